	.target	sm_103a

	.elftype	@"ET_EXEC"


//--------------------- .note.nv.tkinfo           --------------------------
	.section	.note.nv.tkinfo,"",@"SHT_NOTE"
	.sectionflags	@"SHF_NOTE_NV_TKINFO"
	.tkinfo
        /*0018*/ 	.word	0x00000002
        /*0030*/ 	.string	""
        /*0030*/ 	.string	"ptxas"
        /*0030*/ 	.string	"Cuda compilation tools, release 13.0, V13.0.88"
        /*0030*/ 	.string	"Build cuda_13.0.r13.0/compiler.36424714_0"
        /*0030*/ 	.string	"-arch sm_103a -m 64 "



//--------------------- .note.nv.cuinfo           --------------------------
	.section	.note.nv.cuinfo,"",@"SHT_NOTE"
	.sectionflags	@"SHF_NOTE_NV_CUINFO"
        /*0018*/ 	.short	0x0002
        /*001a*/ 	.short	0x0067
        /*001c*/ 	.short	0x0082
	.zero		2


//--------------------- .nv.info                  --------------------------
	.section	.nv.info,"",@"SHT_CUDA_INFO"
	.align	4


	//----- nvinfo : EIATTR_REGCOUNT
	.align		4
        /*0000*/ 	.byte	0x04, 0x2f
        /*0002*/ 	.short	(.L_37 - .L_36)
	.align		4
.L_36:
        /*0004*/ 	.word	index@(_ZN4vllm38concat_and_cache_mla_rope_fused_kernelIfLb1EffLNS_18Fp8KVCacheDataTypeE0EEEvPKlPT_S5_PKS4_S7_illlliPT2_S3_iiiiPKf)
        /*0008*/ 	.word	0x00000028


	//----- nvinfo : EIATTR_FRAME_SIZE
	.align		4
.L_37:
        /*000c*/ 	.byte	0x04, 0x11
        /*000e*/ 	.short	(.L_39 - .L_38)
	.align		4
.L_38:
        /*0010*/ 	.word	index@($__internal_17_$__cuda_sm20_div_s64)
        /*0014*/ 	.word	0x00000000


	//----- nvinfo : EIATTR_FRAME_SIZE
	.align		4
.L_39:
        /*0018*/ 	.byte	0x04, 0x11
        /*001a*/ 	.short	(.L_41 - .L_40)
	.align		4
.L_40:
        /*001c*/ 	.word	index@(_ZN4vllm38concat_and_cache_mla_rope_fused_kernelIfLb1EffLNS_18Fp8KVCacheDataTypeE0EEEvPKlPT_S5_PKS4_S7_illlliPT2_S3_iiiiPKf)
        /*0020*/ 	.word	0x00000000


	//----- nvinfo : EIATTR_REGCOUNT
	.align		4
.L_41:
        /*0024*/ 	.byte	0x04, 0x2f
        /*0026*/ 	.short	(.L_43 - .L_42)
	.align		4
.L_42:
        /*0028*/ 	.word	index@(_ZN4vllm38concat_and_cache_mla_rope_fused_kernelIfLb0EffLNS_18Fp8KVCacheDataTypeE0EEEvPKlPT_S5_PKS4_S7_illlliPT2_S3_iiiiPKf)
        /*002c*/ 	.word	0x00000020


	//----- nvinfo : EIATTR_FRAME_SIZE
	.align		4
.L_43:
        /*0030*/ 	.byte	0x04, 0x11
        /*0032*/ 	.short	(.L_45 - .L_44)
	.align		4
.L_44:
        /*0034*/ 	.word	index@($__internal_16_$__cuda_sm20_div_s64)
        /*0038*/ 	.word	0x00000000


	//----- nvinfo : EIATTR_FRAME_SIZE
	.align		4
.L_45:
        /*003c*/ 	.byte	0x04, 0x11
        /*003e*/ 	.short	(.L_47 - .L_46)
	.align		4
.L_46:
        /*0040*/ 	.word	index@(_ZN4vllm38concat_and_cache_mla_rope_fused_kernelIfLb0EffLNS_18Fp8KVCacheDataTypeE0EEEvPKlPT_S5_PKS4_S7_illlliPT2_S3_iiiiPKf)
        /*0044*/ 	.word	0x00000000


	//----- nvinfo : EIATTR_REGCOUNT
	.align		4
.L_47:
        /*0048*/ 	.byte	0x04, 0x2f
        /*004a*/ 	.short	(.L_49 - .L_48)
	.align		4
.L_48:
        /*004c*/ 	.word	index@(_ZN4vllm38concat_and_cache_mla_rope_fused_kernelIN3c104HalfELb1EffLNS_18Fp8KVCacheDataTypeE0EEEvPKlPT_S7_PKS6_S9_illlliPT2_S5_iiiiPKf)
        /*0050*/ 	.word	0x00000028


	//----- nvinfo : EIATTR_FRAME_SIZE
	.align		4
.L_49:
        /*0054*/ 	.byte	0x04, 0x11
        /*0056*/ 	.short	(.L_51 - .L_50)
	.align		4
.L_50:
        /*0058*/ 	.word	index@($__internal_15_$__cuda_sm20_div_s64)
        /*005c*/ 	.word	0x00000008


	//----- nvinfo : EIATTR_FRAME_SIZE
	.align		4
.L_51:
        /*0060*/ 	.byte	0x04, 0x11
        /*0062*/ 	.short	(.L_53 - .L_52)
	.align		4
.L_52:
        /*0064*/ 	.word	index@(_ZN4vllm38concat_and_cache_mla_rope_fused_kernelIN3c104HalfELb1EffLNS_18Fp8KVCacheDataTypeE0EEEvPKlPT_S7_PKS6_S9_illlliPT2_S5_iiiiPKf)
        /*0068*/ 	.word	0x00000008


	//----- nvinfo : EIATTR_REGCOUNT
	.align		4
.L_53:
        /*006c*/ 	.byte	0x04, 0x2f
        /*006e*/ 	.short	(.L_55 - .L_54)
	.align		4
.L_54:
        /*0070*/ 	.word	index@(_ZN4vllm38concat_and_cache_mla_rope_fused_kernelIN3c104HalfELb0EffLNS_18Fp8KVCacheDataTypeE0EEEvPKlPT_S7_PKS6_S9_illlliPT2_S5_iiiiPKf)
        /*0074*/ 	.word	0x00000020


	//----- nvinfo : EIATTR_FRAME_SIZE
	.align		4
.L_55:
        /*0078*/ 	.byte	0x04, 0x11
        /*007a*/ 	.short	(.L_57 - .L_56)
	.align		4
.L_56:
        /*007c*/ 	.word	index@($__internal_14_$__cuda_sm20_div_s64)
        /*0080*/ 	.word	0x00000008


	//----- nvinfo : EIATTR_FRAME_SIZE
	.align		4
.L_57:
        /*0084*/ 	.byte	0x04, 0x11
        /*0086*/ 	.short	(.L_59 - .L_58)
	.align		4
.L_58:
        /*0088*/ 	.word	index@(_ZN4vllm38concat_and_cache_mla_rope_fused_kernelIN3c104HalfELb0EffLNS_18Fp8KVCacheDataTypeE0EEEvPKlPT_S7_PKS6_S9_illlliPT2_S5_iiiiPKf)
        /*008c*/ 	.word	0x00000008


	//----- nvinfo : EIATTR_REGCOUNT
	.align		4
.L_59:
        /*0090*/ 	.byte	0x04, 0x2f
        /*0092*/ 	.short	(.L_61 - .L_60)
	.align		4
.L_60:
        /*0094*/ 	.word	index@(_ZN4vllm38concat_and_cache_mla_rope_fused_kernelIN3c108BFloat16ELb1EffLNS_18Fp8KVCacheDataTypeE0EEEvPKlPT_S7_PKS6_S9_illlliPT2_S5_iiiiPKf)
        /*0098*/ 	.word	0x00000028


	//----- nvinfo : EIATTR_FRAME_SIZE
	.align		4
.L_61:
        /*009c*/ 	.byte	0x04, 0x11
        /*009e*/ 	.short	(.L_63 - .L_62)
	.align		4
.L_62:
        /*00a0*/ 	.word	index@($__internal_13_$__cuda_sm20_div_s64)
        /*00a4*/ 	.word	0x00000008


	//----- nvinfo : EIATTR_FRAME_SIZE
	.align		4
.L_63:
        /*00a8*/ 	.byte	0x04, 0x11
        /*00aa*/ 	.short	(.L_65 - .L_64)
	.align		4
.L_64:
        /*00ac*/ 	.word	index@(_ZN4vllm38concat_and_cache_mla_rope_fused_kernelIN3c108BFloat16ELb1EffLNS_18Fp8KVCacheDataTypeE0EEEvPKlPT_S7_PKS6_S9_illlliPT2_S5_iiiiPKf)
        /*00b0*/ 	.word	0x00000008


	//----- nvinfo : EIATTR_REGCOUNT
	.align		4
.L_65:
        /*00b4*/ 	.byte	0x04, 0x2f
        /*00b6*/ 	.short	(.L_67 - .L_66)
	.align		4
.L_66:
        /*00b8*/ 	.word	index@(_ZN4vllm38concat_and_cache_mla_rope_fused_kernelIN3c108BFloat16ELb0EffLNS_18Fp8KVCacheDataTypeE0EEEvPKlPT_S7_PKS6_S9_illlliPT2_S5_iiiiPKf)
        /*00bc*/ 	.word	0x00000020


	//----- nvinfo : EIATTR_FRAME_SIZE
	.align		4
.L_67:
        /*00c0*/ 	.byte	0x04, 0x11
        /*00c2*/ 	.short	(.L_69 - .L_68)
	.align		4
.L_68:
        /*00c4*/ 	.word	index@($__internal_12_$__cuda_sm20_div_s64)
        /*00c8*/ 	.word	0x00000008


	//----- nvinfo : EIATTR_FRAME_SIZE
	.align		4
.L_69:
        /*00cc*/ 	.byte	0x04, 0x11
        /*00ce*/ 	.short	(.L_71 - .L_70)
	.align		4
.L_70:
        /*00d0*/ 	.word	index@(_ZN4vllm38concat_and_cache_mla_rope_fused_kernelIN3c108BFloat16ELb0EffLNS_18Fp8KVCacheDataTypeE0EEEvPKlPT_S7_PKS6_S9_illlliPT2_S5_iiiiPKf)
        /*00d4*/ 	.word	0x00000008


	//----- nvinfo : EIATTR_REGCOUNT
	.align		4
.L_71:
        /*00d8*/ 	.byte	0x04, 0x2f
        /*00da*/ 	.short	(.L_73 - .L_72)
	.align		4
.L_72:
        /*00dc*/ 	.word	index@(_ZN4vllm38concat_and_cache_mla_rope_fused_kernelIfLb1EttLNS_18Fp8KVCacheDataTypeE0EEEvPKlPT_S5_PKS4_S7_illlliPT2_S3_iiiiPKf)
        /*00e0*/ 	.word	0x00000028


	//----- nvinfo : EIATTR_FRAME_SIZE
	.align		4
.L_73:
        /*00e4*/ 	.byte	0x04, 0x11
        /*00e6*/ 	.short	(.L_75 - .L_74)
	.align		4
.L_74:
        /*00e8*/ 	.word	index@($__internal_11_$__cuda_sm20_div_s64)
        /*00ec*/ 	.word	0x00000000


	//----- nvinfo : EIATTR_FRAME_SIZE
	.align		4
.L_75:
        /*00f0*/ 	.byte	0x04, 0x11
        /*00f2*/ 	.short	(.L_77 - .L_76)
	.align		4
.L_76:
        /*00f4*/ 	.word	index@(_ZN4vllm38concat_and_cache_mla_rope_fused_kernelIfLb1EttLNS_18Fp8KVCacheDataTypeE0EEEvPKlPT_S5_PKS4_S7_illlliPT2_S3_iiiiPKf)
        /*00f8*/ 	.word	0x00000000


	//----- nvinfo : EIATTR_REGCOUNT
	.align		4
.L_77:
        /*00fc*/ 	.byte	0x04, 0x2f
        /*00fe*/ 	.short	(.L_79 - .L_78)
	.align		4
.L_78:
        /*0100*/ 	.word	index@(_ZN4vllm38concat_and_cache_mla_rope_fused_kernelIfLb0EttLNS_18Fp8KVCacheDataTypeE0EEEvPKlPT_S5_PKS4_S7_illlliPT2_S3_iiiiPKf)
        /*0104*/ 	.word	0x00000020


	//----- nvinfo : EIATTR_FRAME_SIZE
	.align		4
.L_79:
        /*0108*/ 	.byte	0x04, 0x11
        /*010a*/ 	.short	(.L_81 - .L_80)
	.align		4
.L_80:
        /*010c*/ 	.word	index@($__internal_10_$__cuda_sm20_div_s64)
        /*0110*/ 	.word	0x00000000


	//----- nvinfo : EIATTR_FRAME_SIZE
	.align		4
.L_81:
        /*0114*/ 	.byte	0x04, 0x11
        /*0116*/ 	.short	(.L_83 - .L_82)
	.align		4
.L_82:
        /*0118*/ 	.word	index@(_ZN4vllm38concat_and_cache_mla_rope_fused_kernelIfLb0EttLNS_18Fp8KVCacheDataTypeE0EEEvPKlPT_S5_PKS4_S7_illlliPT2_S3_iiiiPKf)
        /*011c*/ 	.word	0x00000000


	//----- nvinfo : EIATTR_REGCOUNT
	.align		4
.L_83:
        /*0120*/ 	.byte	0x04, 0x2f
        /*0122*/ 	.short	(.L_85 - .L_84)
	.align		4
.L_84:
        /*0124*/ 	.word	index@(_ZN4vllm38concat_and_cache_mla_rope_fused_kernelIN3c104HalfELb1EttLNS_18Fp8KVCacheDataTypeE0EEEvPKlPT_S7_PKS6_S9_illlliPT2_S5_iiiiPKf)
        /*0128*/ 	.word	0x00000028


	//----- nvinfo : EIATTR_FRAME_SIZE
	.align		4
.L_85:
        /*012c*/ 	.byte	0x04, 0x11
        /*012e*/ 	.short	(.L_87 - .L_86)
	.align		4
.L_86:
        /*0130*/ 	.word	index@($__internal_9_$__cuda_sm20_div_s64)
        /*0134*/ 	.word	0x00000000


	//----- nvinfo : EIATTR_FRAME_SIZE
	.align		4
.L_87:
        /*0138*/ 	.byte	0x04, 0x11
        /*013a*/ 	.short	(.L_89 - .L_88)
	.align		4
.L_88:
        /*013c*/ 	.word	index@(_ZN4vllm38concat_and_cache_mla_rope_fused_kernelIN3c104HalfELb1EttLNS_18Fp8KVCacheDataTypeE0EEEvPKlPT_S7_PKS6_S9_illlliPT2_S5_iiiiPKf)
        /*0140*/ 	.word	0x00000000


	//----- nvinfo : EIATTR_REGCOUNT
	.align		4
.L_89:
        /*0144*/ 	.byte	0x04, 0x2f
        /*0146*/ 	.short	(.L_91 - .L_90)
	.align		4
.L_90:
        /*0148*/ 	.word	index@(_ZN4vllm38concat_and_cache_mla_rope_fused_kernelIN3c104HalfELb0EttLNS_18Fp8KVCacheDataTypeE0EEEvPKlPT_S7_PKS6_S9_illlliPT2_S5_iiiiPKf)
        /*014c*/ 	.word	0x00000020


	//----- nvinfo : EIATTR_FRAME_SIZE
	.align		4
.L_91:
        /*0150*/ 	.byte	0x04, 0x11
        /*0152*/ 	.short	(.L_93 - .L_92)
	.align		4
.L_92:
        /*0154*/ 	.word	index@($__internal_8_$__cuda_sm20_div_s64)
        /*0158*/ 	.word	0x00000000


	//----- nvinfo : EIATTR_FRAME_SIZE
	.align		4
.L_93:
        /*015c*/ 	.byte	0x04, 0x11
        /*015e*/ 	.short	(.L_95 - .L_94)
	.align		4
.L_94:
        /*0160*/ 	.word	index@(_ZN4vllm38concat_and_cache_mla_rope_fused_kernelIN3c104HalfELb0EttLNS_18Fp8KVCacheDataTypeE0EEEvPKlPT_S7_PKS6_S9_illlliPT2_S5_iiiiPKf)
        /*0164*/ 	.word	0x00000000


	//----- nvinfo : EIATTR_REGCOUNT
	.align		4
.L_95:
        /*0168*/ 	.byte	0x04, 0x2f
        /*016a*/ 	.short	(.L_97 - .L_96)
	.align		4
.L_96:
        /*016c*/ 	.word	index@(_ZN4vllm38concat_and_cache_mla_rope_fused_kernelIN3c108BFloat16ELb1EttLNS_18Fp8KVCacheDataTypeE0EEEvPKlPT_S7_PKS6_S9_illlliPT2_S5_iiiiPKf)
        /*0170*/ 	.word	0x00000026


	//----- nvinfo : EIATTR_FRAME_SIZE
	.align		4
.L_97:
        /*0174*/ 	.byte	0x04, 0x11
        /*0176*/ 	.short	(.L_99 - .L_98)
	.align		4
.L_98:
        /*0178*/ 	.word	index@($__internal_7_$__cuda_sm20_div_s64)
        /*017c*/ 	.word	0x00000000


	//----- nvinfo : EIATTR_FRAME_SIZE
	.align		4
.L_99:
        /*0180*/ 	.byte	0x04, 0x11
        /*0182*/ 	.short	(.L_101 - .L_100)
	.align		4
.L_100:
        /*0184*/ 	.word	index@(_ZN4vllm38concat_and_cache_mla_rope_fused_kernelIN3c108BFloat16ELb1EttLNS_18Fp8KVCacheDataTypeE0EEEvPKlPT_S7_PKS6_S9_illlliPT2_S5_iiiiPKf)
        /*0188*/ 	.word	0x00000000


	//----- nvinfo : EIATTR_REGCOUNT
	.align		4
.L_101:
        /*018c*/ 	.byte	0x04, 0x2f
        /*018e*/ 	.short	(.L_103 - .L_102)
	.align		4
.L_102:
        /*0190*/ 	.word	index@(_ZN4vllm38concat_and_cache_mla_rope_fused_kernelIN3c108BFloat16ELb0EttLNS_18Fp8KVCacheDataTypeE0EEEvPKlPT_S7_PKS6_S9_illlliPT2_S5_iiiiPKf)
        /*0194*/ 	.word	0x00000020


	//----- nvinfo : EIATTR_FRAME_SIZE
	.align		4
.L_103:
        /*0198*/ 	.byte	0x04, 0x11
        /*019a*/ 	.short	(.L_105 - .L_104)
	.align		4
.L_104:
        /*019c*/ 	.word	index@($__internal_6_$__cuda_sm20_div_s64)
        /*01a0*/ 	.word	0x00000000


	//----- nvinfo : EIATTR_FRAME_SIZE
	.align		4
.L_105:
        /*01a4*/ 	.byte	0x04, 0x11
        /*01a6*/ 	.short	(.L_107 - .L_106)
	.align		4
.L_106:
        /*01a8*/ 	.word	index@(_ZN4vllm38concat_and_cache_mla_rope_fused_kernelIN3c108BFloat16ELb0EttLNS_18Fp8KVCacheDataTypeE0EEEvPKlPT_S7_PKS6_S9_illlliPT2_S5_iiiiPKf)
        /*01ac*/ 	.word	0x00000000


	//----- nvinfo : EIATTR_REGCOUNT
	.align		4
.L_107:
        /*01b0*/ 	.byte	0x04, 0x2f
        /*01b2*/ 	.short	(.L_109 - .L_108)
	.align		4
.L_108:
        /*01b4*/ 	.word	index@(_ZN4vllm38concat_and_cache_mla_rope_fused_kernelIfLb1E13__nv_bfloat16S1_LNS_18Fp8KVCacheDataTypeE0EEEvPKlPT_S6_PKS5_S8_illlliPT2_S4_iiiiPKf)
        /*01b8*/ 	.word	0x00000028


	//----- nvinfo : EIATTR_FRAME_SIZE
	.align		4
.L_109:
        /*01bc*/ 	.byte	0x04, 0x11
        /*01be*/ 	.short	(.L_111 - .L_110)
	.align		4
.L_110:
        /*01c0*/ 	.word	index@($__internal_5_$__cuda_sm20_div_s64)
        /*01c4*/ 	.word	0x00000000


	//----- nvinfo : EIATTR_FRAME_SIZE
	.align		4
.L_111:
        /*01c8*/ 	.byte	0x04, 0x11
        /*01ca*/ 	.short	(.L_113 - .L_112)
	.align		4
.L_112:
        /*01cc*/ 	.word	index@(_ZN4vllm38concat_and_cache_mla_rope_fused_kernelIfLb1E13__nv_bfloat16S1_LNS_18Fp8KVCacheDataTypeE0EEEvPKlPT_S6_PKS5_S8_illlliPT2_S4_iiiiPKf)
        /*01d0*/ 	.word	0x00000000


	//----- nvinfo : EIATTR_REGCOUNT
	.align		4
.L_113:
        /*01d4*/ 	.byte	0x04, 0x2f
        /*01d6*/ 	.short	(.L_115 - .L_114)
	.align		4
.L_114:
        /*01d8*/ 	.word	index@(_ZN4vllm38concat_and_cache_mla_rope_fused_kernelIfLb0E13__nv_bfloat16S1_LNS_18Fp8KVCacheDataTypeE0EEEvPKlPT_S6_PKS5_S8_illlliPT2_S4_iiiiPKf)
        /*01dc*/ 	.word	0x00000020


	//----- nvinfo : EIATTR_FRAME_SIZE
	.align		4
.L_115:
        /*01e0*/ 	.byte	0x04, 0x11
        /*01e2*/ 	.short	(.L_117 - .L_116)
	.align		4
.L_116:
        /*01e4*/ 	.word	index@($__internal_4_$__cuda_sm20_div_s64)
        /*01e8*/ 	.word	0x00000000


	//----- nvinfo : EIATTR_FRAME_SIZE
	.align		4
.L_117:
        /*01ec*/ 	.byte	0x04, 0x11
        /*01ee*/ 	.short	(.L_119 - .L_118)
	.align		4
.L_118:
        /*01f0*/ 	.word	index@(_ZN4vllm38concat_and_cache_mla_rope_fused_kernelIfLb0E13__nv_bfloat16S1_LNS_18Fp8KVCacheDataTypeE0EEEvPKlPT_S6_PKS5_S8_illlliPT2_S4_iiiiPKf)
        /*01f4*/ 	.word	0x00000000


	//----- nvinfo : EIATTR_REGCOUNT
	.align		4
.L_119:
        /*01f8*/ 	.byte	0x04, 0x2f
        /*01fa*/ 	.short	(.L_121 - .L_120)
	.align		4
.L_120:
        /*01fc*/ 	.word	index@(_ZN4vllm38concat_and_cache_mla_rope_fused_kernelIN3c104HalfELb1E13__nv_bfloat16S3_LNS_18Fp8KVCacheDataTypeE0EEEvPKlPT_S8_PKS7_SA_illlliPT2_S6_iiiiPKf)
        /*0200*/ 	.word	0x00000028


	//----- nvinfo : EIATTR_FRAME_SIZE
	.align		4
.L_121:
        /*0204*/ 	.byte	0x04, 0x11
        /*0206*/ 	.short	(.L_123 - .L_122)
	.align		4
.L_122:
        /*0208*/ 	.word	index@($__internal_3_$__cuda_sm20_div_s64)
        /*020c*/ 	.word	0x00000000


	//----- nvinfo : EIATTR_FRAME_SIZE
	.align		4
.L_123:
        /*0210*/ 	.byte	0x04, 0x11
        /*0212*/ 	.short	(.L_125 - .L_124)
	.align		4
.L_124:
        /*0214*/ 	.word	index@(_ZN4vllm38concat_and_cache_mla_rope_fused_kernelIN3c104HalfELb1E13__nv_bfloat16S3_LNS_18Fp8KVCacheDataTypeE0EEEvPKlPT_S8_PKS7_SA_illlliPT2_S6_iiiiPKf)
        /*0218*/ 	.word	0x00000000


	//----- nvinfo : EIATTR_REGCOUNT
	.align		4
.L_125:
        /*021c*/ 	.byte	0x04, 0x2f
        /*021e*/ 	.short	(.L_127 - .L_126)
	.align		4
.L_126:
        /*0220*/ 	.word	index@(_ZN4vllm38concat_and_cache_mla_rope_fused_kernelIN3c104HalfELb0E13__nv_bfloat16S3_LNS_18Fp8KVCacheDataTypeE0EEEvPKlPT_S8_PKS7_SA_illlliPT2_S6_iiiiPKf)
        /*0224*/ 	.word	0x00000020


	//----- nvinfo : EIATTR_FRAME_SIZE
	.align		4
.L_127:
        /*0228*/ 	.byte	0x04, 0x11
        /*022a*/ 	.short	(.L_129 - .L_128)
	.align		4
.L_128:
        /*022c*/ 	.word	index@($__internal_2_$__cuda_sm20_div_s64)
        /*0230*/ 	.word	0x00000000


	//----- nvinfo : EIATTR_FRAME_SIZE
	.align		4
.L_129:
        /*0234*/ 	.byte	0x04, 0x11
        /*0236*/ 	.short	(.L_131 - .L_130)
	.align		4
.L_130:
        /*0238*/ 	.word	index@(_ZN4vllm38concat_and_cache_mla_rope_fused_kernelIN3c104HalfELb0E13__nv_bfloat16S3_LNS_18Fp8KVCacheDataTypeE0EEEvPKlPT_S8_PKS7_SA_illlliPT2_S6_iiiiPKf)
        /*023c*/ 	.word	0x00000000


	//----- nvinfo : EIATTR_REGCOUNT
	.align		4
.L_131:
        /*0240*/ 	.byte	0x04, 0x2f
        /*0242*/ 	.short	(.L_133 - .L_132)
	.align		4
.L_132:
        /*0244*/ 	.word	index@(_ZN4vllm38concat_and_cache_mla_rope_fused_kernelIN3c108BFloat16ELb1E13__nv_bfloat16S3_LNS_18Fp8KVCacheDataTypeE0EEEvPKlPT_S8_PKS7_SA_illlliPT2_S6_iiiiPKf)
        /*0248*/ 	.word	0x00000026


	//----- nvinfo : EIATTR_FRAME_SIZE
	.align		4
.L_133:
        /*024c*/ 	.byte	0x04, 0x11
        /*024e*/ 	.short	(.L_135 - .L_134)
	.align		4
.L_134:
        /*0250*/ 	.word	index@($__internal_1_$__cuda_sm20_div_s64)
        /*0254*/ 	.word	0x00000000


	//----- nvinfo : EIATTR_FRAME_SIZE
	.align		4
.L_135:
        /*0258*/ 	.byte	0x04, 0x11
        /*025a*/ 	.short	(.L_137 - .L_136)
	.align		4
.L_136:
        /*025c*/ 	.word	index@(_ZN4vllm38concat_and_cache_mla_rope_fused_kernelIN3c108BFloat16ELb1E13__nv_bfloat16S3_LNS_18Fp8KVCacheDataTypeE0EEEvPKlPT_S8_PKS7_SA_illlliPT2_S6_iiiiPKf)
        /*0260*/ 	.word	0x00000000


	//----- nvinfo : EIATTR_REGCOUNT
	.align		4
.L_137:
        /*0264*/ 	.byte	0x04, 0x2f
        /*0266*/ 	.short	(.L_139 - .L_138)
	.align		4
.L_138:
        /*0268*/ 	.word	index@(_ZN4vllm38concat_and_cache_mla_rope_fused_kernelIN3c108BFloat16ELb0E13__nv_bfloat16S3_LNS_18Fp8KVCacheDataTypeE0EEEvPKlPT_S8_PKS7_SA_illlliPT2_S6_iiiiPKf)
        /*026c*/ 	.word	0x00000020


	//----- nvinfo : EIATTR_FRAME_SIZE
	.align		4
.L_139:
        /*0270*/ 	.byte	0x04, 0x11
        /*0272*/ 	.short	(.L_141 - .L_140)
	.align		4
.L_140:
        /*0274*/ 	.word	index@($__internal_0_$__cuda_sm20_div_s64)
        /*0278*/ 	.word	0x00000000


	//----- nvinfo : EIATTR_FRAME_SIZE
	.align		4
.L_141:
        /*027c*/ 	.byte	0x04, 0x11
        /*027e*/ 	.short	(.L_143 - .L_142)
	.align		4
.L_142:
        /*0280*/ 	.word	index@(_ZN4vllm38concat_and_cache_mla_rope_fused_kernelIN3c108BFloat16ELb0E13__nv_bfloat16S3_LNS_18Fp8KVCacheDataTypeE0EEEvPKlPT_S8_PKS7_SA_illlliPT2_S6_iiiiPKf)
        /*0284*/ 	.word	0x00000000


	//----- nvinfo : EIATTR_REGCOUNT
	.align		4
.L_143:
        /*0288*/ 	.byte	0x04, 0x2f
        /*028a*/ 	.short	(.L_145 - .L_144)
	.align		4
.L_144:
        /*028c*/ 	.word	index@(_ZN4vllm38concat_and_cache_mla_rope_fused_kernelIfLb1EfhLNS_18Fp8KVCacheDataTypeE1EEEvPKlPT_S5_PKS4_S7_illlliPT2_S3_iiiiPKf)
        /*0290*/ 	.word	0x0000001e


	//----- nvinfo : EIATTR_FRAME_SIZE
	.align		4
.L_145:
        /*0294*/ 	.byte	0x04, 0x11
        /*0296*/ 	.short	(.L_147 - .L_146)
	.align		4
.L_146:
        /*0298*/ 	.word	index@(_ZN4vllm38concat_and_cache_mla_rope_fused_kernelIfLb1EfhLNS_18Fp8KVCacheDataTypeE1EEEvPKlPT_S5_PKS4_S7_illlliPT2_S3_iiiiPKf)
        /*029c*/ 	.word	0x00000000


	//----- nvinfo : EIATTR_REGCOUNT
	.align		4
.L_147:
        /*02a0*/ 	.byte	0x04, 0x2f
        /*02a2*/ 	.short	(.L_149 - .L_148)
	.align		4
.L_148:
        /*02a4*/ 	.word	index@(_ZN4vllm38concat_and_cache_mla_rope_fused_kernelIfLb0EfhLNS_18Fp8KVCacheDataTypeE1EEEvPKlPT_S5_PKS4_S7_illlliPT2_S3_iiiiPKf)
        /*02a8*/ 	.word	0x0000001c


	//----- nvinfo : EIATTR_FRAME_SIZE
	.align		4
.L_149:
        /*02ac*/ 	.byte	0x04, 0x11
        /*02ae*/ 	.short	(.L_151 - .L_150)
	.align		4
.L_150:
        /*02b0*/ 	.word	index@(_ZN4vllm38concat_and_cache_mla_rope_fused_kernelIfLb0EfhLNS_18Fp8KVCacheDataTypeE1EEEvPKlPT_S5_PKS4_S7_illlliPT2_S3_iiiiPKf)
        /*02b4*/ 	.word	0x00000000


	//----- nvinfo : EIATTR_REGCOUNT
	.align		4
.L_151:
        /*02b8*/ 	.byte	0x04, 0x2f
        /*02ba*/ 	.short	(.L_153 - .L_152)
	.align		4
.L_152:
        /*02bc*/ 	.word	index@(_ZN4vllm38concat_and_cache_mla_rope_fused_kernelIN3c104HalfELb1EfhLNS_18Fp8KVCacheDataTypeE1EEEvPKlPT_S7_PKS6_S9_illlliPT2_S5_iiiiPKf)
        /*02c0*/ 	.word	0x0000001f


	//----- nvinfo : EIATTR_FRAME_SIZE
	.align		4
.L_153:
        /*02c4*/ 	.byte	0x04, 0x11
        /*02c6*/ 	.short	(.L_155 - .L_154)
	.align		4
.L_154:
        /*02c8*/ 	.word	index@(_ZN4vllm38concat_and_cache_mla_rope_fused_kernelIN3c104HalfELb1EfhLNS_18Fp8KVCacheDataTypeE1EEEvPKlPT_S7_PKS6_S9_illlliPT2_S5_iiiiPKf)
        /*02cc*/ 	.word	0x00000000


	//----- nvinfo : EIATTR_REGCOUNT
	.align		4
.L_155:
        /*02d0*/ 	.byte	0x04, 0x2f
        /*02d2*/ 	.short	(.L_157 - .L_156)
	.align		4
.L_156:
        /*02d4*/ 	.word	index@(_ZN4vllm38concat_and_cache_mla_rope_fused_kernelIN3c104HalfELb0EfhLNS_18Fp8KVCacheDataTypeE1EEEvPKlPT_S7_PKS6_S9_illlliPT2_S5_iiiiPKf)
        /*02d8*/ 	.word	0x0000001d


	//----- nvinfo : EIATTR_FRAME_SIZE
	.align		4
.L_157:
        /*02dc*/ 	.byte	0x04, 0x11
        /*02de*/ 	.short	(.L_159 - .L_158)
	.align		4
.L_158:
        /*02e0*/ 	.word	index@(_ZN4vllm38concat_and_cache_mla_rope_fused_kernelIN3c104HalfELb0EfhLNS_18Fp8KVCacheDataTypeE1EEEvPKlPT_S7_PKS6_S9_illlliPT2_S5_iiiiPKf)
        /*02e4*/ 	.word	0x00000000


	//----- nvinfo : EIATTR_REGCOUNT
	.align		4
.L_159:
        /*02e8*/ 	.byte	0x04, 0x2f
        /*02ea*/ 	.short	(.L_161 - .L_160)
	.align		4
.L_160:
        /*02ec*/ 	.word	index@(_ZN4vllm38concat_and_cache_mla_rope_fused_kernelIN3c108BFloat16ELb1EfhLNS_18Fp8KVCacheDataTypeE1EEEvPKlPT_S7_PKS6_S9_illlliPT2_S5_iiiiPKf)
        /*02f0*/ 	.word	0x0000001e


	//----- nvinfo : EIATTR_FRAME_SIZE
	.align		4
.L_161:
        /*02f4*/ 	.byte	0x04, 0x11
        /*02f6*/ 	.short	(.L_163 - .L_162)
	.align		4
.L_162:
        /*02f8*/ 	.word	index@(_ZN4vllm38concat_and_cache_mla_rope_fused_kernelIN3c108BFloat16ELb1EfhLNS_18Fp8KVCacheDataTypeE1EEEvPKlPT_S7_PKS6_S9_illlliPT2_S5_iiiiPKf)
        /*02fc*/ 	.word	0x00000000


	//----- nvinfo : EIATTR_REGCOUNT
	.align		4
.L_163:
        /*0300*/ 	.byte	0x04, 0x2f
        /*0302*/ 	.short	(.L_165 - .L_164)
	.align		4
.L_164:
        /*0304*/ 	.word	index@(_ZN4vllm38concat_and_cache_mla_rope_fused_kernelIN3c108BFloat16ELb0EfhLNS_18Fp8KVCacheDataTypeE1EEEvPKlPT_S7_PKS6_S9_illlliPT2_S5_iiiiPKf)
        /*0308*/ 	.word	0x0000001d


	//----- nvinfo : EIATTR_FRAME_SIZE
	.align		4
.L_165:
        /*030c*/ 	.byte	0x04, 0x11
        /*030e*/ 	.short	(.L_167 - .L_166)
	.align		4
.L_166:
        /*0310*/ 	.word	index@(_ZN4vllm38concat_and_cache_mla_rope_fused_kernelIN3c108BFloat16ELb0EfhLNS_18Fp8KVCacheDataTypeE1EEEvPKlPT_S7_PKS6_S9_illlliPT2_S5_iiiiPKf)
        /*0314*/ 	.word	0x00000000


	//----- nvinfo : EIATTR_REGCOUNT
	.align		4
.L_167:
        /*0318*/ 	.byte	0x04, 0x2f
        /*031a*/ 	.short	(.L_169 - .L_168)
	.align		4
.L_168:
        /*031c*/ 	.word	index@(_ZN4vllm38concat_and_cache_mla_rope_fused_kernelIfLb1EthLNS_18Fp8KVCacheDataTypeE1EEEvPKlPT_S5_PKS4_S7_illlliPT2_S3_iiiiPKf)
        /*0320*/ 	.word	0x0000001e


	//----- nvinfo : EIATTR_FRAME_SIZE
	.align		4
.L_169:
        /*0324*/ 	.byte	0x04, 0x11
        /*0326*/ 	.short	(.L_171 - .L_170)
	.align		4
.L_170:
        /*0328*/ 	.word	index@(_ZN4vllm38concat_and_cache_mla_rope_fused_kernelIfLb1EthLNS_18Fp8KVCacheDataTypeE1EEEvPKlPT_S5_PKS4_S7_illlliPT2_S3_iiiiPKf)
        /*032c*/ 	.word	0x00000000


	//----- nvinfo : EIATTR_REGCOUNT
	.align		4
.L_171:
        /*0330*/ 	.byte	0x04, 0x2f
        /*0332*/ 	.short	(.L_173 - .L_172)
	.align		4
.L_172:
        /*0334*/ 	.word	index@(_ZN4vllm38concat_and_cache_mla_rope_fused_kernelIfLb0EthLNS_18Fp8KVCacheDataTypeE1EEEvPKlPT_S5_PKS4_S7_illlliPT2_S3_iiiiPKf)
        /*0338*/ 	.word	0x0000001c


	//----- nvinfo : EIATTR_FRAME_SIZE
	.align		4
.L_173:
        /*033c*/ 	.byte	0x04, 0x11
        /*033e*/ 	.short	(.L_175 - .L_174)
	.align		4
.L_174:
        /*0340*/ 	.word	index@(_ZN4vllm38concat_and_cache_mla_rope_fused_kernelIfLb0EthLNS_18Fp8KVCacheDataTypeE1EEEvPKlPT_S5_PKS4_S7_illlliPT2_S3_iiiiPKf)
        /*0344*/ 	.word	0x00000000


	//----- nvinfo : EIATTR_REGCOUNT
	.align		4
.L_175:
        /*0348*/ 	.byte	0x04, 0x2f
        /*034a*/ 	.short	(.L_177 - .L_176)
	.align		4
.L_176:
        /*034c*/ 	.word	index@(_ZN4vllm38concat_and_cache_mla_rope_fused_kernelIN3c104HalfELb1EthLNS_18Fp8KVCacheDataTypeE1EEEvPKlPT_S7_PKS6_S9_illlliPT2_S5_iiiiPKf)
        /*0350*/ 	.word	0x0000001f


	//----- nvinfo : EIATTR_FRAME_SIZE
	.align		4
.L_177:
        /*0354*/ 	.byte	0x04, 0x11
        /*0356*/ 	.short	(.L_179 - .L_178)
	.align		4
.L_178:
        /*0358*/ 	.word	index@(_ZN4vllm38concat_and_cache_mla_rope_fused_kernelIN3c104HalfELb1EthLNS_18Fp8KVCacheDataTypeE1EEEvPKlPT_S7_PKS6_S9_illlliPT2_S5_iiiiPKf)
        /*035c*/ 	.word	0x00000000


	//----- nvinfo : EIATTR_REGCOUNT
	.align		4
.L_179:
        /*0360*/ 	.byte	0x04, 0x2f
        /*0362*/ 	.short	(.L_181 - .L_180)
	.align		4
.L_180:
        /*0364*/ 	.word	index@(_ZN4vllm38concat_and_cache_mla_rope_fused_kernelIN3c104HalfELb0EthLNS_18Fp8KVCacheDataTypeE1EEEvPKlPT_S7_PKS6_S9_illlliPT2_S5_iiiiPKf)
        /*0368*/ 	.word	0x0000001d


	//----- nvinfo : EIATTR_FRAME_SIZE
	.align		4
.L_181:
        /*036c*/ 	.byte	0x04, 0x11
        /*036e*/ 	.short	(.L_183 - .L_182)
	.align		4
.L_182:
        /*0370*/ 	.word	index@(_ZN4vllm38concat_and_cache_mla_rope_fused_kernelIN3c104HalfELb0EthLNS_18Fp8KVCacheDataTypeE1EEEvPKlPT_S7_PKS6_S9_illlliPT2_S5_iiiiPKf)
        /*0374*/ 	.word	0x00000000


	//----- nvinfo : EIATTR_REGCOUNT
	.align		4
.L_183:
        /*0378*/ 	.byte	0x04, 0x2f
        /*037a*/ 	.short	(.L_185 - .L_184)
	.align		4
.L_184:
        /*037c*/ 	.word	index@(_ZN4vllm38concat_and_cache_mla_rope_fused_kernelIN3c108BFloat16ELb1EthLNS_18Fp8KVCacheDataTypeE1EEEvPKlPT_S7_PKS6_S9_illlliPT2_S5_iiiiPKf)
        /*0380*/ 	.word	0x0000001e


	//----- nvinfo : EIATTR_FRAME_SIZE
	.align		4
.L_185:
        /*0384*/ 	.byte	0x04, 0x11
        /*0386*/ 	.short	(.L_187 - .L_186)
	.align		4
.L_186:
        /*0388*/ 	.word	index@(_ZN4vllm38concat_and_cache_mla_rope_fused_kernelIN3c108BFloat16ELb1EthLNS_18Fp8KVCacheDataTypeE1EEEvPKlPT_S7_PKS6_S9_illlliPT2_S5_iiiiPKf)
        /*038c*/ 	.word	0x00000000


	//----- nvinfo : EIATTR_REGCOUNT
	.align		4
.L_187:
        /*0390*/ 	.byte	0x04, 0x2f
        /*0392*/ 	.short	(.L_189 - .L_188)
	.align		4
.L_188:
        /*0394*/ 	.word	index@(_ZN4vllm38concat_and_cache_mla_rope_fused_kernelIN3c108BFloat16ELb0EthLNS_18Fp8KVCacheDataTypeE1EEEvPKlPT_S7_PKS6_S9_illlliPT2_S5_iiiiPKf)
        /*0398*/ 	.word	0x0000001d


	//----- nvinfo : EIATTR_FRAME_SIZE
	.align		4
.L_189:
        /*039c*/ 	.byte	0x04, 0x11
        /*039e*/ 	.short	(.L_191 - .L_190)
	.align		4
.L_190:
        /*03a0*/ 	.word	index@(_ZN4vllm38concat_and_cache_mla_rope_fused_kernelIN3c108BFloat16ELb0EthLNS_18Fp8KVCacheDataTypeE1EEEvPKlPT_S7_PKS6_S9_illlliPT2_S5_iiiiPKf)
        /*03a4*/ 	.word	0x00000000


	//----- nvinfo : EIATTR_REGCOUNT
	.align		4
.L_191:
        /*03a8*/ 	.byte	0x04, 0x2f
        /*03aa*/ 	.short	(.L_193 - .L_192)
	.align		4
.L_192:
        /*03ac*/ 	.word	index@(_ZN4vllm38concat_and_cache_mla_rope_fused_kernelIfLb1E13__nv_bfloat16hLNS_18Fp8KVCacheDataTypeE1EEEvPKlPT_S6_PKS5_S8_illlliPT2_S4_iiiiPKf)
        /*03b0*/ 	.word	0x0000001e


	//----- nvinfo : EIATTR_FRAME_SIZE
	.align		4
.L_193:
        /*03b4*/ 	.byte	0x04, 0x11
        /*03b6*/ 	.short	(.L_195 - .L_194)
	.align		4
.L_194:
        /*03b8*/ 	.word	index@(_ZN4vllm38concat_and_cache_mla_rope_fused_kernelIfLb1E13__nv_bfloat16hLNS_18Fp8KVCacheDataTypeE1EEEvPKlPT_S6_PKS5_S8_illlliPT2_S4_iiiiPKf)
        /*03bc*/ 	.word	0x00000000


	//----- nvinfo : EIATTR_REGCOUNT
	.align		4
.L_195:
        /*03c0*/ 	.byte	0x04, 0x2f
        /*03c2*/ 	.short	(.L_197 - .L_196)
	.align		4
.L_196:
        /*03c4*/ 	.word	index@(_ZN4vllm38concat_and_cache_mla_rope_fused_kernelIfLb0E13__nv_bfloat16hLNS_18Fp8KVCacheDataTypeE1EEEvPKlPT_S6_PKS5_S8_illlliPT2_S4_iiiiPKf)
        /*03c8*/ 	.word	0x0000001c


	//----- nvinfo : EIATTR_FRAME_SIZE
	.align		4
.L_197:
        /*03cc*/ 	.byte	0x04, 0x11
        /*03ce*/ 	.short	(.L_199 - .L_198)
	.align		4
.L_198:
        /*03d0*/ 	.word	index@(_ZN4vllm38concat_and_cache_mla_rope_fused_kernelIfLb0E13__nv_bfloat16hLNS_18Fp8KVCacheDataTypeE1EEEvPKlPT_S6_PKS5_S8_illlliPT2_S4_iiiiPKf)
        /*03d4*/ 	.word	0x00000000


	//----- nvinfo : EIATTR_REGCOUNT
	.align		4
.L_199:
        /*03d8*/ 	.byte	0x04, 0x2f
        /*03da*/ 	.short	(.L_201 - .L_200)
	.align		4
.L_200:
        /*03dc*/ 	.word	index@(_ZN4vllm38concat_and_cache_mla_rope_fused_kernelIN3c104HalfELb1E13__nv_bfloat16hLNS_18Fp8KVCacheDataTypeE1EEEvPKlPT_S8_PKS7_SA_illlliPT2_S6_iiiiPKf)
        /*03e0*/ 	.word	0x0000001f


	//----- nvinfo : EIATTR_FRAME_SIZE
	.align		4
.L_201:
        /*03e4*/ 	.byte	0x04, 0x11
        /*03e6*/ 	.short	(.L_203 - .L_202)
	.align		4
.L_202:
        /*03e8*/ 	.word	index@(_ZN4vllm38concat_and_cache_mla_rope_fused_kernelIN3c104HalfELb1E13__nv_bfloat16hLNS_18Fp8KVCacheDataTypeE1EEEvPKlPT_S8_PKS7_SA_illlliPT2_S6_iiiiPKf)
        /*03ec*/ 	.word	0x00000000


	//----- nvinfo : EIATTR_REGCOUNT
	.align		4
.L_203:
        /*03f0*/ 	.byte	0x04, 0x2f
        /*03f2*/ 	.short	(.L_205 - .L_204)
	.align		4
.L_204:
        /*03f4*/ 	.word	index@(_ZN4vllm38concat_and_cache_mla_rope_fused_kernelIN3c104HalfELb0E13__nv_bfloat16hLNS_18Fp8KVCacheDataTypeE1EEEvPKlPT_S8_PKS7_SA_illlliPT2_S6_iiiiPKf)
        /*03f8*/ 	.word	0x0000001d


	//----- nvinfo : EIATTR_FRAME_SIZE
	.align		4
.L_205:
        /*03fc*/ 	.byte	0x04, 0x11
        /*03fe*/ 	.short	(.L_207 - .L_206)
	.align		4
.L_206:
        /*0400*/ 	.word	index@(_ZN4vllm38concat_and_cache_mla_rope_fused_kernelIN3c104HalfELb0E13__nv_bfloat16hLNS_18Fp8KVCacheDataTypeE1EEEvPKlPT_S8_PKS7_SA_illlliPT2_S6_iiiiPKf)
        /*0404*/ 	.word	0x00000000


	//----- nvinfo : EIATTR_REGCOUNT
	.align		4
.L_207:
        /*0408*/ 	.byte	0x04, 0x2f
        /*040a*/ 	.short	(.L_209 - .L_208)
	.align		4
.L_208:
        /*040c*/ 	.word	index@(_ZN4vllm38concat_and_cache_mla_rope_fused_kernelIN3c108BFloat16ELb1E13__nv_bfloat16hLNS_18Fp8KVCacheDataTypeE1EEEvPKlPT_S8_PKS7_SA_illlliPT2_S6_iiiiPKf)
        /*0410*/ 	.word	0x0000001e


	//----- nvinfo : EIATTR_FRAME_SIZE
	.align		4
.L_209:
        /*0414*/ 	.byte	0x04, 0x11
        /*0416*/ 	.short	(.L_211 - .L_210)
	.align		4
.L_210:
        /*0418*/ 	.word	index@(_ZN4vllm38concat_and_cache_mla_rope_fused_kernelIN3c108BFloat16ELb1E13__nv_bfloat16hLNS_18Fp8KVCacheDataTypeE1EEEvPKlPT_S8_PKS7_SA_illlliPT2_S6_iiiiPKf)
        /*041c*/ 	.word	0x00000000


	//----- nvinfo : EIATTR_REGCOUNT
	.align		4
.L_211:
        /*0420*/ 	.byte	0x04, 0x2f
        /*0422*/ 	.short	(.L_213 - .L_212)
	.align		4
.L_212:
        /*0424*/ 	.word	index@(_ZN4vllm38concat_and_cache_mla_rope_fused_kernelIN3c108BFloat16ELb0E13__nv_bfloat16hLNS_18Fp8KVCacheDataTypeE1EEEvPKlPT_S8_PKS7_SA_illlliPT2_S6_iiiiPKf)
        /*0428*/ 	.word	0x0000001d


	//----- nvinfo : EIATTR_FRAME_SIZE
	.align		4
.L_213:
        /*042c*/ 	.byte	0x04, 0x11
        /*042e*/ 	.short	(.L_215 - .L_214)
	.align		4
.L_214:
        /*0430*/ 	.word	index@(_ZN4vllm38concat_and_cache_mla_rope_fused_kernelIN3c108BFloat16ELb0E13__nv_bfloat16hLNS_18Fp8KVCacheDataTypeE1EEEvPKlPT_S8_PKS7_SA_illlliPT2_S6_iiiiPKf)
        /*0434*/ 	.word	0x00000000


	//----- nvinfo : EIATTR_REGCOUNT
	.align		4
.L_215:
        /*0438*/ 	.byte	0x04, 0x2f
        /*043a*/ 	.short	(.L_217 - .L_216)
	.align		4
.L_216:
        /*043c*/ 	.word	index@(_ZN4vllm38concat_and_cache_mla_rope_fused_kernelIfLb1EfhLNS_18Fp8KVCacheDataTypeE2EEEvPKlPT_S5_PKS4_S7_illlliPT2_S3_iiiiPKf)
        /*0440*/ 	.word	0x0000001e


	//----- nvinfo : EIATTR_FRAME_SIZE
	.align		4
.L_217:
        /*0444*/ 	.byte	0x04, 0x11
        /*0446*/ 	.short	(.L_219 - .L_218)
	.align		4
.L_218:
        /*0448*/ 	.word	index@(_ZN4vllm38concat_and_cache_mla_rope_fused_kernelIfLb1EfhLNS_18Fp8KVCacheDataTypeE2EEEvPKlPT_S5_PKS4_S7_illlliPT2_S3_iiiiPKf)
        /*044c*/ 	.word	0x00000000


	//----- nvinfo : EIATTR_REGCOUNT
	.align		4
.L_219:
        /*0450*/ 	.byte	0x04, 0x2f
        /*0452*/ 	.short	(.L_221 - .L_220)
	.align		4
.L_220:
        /*0454*/ 	.word	index@(_ZN4vllm38concat_and_cache_mla_rope_fused_kernelIfLb0EfhLNS_18Fp8KVCacheDataTypeE2EEEvPKlPT_S5_PKS4_S7_illlliPT2_S3_iiiiPKf)
        /*0458*/ 	.word	0x0000001c


	//----- nvinfo : EIATTR_FRAME_SIZE
	.align		4
.L_221:
        /*045c*/ 	.byte	0x04, 0x11
        /*045e*/ 	.short	(.L_223 - .L_222)
	.align		4
.L_222:
        /*0460*/ 	.word	index@(_ZN4vllm38concat_and_cache_mla_rope_fused_kernelIfLb0EfhLNS_18Fp8KVCacheDataTypeE2EEEvPKlPT_S5_PKS4_S7_illlliPT2_S3_iiiiPKf)
        /*0464*/ 	.word	0x00000000


	//----- nvinfo : EIATTR_REGCOUNT
	.align		4
.L_223:
        /*0468*/ 	.byte	0x04, 0x2f
        /*046a*/ 	.short	(.L_225 - .L_224)
	.align		4
.L_224:
        /*046c*/ 	.word	index@(_ZN4vllm38concat_and_cache_mla_rope_fused_kernelIN3c104HalfELb1EfhLNS_18Fp8KVCacheDataTypeE2EEEvPKlPT_S7_PKS6_S9_illlliPT2_S5_iiiiPKf)
        /*0470*/ 	.word	0x0000001f


	//----- nvinfo : EIATTR_FRAME_SIZE
	.align		4
.L_225:
        /*0474*/ 	.byte	0x04, 0x11
        /*0476*/ 	.short	(.L_227 - .L_226)
	.align		4
.L_226:
        /*0478*/ 	.word	index@(_ZN4vllm38concat_and_cache_mla_rope_fused_kernelIN3c104HalfELb1EfhLNS_18Fp8KVCacheDataTypeE2EEEvPKlPT_S7_PKS6_S9_illlliPT2_S5_iiiiPKf)
        /*047c*/ 	.word	0x00000000


	//----- nvinfo : EIATTR_REGCOUNT
	.align		4
.L_227:
        /*0480*/ 	.byte	0x04, 0x2f
        /*0482*/ 	.short	(.L_229 - .L_228)
	.align		4
.L_228:
        /*0484*/ 	.word	index@(_ZN4vllm38concat_and_cache_mla_rope_fused_kernelIN3c104HalfELb0EfhLNS_18Fp8KVCacheDataTypeE2EEEvPKlPT_S7_PKS6_S9_illlliPT2_S5_iiiiPKf)
        /*0488*/ 	.word	0x0000001d


	//----- nvinfo : EIATTR_FRAME_SIZE
	.align		4
.L_229:
        /*048c*/ 	.byte	0x04, 0x11
        /*048e*/ 	.short	(.L_231 - .L_230)
	.align		4
.L_230:
        /*0490*/ 	.word	index@(_ZN4vllm38concat_and_cache_mla_rope_fused_kernelIN3c104HalfELb0EfhLNS_18Fp8KVCacheDataTypeE2EEEvPKlPT_S7_PKS6_S9_illlliPT2_S5_iiiiPKf)
        /*0494*/ 	.word	0x00000000


	//----- nvinfo : EIATTR_REGCOUNT
	.align		4
.L_231:
        /*0498*/ 	.byte	0x04, 0x2f
        /*049a*/ 	.short	(.L_233 - .L_232)
	.align		4
.L_232:
        /*049c*/ 	.word	index@(_ZN4vllm38concat_and_cache_mla_rope_fused_kernelIN3c108BFloat16ELb1EfhLNS_18Fp8KVCacheDataTypeE2EEEvPKlPT_S7_PKS6_S9_illlliPT2_S5_iiiiPKf)
        /*04a0*/ 	.word	0x0000001e


	//----- nvinfo : EIATTR_FRAME_SIZE
	.align		4
.L_233:
        /*04a4*/ 	.byte	0x04, 0x11
        /*04a6*/ 	.short	(.L_235 - .L_234)
	.align		4
.L_234:
        /*04a8*/ 	.word	index@(_ZN4vllm38concat_and_cache_mla_rope_fused_kernelIN3c108BFloat16ELb1EfhLNS_18Fp8KVCacheDataTypeE2EEEvPKlPT_S7_PKS6_S9_illlliPT2_S5_iiiiPKf)
        /*04ac*/ 	.word	0x00000000


	//----- nvinfo : EIATTR_REGCOUNT
	.align		4
.L_235:
        /*04b0*/ 	.byte	0x04, 0x2f
        /*04b2*/ 	.short	(.L_237 - .L_236)
	.align		4
.L_236:
        /*04b4*/ 	.word	index@(_ZN4vllm38concat_and_cache_mla_rope_fused_kernelIN3c108BFloat16ELb0EfhLNS_18Fp8KVCacheDataTypeE2EEEvPKlPT_S7_PKS6_S9_illlliPT2_S5_iiiiPKf)
        /*04b8*/ 	.word	0x0000001d


	//----- nvinfo : EIATTR_FRAME_SIZE
	.align		4
.L_237:
        /*04bc*/ 	.byte	0x04, 0x11
        /*04be*/ 	.short	(.L_239 - .L_238)
	.align		4
.L_238:
        /*04c0*/ 	.word	index@(_ZN4vllm38concat_and_cache_mla_rope_fused_kernelIN3c108BFloat16ELb0EfhLNS_18Fp8KVCacheDataTypeE2EEEvPKlPT_S7_PKS6_S9_illlliPT2_S5_iiiiPKf)
        /*04c4*/ 	.word	0x00000000


	//----- nvinfo : EIATTR_REGCOUNT
	.align		4
.L_239:
        /*04c8*/ 	.byte	0x04, 0x2f
        /*04ca*/ 	.short	(.L_241 - .L_240)
	.align		4
.L_240:
        /*04cc*/ 	.word	index@(_ZN4vllm38concat_and_cache_mla_rope_fused_kernelIfLb1EthLNS_18Fp8KVCacheDataTypeE2EEEvPKlPT_S5_PKS4_S7_illlliPT2_S3_iiiiPKf)
        /*04d0*/ 	.word	0x0000001e


	//----- nvinfo : EIATTR_FRAME_SIZE
	.align		4
.L_241:
        /*04d4*/ 	.byte	0x04, 0x11
        /*04d6*/ 	.short	(.L_243 - .L_242)
	.align		4
.L_242:
        /*04d8*/ 	.word	index@(_ZN4vllm38concat_and_cache_mla_rope_fused_kernelIfLb1EthLNS_18Fp8KVCacheDataTypeE2EEEvPKlPT_S5_PKS4_S7_illlliPT2_S3_iiiiPKf)
        /*04dc*/ 	.word	0x00000000


	//----- nvinfo : EIATTR_REGCOUNT
	.align		4
.L_243:
        /*04e0*/ 	.byte	0x04, 0x2f
        /*04e2*/ 	.short	(.L_245 - .L_244)
	.align		4
.L_244:
        /*04e4*/ 	.word	index@(_ZN4vllm38concat_and_cache_mla_rope_fused_kernelIfLb0EthLNS_18Fp8KVCacheDataTypeE2EEEvPKlPT_S5_PKS4_S7_illlliPT2_S3_iiiiPKf)
        /*04e8*/ 	.word	0x0000001c


	//----- nvinfo : EIATTR_FRAME_SIZE
	.align		4
.L_245:
        /*04ec*/ 	.byte	0x04, 0x11
        /*04ee*/ 	.short	(.L_247 - .L_246)
	.align		4
.L_246:
        /*04f0*/ 	.word	index@(_ZN4vllm38concat_and_cache_mla_rope_fused_kernelIfLb0EthLNS_18Fp8KVCacheDataTypeE2EEEvPKlPT_S5_PKS4_S7_illlliPT2_S3_iiiiPKf)
        /*04f4*/ 	.word	0x00000000


	//----- nvinfo : EIATTR_REGCOUNT
	.align		4
.L_247:
        /*04f8*/ 	.byte	0x04, 0x2f
        /*04fa*/ 	.short	(.L_249 - .L_248)
	.align		4
.L_248:
        /*04fc*/ 	.word	index@(_ZN4vllm38concat_and_cache_mla_rope_fused_kernelIN3c104HalfELb1EthLNS_18Fp8KVCacheDataTypeE2EEEvPKlPT_S7_PKS6_S9_illlliPT2_S5_iiiiPKf)
        /*0500*/ 	.word	0x0000001f


	//----- nvinfo : EIATTR_FRAME_SIZE
	.align		4
.L_249:
        /*0504*/ 	.byte	0x04, 0x11
        /*0506*/ 	.short	(.L_251 - .L_250)
	.align		4
.L_250:
        /*0508*/ 	.word	index@(_ZN4vllm38concat_and_cache_mla_rope_fused_kernelIN3c104HalfELb1EthLNS_18Fp8KVCacheDataTypeE2EEEvPKlPT_S7_PKS6_S9_illlliPT2_S5_iiiiPKf)
        /*050c*/ 	.word	0x00000000


	//----- nvinfo : EIATTR_REGCOUNT
	.align		4
.L_251:
        /*0510*/ 	.byte	0x04, 0x2f
        /*0512*/ 	.short	(.L_253 - .L_252)
	.align		4
.L_252:
        /*0514*/ 	.word	index@(_ZN4vllm38concat_and_cache_mla_rope_fused_kernelIN3c104HalfELb0EthLNS_18Fp8KVCacheDataTypeE2EEEvPKlPT_S7_PKS6_S9_illlliPT2_S5_iiiiPKf)
        /*0518*/ 	.word	0x0000001d


	//----- nvinfo : EIATTR_FRAME_SIZE
	.align		4
.L_253:
        /*051c*/ 	.byte	0x04, 0x11
        /*051e*/ 	.short	(.L_255 - .L_254)
	.align		4
.L_254:
        /*0520*/ 	.word	index@(_ZN4vllm38concat_and_cache_mla_rope_fused_kernelIN3c104HalfELb0EthLNS_18Fp8KVCacheDataTypeE2EEEvPKlPT_S7_PKS6_S9_illlliPT2_S5_iiiiPKf)
        /*0524*/ 	.word	0x00000000


	//----- nvinfo : EIATTR_REGCOUNT
	.align		4
.L_255:
        /*0528*/ 	.byte	0x04, 0x2f
        /*052a*/ 	.short	(.L_257 - .L_256)
	.align		4
.L_256:
        /*052c*/ 	.word	index@(_ZN4vllm38concat_and_cache_mla_rope_fused_kernelIN3c108BFloat16ELb1EthLNS_18Fp8KVCacheDataTypeE2EEEvPKlPT_S7_PKS6_S9_illlliPT2_S5_iiiiPKf)
        /*0530*/ 	.word	0x0000001e


	//----- nvinfo : EIATTR_FRAME_SIZE
	.align		4
.L_257:
        /*0534*/ 	.byte	0x04, 0x11
        /*0536*/ 	.short	(.L_259 - .L_258)
	.align		4
.L_258:
        /*0538*/ 	.word	index@(_ZN4vllm38concat_and_cache_mla_rope_fused_kernelIN3c108BFloat16ELb1EthLNS_18Fp8KVCacheDataTypeE2EEEvPKlPT_S7_PKS6_S9_illlliPT2_S5_iiiiPKf)
        /*053c*/ 	.word	0x00000000


	//----- nvinfo : EIATTR_REGCOUNT
	.align		4
.L_259:
        /*0540*/ 	.byte	0x04, 0x2f
        /*0542*/ 	.short	(.L_261 - .L_260)
	.align		4
.L_260:
        /*0544*/ 	.word	index@(_ZN4vllm38concat_and_cache_mla_rope_fused_kernelIN3c108BFloat16ELb0EthLNS_18Fp8KVCacheDataTypeE2EEEvPKlPT_S7_PKS6_S9_illlliPT2_S5_iiiiPKf)
        /*0548*/ 	.word	0x0000001d


	//----- nvinfo : EIATTR_FRAME_SIZE
	.align		4
.L_261:
        /*054c*/ 	.byte	0x04, 0x11
        /*054e*/ 	.short	(.L_263 - .L_262)
	.align		4
.L_262:
        /*0550*/ 	.word	index@(_ZN4vllm38concat_and_cache_mla_rope_fused_kernelIN3c108BFloat16ELb0EthLNS_18Fp8KVCacheDataTypeE2EEEvPKlPT_S7_PKS6_S9_illlliPT2_S5_iiiiPKf)
        /*0554*/ 	.word	0x00000000


	//----- nvinfo : EIATTR_REGCOUNT
	.align		4
.L_263:
        /*0558*/ 	.byte	0x04, 0x2f
        /*055a*/ 	.short	(.L_265 - .L_264)
	.align		4
.L_264:
        /*055c*/ 	.word	index@(_ZN4vllm38concat_and_cache_mla_rope_fused_kernelIfLb1E13__nv_bfloat16hLNS_18Fp8KVCacheDataTypeE2EEEvPKlPT_S6_PKS5_S8_illlliPT2_S4_iiiiPKf)
        /*0560*/ 	.word	0x0000001e


	//----- nvinfo : EIATTR_FRAME_SIZE
	.align		4
.L_265:
        /*0564*/ 	.byte	0x04, 0x11
        /*0566*/ 	.short	(.L_267 - .L_266)
	.align		4
.L_266:
        /*0568*/ 	.word	index@(_ZN4vllm38concat_and_cache_mla_rope_fused_kernelIfLb1E13__nv_bfloat16hLNS_18Fp8KVCacheDataTypeE2EEEvPKlPT_S6_PKS5_S8_illlliPT2_S4_iiiiPKf)
        /*056c*/ 	.word	0x00000000


	//----- nvinfo : EIATTR_REGCOUNT
	.align		4
.L_267:
        /*0570*/ 	.byte	0x04, 0x2f
        /*0572*/ 	.short	(.L_269 - .L_268)
	.align		4
.L_268:
        /*0574*/ 	.word	index@(_ZN4vllm38concat_and_cache_mla_rope_fused_kernelIfLb0E13__nv_bfloat16hLNS_18Fp8KVCacheDataTypeE2EEEvPKlPT_S6_PKS5_S8_illlliPT2_S4_iiiiPKf)
        /*0578*/ 	.word	0x0000001c


	//----- nvinfo : EIATTR_FRAME_SIZE
	.align		4
.L_269:
        /*057c*/ 	.byte	0x04, 0x11
        /*057e*/ 	.short	(.L_271 - .L_270)
	.align		4
.L_270:
        /*0580*/ 	.word	index@(_ZN4vllm38concat_and_cache_mla_rope_fused_kernelIfLb0E13__nv_bfloat16hLNS_18Fp8KVCacheDataTypeE2EEEvPKlPT_S6_PKS5_S8_illlliPT2_S4_iiiiPKf)
        /*0584*/ 	.word	0x00000000


	//----- nvinfo : EIATTR_REGCOUNT
	.align		4
.L_271:
        /*0588*/ 	.byte	0x04, 0x2f
        /*058a*/ 	.short	(.L_273 - .L_272)
	.align		4
.L_272:
        /*058c*/ 	.word	index@(_ZN4vllm38concat_and_cache_mla_rope_fused_kernelIN3c104HalfELb1E13__nv_bfloat16hLNS_18Fp8KVCacheDataTypeE2EEEvPKlPT_S8_PKS7_SA_illlliPT2_S6_iiiiPKf)
        /*0590*/ 	.word	0x0000001f


	//----- nvinfo : EIATTR_FRAME_SIZE
	.align		4
.L_273:
        /*0594*/ 	.byte	0x04, 0x11
        /*0596*/ 	.short	(.L_275 - .L_274)
	.align		4
.L_274:
        /*0598*/ 	.word	index@(_ZN4vllm38concat_and_cache_mla_rope_fused_kernelIN3c104HalfELb1E13__nv_bfloat16hLNS_18Fp8KVCacheDataTypeE2EEEvPKlPT_S8_PKS7_SA_illlliPT2_S6_iiiiPKf)
        /*059c*/ 	.word	0x00000000


	//----- nvinfo : EIATTR_REGCOUNT
	.align		4
.L_275:
        /*05a0*/ 	.byte	0x04, 0x2f
        /*05a2*/ 	.short	(.L_277 - .L_276)
	.align		4
.L_276:
        /*05a4*/ 	.word	index@(_ZN4vllm38concat_and_cache_mla_rope_fused_kernelIN3c104HalfELb0E13__nv_bfloat16hLNS_18Fp8KVCacheDataTypeE2EEEvPKlPT_S8_PKS7_SA_illlliPT2_S6_iiiiPKf)
        /*05a8*/ 	.word	0x0000001d


	//----- nvinfo : EIATTR_FRAME_SIZE
	.align		4
.L_277:
        /*05ac*/ 	.byte	0x04, 0x11
        /*05ae*/ 	.short	(.L_279 - .L_278)
	.align		4
.L_278:
        /*05b0*/ 	.word	index@(_ZN4vllm38concat_and_cache_mla_rope_fused_kernelIN3c104HalfELb0E13__nv_bfloat16hLNS_18Fp8KVCacheDataTypeE2EEEvPKlPT_S8_PKS7_SA_illlliPT2_S6_iiiiPKf)
        /*05b4*/ 	.word	0x00000000


	//----- nvinfo : EIATTR_REGCOUNT
	.align		4
.L_279:
        /*05b8*/ 	.byte	0x04, 0x2f
        /*05ba*/ 	.short	(.L_281 - .L_280)
	.align		4
.L_280:
        /*05bc*/ 	.word	index@(_ZN4vllm38concat_and_cache_mla_rope_fused_kernelIN3c108BFloat16ELb1E13__nv_bfloat16hLNS_18Fp8KVCacheDataTypeE2EEEvPKlPT_S8_PKS7_SA_illlliPT2_S6_iiiiPKf)
        /*05c0*/ 	.word	0x0000001e


	//----- nvinfo : EIATTR_FRAME_SIZE
	.align		4
.L_281:
        /*05c4*/ 	.byte	0x04, 0x11
        /*05c6*/ 	.short	(.L_283 - .L_282)
	.align		4
.L_282:
        /*05c8*/ 	.word	index@(_ZN4vllm38concat_and_cache_mla_rope_fused_kernelIN3c108BFloat16ELb1E13__nv_bfloat16hLNS_18Fp8KVCacheDataTypeE2EEEvPKlPT_S8_PKS7_SA_illlliPT2_S6_iiiiPKf)
        /*05cc*/ 	.word	0x00000000


	//----- nvinfo : EIATTR_REGCOUNT
	.align		4
.L_283:
        /*05d0*/ 	.byte	0x04, 0x2f
        /*05d2*/ 	.short	(.L_285 - .L_284)
	.align		4
.L_284:
        /*05d4*/ 	.word	index@(_ZN4vllm38concat_and_cache_mla_rope_fused_kernelIN3c108BFloat16ELb0E13__nv_bfloat16hLNS_18Fp8KVCacheDataTypeE2EEEvPKlPT_S8_PKS7_SA_illlliPT2_S6_iiiiPKf)
        /*05d8*/ 	.word	0x0000001d


	//----- nvinfo : EIATTR_FRAME_SIZE
	.align		4
.L_285:
        /*05dc*/ 	.byte	0x04, 0x11
        /*05de*/ 	.short	(.L_287 - .L_286)
	.align		4
.L_286:
        /*05e0*/ 	.word	index@(_ZN4vllm38concat_and_cache_mla_rope_fused_kernelIN3c108BFloat16ELb0E13__nv_bfloat16hLNS_18Fp8KVCacheDataTypeE2EEEvPKlPT_S8_PKS7_SA_illlliPT2_S6_iiiiPKf)
        /*05e4*/ 	.word	0x00000000


	//----- nvinfo : EIATTR_MIN_STACK_SIZE
	.align		4
.L_287:
        /*05e8*/ 	.byte	0x04, 0x12
        /*05ea*/ 	.short	(.L_289 - .L_288)
	.align		4
.L_288:
        /*05ec*/ 	.word	index@(_ZN4vllm38concat_and_cache_mla_rope_fused_kernelIN3c108BFloat16ELb0E13__nv_bfloat16hLNS_18Fp8KVCacheDataTypeE2EEEvPKlPT_S8_PKS7_SA_illlliPT2_S6_iiiiPKf)
        /*05f0*/ 	.word	0x00000000


	//----- nvinfo : EIATTR_MIN_STACK_SIZE
	.align		4
.L_289:
        /*05f4*/ 	.byte	0x04, 0x12
        /*05f6*/ 	.short	(.L_291 - .L_290)
	.align		4
.L_290:
        /*05f8*/ 	.word	index@(_ZN4vllm38concat_and_cache_mla_rope_fused_kernelIN3c108BFloat16ELb1E13__nv_bfloat16hLNS_18Fp8KVCacheDataTypeE2EEEvPKlPT_S8_PKS7_SA_illlliPT2_S6_iiiiPKf)
        /*05fc*/ 	.word	0x00000000


	//----- nvinfo : EIATTR_MIN_STACK_SIZE
	.align		4
.L_291:
        /*0600*/ 	.byte	0x04, 0x12
        /*0602*/ 	.short	(.L_293 - .L_292)
	.align		4
.L_292:
        /*0604*/ 	.word	index@(_ZN4vllm38concat_and_cache_mla_rope_fused_kernelIN3c104HalfELb0E13__nv_bfloat16hLNS_18Fp8KVCacheDataTypeE2EEEvPKlPT_S8_PKS7_SA_illlliPT2_S6_iiiiPKf)
        /*0608*/ 	.word	0x00000000


	//----- nvinfo : EIATTR_MIN_STACK_SIZE
	.align		4
.L_293:
        /*060c*/ 	.byte	0x04, 0x12
        /*060e*/ 	.short	(.L_295 - .L_294)
	.align		4
.L_294:
        /*0610*/ 	.word	index@(_ZN4vllm38concat_and_cache_mla_rope_fused_kernelIN3c104HalfELb1E13__nv_bfloat16hLNS_18Fp8KVCacheDataTypeE2EEEvPKlPT_S8_PKS7_SA_illlliPT2_S6_iiiiPKf)
        /*0614*/ 	.word	0x00000000


	//----- nvinfo : EIATTR_MIN_STACK_SIZE
	.align		4
.L_295:
        /*0618*/ 	.byte	0x04, 0x12
        /*061a*/ 	.short	(.L_297 - .L_296)
	.align		4
.L_296:
        /*061c*/ 	.word	index@(_ZN4vllm38concat_and_cache_mla_rope_fused_kernelIfLb0E13__nv_bfloat16hLNS_18Fp8KVCacheDataTypeE2EEEvPKlPT_S6_PKS5_S8_illlliPT2_S4_iiiiPKf)
        /*0620*/ 	.word	0x00000000


	//----- nvinfo : EIATTR_MIN_STACK_SIZE
	.align		4
.L_297:
        /*0624*/ 	.byte	0x04, 0x12
        /*0626*/ 	.short	(.L_299 - .L_298)
	.align		4
.L_298:
        /*0628*/ 	.word	index@(_ZN4vllm38concat_and_cache_mla_rope_fused_kernelIfLb1E13__nv_bfloat16hLNS_18Fp8KVCacheDataTypeE2EEEvPKlPT_S6_PKS5_S8_illlliPT2_S4_iiiiPKf)
        /*062c*/ 	.word	0x00000000


	//----- nvinfo : EIATTR_MIN_STACK_SIZE
	.align		4
.L_299:
        /*0630*/ 	.byte	0x04, 0x12
        /*0632*/ 	.short	(.L_301 - .L_300)
	.align		4
.L_300:
        /*0634*/ 	.word	index@(_ZN4vllm38concat_and_cache_mla_rope_fused_kernelIN3c108BFloat16ELb0EthLNS_18Fp8KVCacheDataTypeE2EEEvPKlPT_S7_PKS6_S9_illlliPT2_S5_iiiiPKf)
        /*0638*/ 	.word	0x00000000


	//----- nvinfo : EIATTR_MIN_STACK_SIZE
	.align		4
.L_301:
        /*063c*/ 	.byte	0x04, 0x12
        /*063e*/ 	.short	(.L_303 - .L_302)
	.align		4
.L_302:
        /*0640*/ 	.word	index@(_ZN4vllm38concat_and_cache_mla_rope_fused_kernelIN3c108BFloat16ELb1EthLNS_18Fp8KVCacheDataTypeE2EEEvPKlPT_S7_PKS6_S9_illlliPT2_S5_iiiiPKf)
        /*0644*/ 	.word	0x00000000


	//----- nvinfo : EIATTR_MIN_STACK_SIZE
	.align		4
.L_303:
        /*0648*/ 	.byte	0x04, 0x12
        /*064a*/ 	.short	(.L_305 - .L_304)
	.align		4
.L_304:
        /*064c*/ 	.word	index@(_ZN4vllm38concat_and_cache_mla_rope_fused_kernelIN3c104HalfELb0EthLNS_18Fp8KVCacheDataTypeE2EEEvPKlPT_S7_PKS6_S9_illlliPT2_S5_iiiiPKf)
        /*0650*/ 	.word	0x00000000


	//----- nvinfo : EIATTR_MIN_STACK_SIZE
	.align		4
.L_305:
        /*0654*/ 	.byte	0x04, 0x12
        /*0656*/ 	.short	(.L_307 - .L_306)
	.align		4
.L_306:
        /*0658*/ 	.word	index@(_ZN4vllm38concat_and_cache_mla_rope_fused_kernelIN3c104HalfELb1EthLNS_18Fp8KVCacheDataTypeE2EEEvPKlPT_S7_PKS6_S9_illlliPT2_S5_iiiiPKf)
        /*065c*/ 	.word	0x00000000


	//----- nvinfo : EIATTR_MIN_STACK_SIZE
	.align		4
.L_307:
        /*0660*/ 	.byte	0x04, 0x12
        /*0662*/ 	.short	(.L_309 - .L_308)
	.align		4
.L_308:
        /*0664*/ 	.word	index@(_ZN4vllm38concat_and_cache_mla_rope_fused_kernelIfLb0EthLNS_18Fp8KVCacheDataTypeE2EEEvPKlPT_S5_PKS4_S7_illlliPT2_S3_iiiiPKf)
        /*0668*/ 	.word	0x00000000


	//----- nvinfo : EIATTR_MIN_STACK_SIZE
	.align		4
.L_309:
        /*066c*/ 	.byte	0x04, 0x12
        /*066e*/ 	.short	(.L_311 - .L_310)
	.align		4
.L_310:
        /*0670*/ 	.word	index@(_ZN4vllm38concat_and_cache_mla_rope_fused_kernelIfLb1EthLNS_18Fp8KVCacheDataTypeE2EEEvPKlPT_S5_PKS4_S7_illlliPT2_S3_iiiiPKf)
        /*0674*/ 	.word	0x00000000


	//----- nvinfo : EIATTR_MIN_STACK_SIZE
	.align		4
.L_311:
        /*0678*/ 	.byte	0x04, 0x12
        /*067a*/ 	.short	(.L_313 - .L_312)
	.align		4
.L_312:
        /*067c*/ 	.word	index@(_ZN4vllm38concat_and_cache_mla_rope_fused_kernelIN3c108BFloat16ELb0EfhLNS_18Fp8KVCacheDataTypeE2EEEvPKlPT_S7_PKS6_S9_illlliPT2_S5_iiiiPKf)
        /*0680*/ 	.word	0x00000000


	//----- nvinfo : EIATTR_MIN_STACK_SIZE
	.align		4
.L_313:
        /*0684*/ 	.byte	0x04, 0x12
        /*0686*/ 	.short	(.L_315 - .L_314)
	.align		4
.L_314:
        /*0688*/ 	.word	index@(_ZN4vllm38concat_and_cache_mla_rope_fused_kernelIN3c108BFloat16ELb1EfhLNS_18Fp8KVCacheDataTypeE2EEEvPKlPT_S7_PKS6_S9_illlliPT2_S5_iiiiPKf)
        /*068c*/ 	.word	0x00000000


	//----- nvinfo : EIATTR_MIN_STACK_SIZE
	.align		4
.L_315:
        /*0690*/ 	.byte	0x04, 0x12
        /*0692*/ 	.short	(.L_317 - .L_316)
	.align		4
.L_316:
        /*0694*/ 	.word	index@(_ZN4vllm38concat_and_cache_mla_rope_fused_kernelIN3c104HalfELb0EfhLNS_18Fp8KVCacheDataTypeE2EEEvPKlPT_S7_PKS6_S9_illlliPT2_S5_iiiiPKf)
        /*0698*/ 	.word	0x00000000


	//----- nvinfo : EIATTR_MIN_STACK_SIZE
	.align		4
.L_317:
        /*069c*/ 	.byte	0x04, 0x12
        /*069e*/ 	.short	(.L_319 - .L_318)
	.align		4
.L_318:
        /*06a0*/ 	.word	index@(_ZN4vllm38concat_and_cache_mla_rope_fused_kernelIN3c104HalfELb1EfhLNS_18Fp8KVCacheDataTypeE2EEEvPKlPT_S7_PKS6_S9_illlliPT2_S5_iiiiPKf)
        /*06a4*/ 	.word	0x00000000


	//----- nvinfo : EIATTR_MIN_STACK_SIZE
	.align		4
.L_319:
        /*06a8*/ 	.byte	0x04, 0x12
        /*06aa*/ 	.short	(.L_321 - .L_320)
	.align		4
.L_320:
        /*06ac*/ 	.word	index@(_ZN4vllm38concat_and_cache_mla_rope_fused_kernelIfLb0EfhLNS_18Fp8KVCacheDataTypeE2EEEvPKlPT_S5_PKS4_S7_illlliPT2_S3_iiiiPKf)
        /*06b0*/ 	.word	0x00000000


	//----- nvinfo : EIATTR_MIN_STACK_SIZE
	.align		4
.L_321:
        /*06b4*/ 	.byte	0x04, 0x12
        /*06b6*/ 	.short	(.L_323 - .L_322)
	.align		4
.L_322:
        /*06b8*/ 	.word	index@(_ZN4vllm38concat_and_cache_mla_rope_fused_kernelIfLb1EfhLNS_18Fp8KVCacheDataTypeE2EEEvPKlPT_S5_PKS4_S7_illlliPT2_S3_iiiiPKf)
        /*06bc*/ 	.word	0x00000000


	//----- nvinfo : EIATTR_MIN_STACK_SIZE
	.align		4
.L_323:
        /*06c0*/ 	.byte	0x04, 0x12
        /*06c2*/ 	.short	(.L_325 - .L_324)
	.align		4
.L_324:
        /*06c4*/ 	.word	index@(_ZN4vllm38concat_and_cache_mla_rope_fused_kernelIN3c108BFloat16ELb0E13__nv_bfloat16hLNS_18Fp8KVCacheDataTypeE1EEEvPKlPT_S8_PKS7_SA_illlliPT2_S6_iiiiPKf)
        /*06c8*/ 	.word	0x00000000


	//----- nvinfo : EIATTR_MIN_STACK_SIZE
	.align		4
.L_325:
        /*06cc*/ 	.byte	0x04, 0x12
        /*06ce*/ 	.short	(.L_327 - .L_326)
	.align		4
.L_326:
        /*06d0*/ 	.word	index@(_ZN4vllm38concat_and_cache_mla_rope_fused_kernelIN3c108BFloat16ELb1E13__nv_bfloat16hLNS_18Fp8KVCacheDataTypeE1EEEvPKlPT_S8_PKS7_SA_illlliPT2_S6_iiiiPKf)
        /*06d4*/ 	.word	0x00000000


	//----- nvinfo : EIATTR_MIN_STACK_SIZE
	.align		4
.L_327:
        /*06d8*/ 	.byte	0x04, 0x12
        /*06da*/ 	.short	(.L_329 - .L_328)
	.align		4
.L_328:
        /*06dc*/ 	.word	index@(_ZN4vllm38concat_and_cache_mla_rope_fused_kernelIN3c104HalfELb0E13__nv_bfloat16hLNS_18Fp8KVCacheDataTypeE1EEEvPKlPT_S8_PKS7_SA_illlliPT2_S6_iiiiPKf)
        /*06e0*/ 	.word	0x00000000


	//----- nvinfo : EIATTR_MIN_STACK_SIZE
	.align		4
.L_329:
        /*06e4*/ 	.byte	0x04, 0x12
        /*06e6*/ 	.short	(.L_331 - .L_330)
	.align		4
.L_330:
        /*06e8*/ 	.word	index@(_ZN4vllm38concat_and_cache_mla_rope_fused_kernelIN3c104HalfELb1E13__nv_bfloat16hLNS_18Fp8KVCacheDataTypeE1EEEvPKlPT_S8_PKS7_SA_illlliPT2_S6_iiiiPKf)
        /*06ec*/ 	.word	0x00000000


	//----- nvinfo : EIATTR_MIN_STACK_SIZE
	.align		4
.L_331:
        /*06f0*/ 	.byte	0x04, 0x12
        /*06f2*/ 	.short	(.L_333 - .L_332)
	.align		4
.L_332:
        /*06f4*/ 	.word	index@(_ZN4vllm38concat_and_cache_mla_rope_fused_kernelIfLb0E13__nv_bfloat16hLNS_18Fp8KVCacheDataTypeE1EEEvPKlPT_S6_PKS5_S8_illlliPT2_S4_iiiiPKf)
        /*06f8*/ 	.word	0x00000000


	//----- nvinfo : EIATTR_MIN_STACK_SIZE
	.align		4
.L_333:
        /*06fc*/ 	.byte	0x04, 0x12
        /*06fe*/ 	.short	(.L_335 - .L_334)
	.align		4
.L_334:
        /*0700*/ 	.word	index@(_ZN4vllm38concat_and_cache_mla_rope_fused_kernelIfLb1E13__nv_bfloat16hLNS_18Fp8KVCacheDataTypeE1EEEvPKlPT_S6_PKS5_S8_illlliPT2_S4_iiiiPKf)
        /*0704*/ 	.word	0x00000000


	//----- nvinfo : EIATTR_MIN_STACK_SIZE
	.align		4
.L_335:
        /*0708*/ 	.byte	0x04, 0x12
        /*070a*/ 	.short	(.L_337 - .L_336)
	.align		4
.L_336:
        /*070c*/ 	.word	index@(_ZN4vllm38concat_and_cache_mla_rope_fused_kernelIN3c108BFloat16ELb0EthLNS_18Fp8KVCacheDataTypeE1EEEvPKlPT_S7_PKS6_S9_illlliPT2_S5_iiiiPKf)
        /*0710*/ 	.word	0x00000000


	//----- nvinfo : EIATTR_MIN_STACK_SIZE
	.align		4
.L_337:
        /*0714*/ 	.byte	0x04, 0x12
        /*0716*/ 	.short	(.L_339 - .L_338)
	.align		4
.L_338:
        /*0718*/ 	.word	index@(_ZN4vllm38concat_and_cache_mla_rope_fused_kernelIN3c108BFloat16ELb1EthLNS_18Fp8KVCacheDataTypeE1EEEvPKlPT_S7_PKS6_S9_illlliPT2_S5_iiiiPKf)
        /*071c*/ 	.word	0x00000000


	//----- nvinfo : EIATTR_MIN_STACK_SIZE
	.align		4
.L_339:
        /*0720*/ 	.byte	0x04, 0x12
        /*0722*/ 	.short	(.L_341 - .L_340)
	.align		4
.L_340:
        /*0724*/ 	.word	index@(_ZN4vllm38concat_and_cache_mla_rope_fused_kernelIN3c104HalfELb0EthLNS_18Fp8KVCacheDataTypeE1EEEvPKlPT_S7_PKS6_S9_illlliPT2_S5_iiiiPKf)
        /*0728*/ 	.word	0x00000000


	//----- nvinfo : EIATTR_MIN_STACK_SIZE
	.align		4
.L_341:
        /*072c*/ 	.byte	0x04, 0x12
        /*072e*/ 	.short	(.L_343 - .L_342)
	.align		4
.L_342:
        /*0730*/ 	.word	index@(_ZN4vllm38concat_and_cache_mla_rope_fused_kernelIN3c104HalfELb1EthLNS_18Fp8KVCacheDataTypeE1EEEvPKlPT_S7_PKS6_S9_illlliPT2_S5_iiiiPKf)
        /*0734*/ 	.word	0x00000000


	//----- nvinfo : EIATTR_MIN_STACK_SIZE
	.align		4
.L_343:
        /*0738*/ 	.byte	0x04, 0x12
        /*073a*/ 	.short	(.L_345 - .L_344)
	.align		4
.L_344:
        /*073c*/ 	.word	index@(_ZN4vllm38concat_and_cache_mla_rope_fused_kernelIfLb0EthLNS_18Fp8KVCacheDataTypeE1EEEvPKlPT_S5_PKS4_S7_illlliPT2_S3_iiiiPKf)
        /*0740*/ 	.word	0x00000000


	//----- nvinfo : EIATTR_MIN_STACK_SIZE
	.align		4
.L_345:
        /*0744*/ 	.byte	0x04, 0x12
        /*0746*/ 	.short	(.L_347 - .L_346)
	.align		4
.L_346:
        /*0748*/ 	.word	index@(_ZN4vllm38concat_and_cache_mla_rope_fused_kernelIfLb1EthLNS_18Fp8KVCacheDataTypeE1EEEvPKlPT_S5_PKS4_S7_illlliPT2_S3_iiiiPKf)
        /*074c*/ 	.word	0x00000000


	//----- nvinfo : EIATTR_MIN_STACK_SIZE
	.align		4
.L_347:
        /*0750*/ 	.byte	0x04, 0x12
        /*0752*/ 	.short	(.L_349 - .L_348)
	.align		4
.L_348:
        /*0754*/ 	.word	index@(_ZN4vllm38concat_and_cache_mla_rope_fused_kernelIN3c108BFloat16ELb0EfhLNS_18Fp8KVCacheDataTypeE1EEEvPKlPT_S7_PKS6_S9_illlliPT2_S5_iiiiPKf)
        /*0758*/ 	.word	0x00000000


	//----- nvinfo : EIATTR_MIN_STACK_SIZE
	.align		4
.L_349:
        /*075c*/ 	.byte	0x04, 0x12
        /*075e*/ 	.short	(.L_351 - .L_350)
	.align		4
.L_350:
        /*0760*/ 	.word	index@(_ZN4vllm38concat_and_cache_mla_rope_fused_kernelIN3c108BFloat16ELb1EfhLNS_18Fp8KVCacheDataTypeE1EEEvPKlPT_S7_PKS6_S9_illlliPT2_S5_iiiiPKf)
        /*0764*/ 	.word	0x00000000


	//----- nvinfo : EIATTR_MIN_STACK_SIZE
	.align		4
.L_351:
        /*0768*/ 	.byte	0x04, 0x12
        /*076a*/ 	.short	(.L_353 - .L_352)
	.align		4
.L_352:
        /*076c*/ 	.word	index@(_ZN4vllm38concat_and_cache_mla_rope_fused_kernelIN3c104HalfELb0EfhLNS_18Fp8KVCacheDataTypeE1EEEvPKlPT_S7_PKS6_S9_illlliPT2_S5_iiiiPKf)
        /*0770*/ 	.word	0x00000000


	//----- nvinfo : EIATTR_MIN_STACK_SIZE
	.align		4
.L_353:
        /*0774*/ 	.byte	0x04, 0x12
        /*0776*/ 	.short	(.L_355 - .L_354)
	.align		4
.L_354:
        /*0778*/ 	.word	index@(_ZN4vllm38concat_and_cache_mla_rope_fused_kernelIN3c104HalfELb1EfhLNS_18Fp8KVCacheDataTypeE1EEEvPKlPT_S7_PKS6_S9_illlliPT2_S5_iiiiPKf)
        /*077c*/ 	.word	0x00000000


	//----- nvinfo : EIATTR_MIN_STACK_SIZE
	.align		4
.L_355:
        /*0780*/ 	.byte	0x04, 0x12
        /*0782*/ 	.short	(.L_357 - .L_356)
	.align		4
.L_356:
        /*0784*/ 	.word	index@(_ZN4vllm38concat_and_cache_mla_rope_fused_kernelIfLb0EfhLNS_18Fp8KVCacheDataTypeE1EEEvPKlPT_S5_PKS4_S7_illlliPT2_S3_iiiiPKf)
        /*0788*/ 	.word	0x00000000


	//----- nvinfo : EIATTR_MIN_STACK_SIZE
	.align		4
.L_357:
        /*078c*/ 	.byte	0x04, 0x12
        /*078e*/ 	.short	(.L_359 - .L_358)
	.align		4
.L_358:
        /*0790*/ 	.word	index@(_ZN4vllm38concat_and_cache_mla_rope_fused_kernelIfLb1EfhLNS_18Fp8KVCacheDataTypeE1EEEvPKlPT_S5_PKS4_S7_illlliPT2_S3_iiiiPKf)
        /*0794*/ 	.word	0x00000000


	//----- nvinfo : EIATTR_MIN_STACK_SIZE
	.align		4
.L_359:
        /*0798*/ 	.byte	0x04, 0x12
        /*079a*/ 	.short	(.L_361 - .L_360)
	.align		4
.L_360:
        /*079c*/ 	.word	index@(_ZN4vllm38concat_and_cache_mla_rope_fused_kernelIN3c108BFloat16ELb0E13__nv_bfloat16S3_LNS_18Fp8KVCacheDataTypeE0EEEvPKlPT_S8_PKS7_SA_illlliPT2_S6_iiiiPKf)
        /*07a0*/ 	.word	0x00000000


	//----- nvinfo : EIATTR_MIN_STACK_SIZE
	.align		4
.L_361:
        /*07a4*/ 	.byte	0x04, 0x12
        /*07a6*/ 	.short	(.L_363 - .L_362)
	.align		4
.L_362:
        /*07a8*/ 	.word	index@(_ZN4vllm38concat_and_cache_mla_rope_fused_kernelIN3c108BFloat16ELb1E13__nv_bfloat16S3_LNS_18Fp8KVCacheDataTypeE0EEEvPKlPT_S8_PKS7_SA_illlliPT2_S6_iiiiPKf)
        /*07ac*/ 	.word	0x00000000


	//----- nvinfo : EIATTR_MIN_STACK_SIZE
	.align		4
.L_363:
        /*07b0*/ 	.byte	0x04, 0x12
        /*07b2*/ 	.short	(.L_365 - .L_364)
	.align		4
.L_364:
        /*07b4*/ 	.word	index@(_ZN4vllm38concat_and_cache_mla_rope_fused_kernelIN3c104HalfELb0E13__nv_bfloat16S3_LNS_18Fp8KVCacheDataTypeE0EEEvPKlPT_S8_PKS7_SA_illlliPT2_S6_iiiiPKf)
        /*07b8*/ 	.word	0x00000000


	//----- nvinfo : EIATTR_MIN_STACK_SIZE
	.align		4
.L_365:
        /*07bc*/ 	.byte	0x04, 0x12
        /*07be*/ 	.short	(.L_367 - .L_366)
	.align		4
.L_366:
        /*07c0*/ 	.word	index@(_ZN4vllm38concat_and_cache_mla_rope_fused_kernelIN3c104HalfELb1E13__nv_bfloat16S3_LNS_18Fp8KVCacheDataTypeE0EEEvPKlPT_S8_PKS7_SA_illlliPT2_S6_iiiiPKf)
        /*07c4*/ 	.word	0x00000000


	//----- nvinfo : EIATTR_MIN_STACK_SIZE
	.align		4
.L_367:
        /*07c8*/ 	.byte	0x04, 0x12
        /*07ca*/ 	.short	(.L_369 - .L_368)
	.align		4
.L_368:
        /*07cc*/ 	.word	index@(_ZN4vllm38concat_and_cache_mla_rope_fused_kernelIfLb0E13__nv_bfloat16S1_LNS_18Fp8KVCacheDataTypeE0EEEvPKlPT_S6_PKS5_S8_illlliPT2_S4_iiiiPKf)
        /*07d0*/ 	.word	0x00000000


	//----- nvinfo : EIATTR_MIN_STACK_SIZE
	.align		4
.L_369:
        /*07d4*/ 	.byte	0x04, 0x12
        /*07d6*/ 	.short	(.L_371 - .L_370)
	.align		4
.L_370:
        /*07d8*/ 	.word	index@(_ZN4vllm38concat_and_cache_mla_rope_fused_kernelIfLb1E13__nv_bfloat16S1_LNS_18Fp8KVCacheDataTypeE0EEEvPKlPT_S6_PKS5_S8_illlliPT2_S4_iiiiPKf)
        /*07dc*/ 	.word	0x00000000


	//----- nvinfo : EIATTR_MIN_STACK_SIZE
	.align		4
.L_371:
        /*07e0*/ 	.byte	0x04, 0x12
        /*07e2*/ 	.short	(.L_373 - .L_372)
	.align		4
.L_372:
        /*07e4*/ 	.word	index@(_ZN4vllm38concat_and_cache_mla_rope_fused_kernelIN3c108BFloat16ELb0EttLNS_18Fp8KVCacheDataTypeE0EEEvPKlPT_S7_PKS6_S9_illlliPT2_S5_iiiiPKf)
        /*07e8*/ 	.word	0x00000000


	//----- nvinfo : EIATTR_MIN_STACK_SIZE
	.align		4
.L_373:
        /*07ec*/ 	.byte	0x04, 0x12
        /*07ee*/ 	.short	(.L_375 - .L_374)
	.align		4
.L_374:
        /*07f0*/ 	.word	index@(_ZN4vllm38concat_and_cache_mla_rope_fused_kernelIN3c108BFloat16ELb1EttLNS_18Fp8KVCacheDataTypeE0EEEvPKlPT_S7_PKS6_S9_illlliPT2_S5_iiiiPKf)
        /*07f4*/ 	.word	0x00000000


	//----- nvinfo : EIATTR_MIN_STACK_SIZE
	.align		4
.L_375:
        /*07f8*/ 	.byte	0x04, 0x12
        /*07fa*/ 	.short	(.L_377 - .L_376)
	.align		4
.L_376:
        /*07fc*/ 	.word	index@(_ZN4vllm38concat_and_cache_mla_rope_fused_kernelIN3c104HalfELb0EttLNS_18Fp8KVCacheDataTypeE0EEEvPKlPT_S7_PKS6_S9_illlliPT2_S5_iiiiPKf)
        /*0800*/ 	.word	0x00000000


	//----- nvinfo : EIATTR_MIN_STACK_SIZE
	.align		4
.L_377:
        /*0804*/ 	.byte	0x04, 0x12
        /*0806*/ 	.short	(.L_379 - .L_378)
	.align		4
.L_378:
        /*0808*/ 	.word	index@(_ZN4vllm38concat_and_cache_mla_rope_fused_kernelIN3c104HalfELb1EttLNS_18Fp8KVCacheDataTypeE0EEEvPKlPT_S7_PKS6_S9_illlliPT2_S5_iiiiPKf)
        /*080c*/ 	.word	0x00000000


	//----- nvinfo : EIATTR_MIN_STACK_SIZE
	.align		4
.L_379:
        /*0810*/ 	.byte	0x04, 0x12
        /*0812*/ 	.short	(.L_381 - .L_380)
	.align		4
.L_380:
        /*0814*/ 	.word	index@(_ZN4vllm38concat_and_cache_mla_rope_fused_kernelIfLb0EttLNS_18Fp8KVCacheDataTypeE0EEEvPKlPT_S5_PKS4_S7_illlliPT2_S3_iiiiPKf)
        /*0818*/ 	.word	0x00000000


	//----- nvinfo : EIATTR_MIN_STACK_SIZE
	.align		4
.L_381:
        /*081c*/ 	.byte	0x04, 0x12
        /*081e*/ 	.short	(.L_383 - .L_382)
	.align		4
.L_382:
        /*0820*/ 	.word	index@(_ZN4vllm38concat_and_cache_mla_rope_fused_kernelIfLb1EttLNS_18Fp8KVCacheDataTypeE0EEEvPKlPT_S5_PKS4_S7_illlliPT2_S3_iiiiPKf)
        /*0824*/ 	.word	0x00000000


	//----- nvinfo : EIATTR_MIN_STACK_SIZE
	.align		4
.L_383:
        /*0828*/ 	.byte	0x04, 0x12
        /*082a*/ 	.short	(.L_385 - .L_384)
	.align		4
.L_384:
        /*082c*/ 	.word	index@(_ZN4vllm38concat_and_cache_mla_rope_fused_kernelIN3c108BFloat16ELb0EffLNS_18Fp8KVCacheDataTypeE0EEEvPKlPT_S7_PKS6_S9_illlliPT2_S5_iiiiPKf)
        /*0830*/ 	.word	0x00000008


	//----- nvinfo : EIATTR_MIN_STACK_SIZE
	.align		4
.L_385:
        /*0834*/ 	.byte	0x04, 0x12
        /*0836*/ 	.short	(.L_387 - .L_386)
	.align		4
.L_386:
        /*0838*/ 	.word	index@(_ZN4vllm38concat_and_cache_mla_rope_fused_kernelIN3c108BFloat16ELb1EffLNS_18Fp8KVCacheDataTypeE0EEEvPKlPT_S7_PKS6_S9_illlliPT2_S5_iiiiPKf)
        /*083c*/ 	.word	0x00000008


	//----- nvinfo : EIATTR_MIN_STACK_SIZE
	.align		4
.L_387:
        /*0840*/ 	.byte	0x04, 0x12
        /*0842*/ 	.short	(.L_389 - .L_388)
	.align		4
.L_388:
        /*0844*/ 	.word	index@(_ZN4vllm38concat_and_cache_mla_rope_fused_kernelIN3c104HalfELb0EffLNS_18Fp8KVCacheDataTypeE0EEEvPKlPT_S7_PKS6_S9_illlliPT2_S5_iiiiPKf)
        /*0848*/ 	.word	0x00000008


	//----- nvinfo : EIATTR_MIN_STACK_SIZE
	.align		4
.L_389:
        /*084c*/ 	.byte	0x04, 0x12
        /*084e*/ 	.short	(.L_391 - .L_390)
	.align		4
.L_390:
        /*0850*/ 	.word	index@(_ZN4vllm38concat_and_cache_mla_rope_fused_kernelIN3c104HalfELb1EffLNS_18Fp8KVCacheDataTypeE0EEEvPKlPT_S7_PKS6_S9_illlliPT2_S5_iiiiPKf)
        /*0854*/ 	.word	0x00000008


	//----- nvinfo : EIATTR_MIN_STACK_SIZE
	.align		4
.L_391:
        /*0858*/ 	.byte	0x04, 0x12
        /*085a*/ 	.short	(.L_393 - .L_392)
	.align		4
.L_392:
        /*085c*/ 	.word	index@(_ZN4vllm38concat_and_cache_mla_rope_fused_kernelIfLb0EffLNS_18Fp8KVCacheDataTypeE0EEEvPKlPT_S5_PKS4_S7_illlliPT2_S3_iiiiPKf)
        /*0860*/ 	.word	0x00000000


	//----- nvinfo : EIATTR_MIN_STACK_SIZE
	.align		4
.L_393:
        /*0864*/ 	.byte	0x04, 0x12
        /*0866*/ 	.short	(.L_395 - .L_394)
	.align		4
.L_394:
        /*0868*/ 	.word	index@(_ZN4vllm38concat_and_cache_mla_rope_fused_kernelIfLb1EffLNS_18Fp8KVCacheDataTypeE0EEEvPKlPT_S5_PKS4_S7_illlliPT2_S3_iiiiPKf)
        /*086c*/ 	.word	0x00000000
.L_395:


//--------------------- .nv.compat                --------------------------
	.section	.nv.compat,"",@"SHT_CUDA_COMPAT_INFO"
	.align	4
        /*0000*/ 	.byte	0x02, 0x09, 0x01, 0x00, 0x02, 0x02, 0x01, 0x00, 0x02, 0x05, 0x05, 0x00, 0x03, 0x07, 0x01, 0x01
        /*0010*/ 	.byte	0x02, 0x03, 0x00, 0x00, 0x02, 0x06, 0x01, 0x00, 0x04, 0x0b, 0x08, 0x00, 0x00, 0x00, 0x00, 0x00
        /*0020*/ 	.byte	0x00, 0x00, 0x00, 0x00


//--------------------- .nv.info._ZN4vllm38concat_and_cache_mla_rope_fused_kernelIN3c108BFloat16ELb0E13__nv_bfloat16hLNS_18Fp8KVCacheDataTypeE2EEEvPKlPT_S8_PKS7_SA_illlliPT2_S6_iiiiPKf --------------------------
	.section	.nv.info._ZN4vllm38concat_and_cache_mla_rope_fused_kernelIN3c108BFloat16ELb0E13__nv_bfloat16hLNS_18Fp8KVCacheDataTypeE2EEEvPKlPT_S8_PKS7_SA_illlliPT2_S6_iiiiPKf,"",@"SHT_CUDA_INFO"
	.sectionflags	@""
	.align	4


	//----- nvinfo : EIATTR_CUDA_API_VERSION
	.align		4
        /*0000*/ 	.byte	0x04, 0x37
        /*0002*/ 	.short	(.L_397 - .L_396)
.L_396:
        /*0004*/ 	.word	0x00000082


	//----- nvinfo : EIATTR_KPARAM_INFO
	.align		4
.L_397:
        /*0008*/ 	.byte	0x04, 0x17
        /*000a*/ 	.short	(.L_399 - .L_398)
.L_398:
        /*000c*/ 	.word	0x00000000
        /*0010*/ 	.short	0x0011
        /*0012*/ 	.short	0x0078
        /*0014*/ 	.byte	0x00, 0xf5, 0x21, 0x00


	//----- nvinfo : EIATTR_KPARAM_INFO
	.align		4
.L_399:
        /*0018*/ 	.byte	0x04, 0x17
        /*001a*/ 	.short	(.L_401 - .L_400)
.L_400:
        /*001c*/ 	.word	0x00000000
        /*0020*/ 	.short	0x0010
        /*0022*/ 	.short	0x0074
        /*0024*/ 	.byte	0x00, 0xf0, 0x11, 0x00


	//----- nvinfo : EIATTR_KPARAM_INFO
	.align		4
.L_401:
        /*0028*/ 	.byte	0x04, 0x17
        /*002a*/ 	.short	(.L_403 - .L_402)
.L_402:
        /*002c*/ 	.word	0x00000000
        /*0030*/ 	.short	0x000f
        /*0032*/ 	.short	0x0070
        /*0034*/ 	.byte	0x00, 0xf0, 0x11, 0x00


	//----- nvinfo : EIATTR_KPARAM_INFO
	.align		4
.L_403:
        /*0038*/ 	.byte	0x04, 0x17
        /*003a*/ 	.short	(.L_405 - .L_404)
.L_404:
        /*003c*/ 	.word	0x00000000
        /*0040*/ 	.short	0x000e
        /*0042*/ 	.short	0x006c
        /*0044*/ 	.byte	0x00, 0xf0, 0x11, 0x00


	//----- nvinfo : EIATTR_KPARAM_INFO
	.align		4
.L_405:
        /*0048*/ 	.byte	0x04, 0x17
        /*004a*/ 	.short	(.L_407 - .L_406)
.L_406:
        /*004c*/ 	.word	0x00000000
        /*0050*/ 	.short	0x000d
        /*0052*/ 	.short	0x0068
        /*0054*/ 	.byte	0x00, 0xf0, 0x11, 0x00


	//----- nvinfo : EIATTR_KPARAM_INFO
	.align		4
.L_407:
        /*0058*/ 	.byte	0x04, 0x17
        /*005a*/ 	.short	(.L_409 - .L_408)
.L_408:
        /*005c*/ 	.word	0x00000000
        /*0060*/ 	.short	0x000c
        /*0062*/ 	.short	0x0060
        /*0064*/ 	.byte	0x00, 0xf5, 0x21, 0x00


	//----- nvinfo : EIATTR_KPARAM_INFO
	.align		4
.L_409:
        /*0068*/ 	.byte	0x04, 0x17
        /*006a*/ 	.short	(.L_411 - .L_410)
.L_410:
        /*006c*/ 	.word	0x00000000
        /*0070*/ 	.short	0x000b
        /*0072*/ 	.short	0x0058
        /*0074*/ 	.byte	0x00, 0xf5, 0x21, 0x00


	//----- nvinfo : EIATTR_KPARAM_INFO
	.align		4
.L_411:
        /*0078*/ 	.byte	0x04, 0x17
        /*007a*/ 	.short	(.L_413 - .L_412)
.L_412:
        /*007c*/ 	.word	0x00000000
        /*0080*/ 	.short	0x000a
        /*0082*/ 	.short	0x0050
        /*0084*/ 	.byte	0x00, 0xf0, 0x11, 0x00


	//----- nvinfo : EIATTR_KPARAM_INFO
	.align		4
.L_413:
        /*0088*/ 	.byte	0x04, 0x17
        /*008a*/ 	.short	(.L_415 - .L_414)
.L_414:
        /*008c*/ 	.word	0x00000000
        /*0090*/ 	.short	0x0009
        /*0092*/ 	.short	0x0048
        /*0094*/ 	.byte	0x00, 0xf0, 0x21, 0x00


	//----- nvinfo : EIATTR_KPARAM_INFO
	.align		4
.L_415:
        /*0098*/ 	.byte	0x04, 0x17
        /*009a*/ 	.short	(.L_417 - .L_416)
.L_416:
        /*009c*/ 	.word	0x00000000
        /*00a0*/ 	.short	0x0008
        /*00a2*/ 	.short	0x0040
        /*00a4*/ 	.byte	0x00, 0xf0, 0x21, 0x00


	//----- nvinfo : EIATTR_KPARAM_INFO
	.align		4
.L_417:
        /*00a8*/ 	.byte	0x04, 0x17
        /*00aa*/ 	.short	(.L_419 - .L_418)
.L_418:
        /*00ac*/ 	.word	0x00000000
        /*00b0*/ 	.short	0x0007
        /*00b2*/ 	.short	0x0038
        /*00b4*/ 	.byte	0x00, 0xf0, 0x21, 0x00


	//----- nvinfo : EIATTR_KPARAM_INFO
	.align		4
.L_419:
        /*00b8*/ 	.byte	0x04, 0x17
        /*00ba*/ 	.short	(.L_421 - .L_420)
.L_420:
        /*00bc*/ 	.word	0x00000000
        /*00c0*/ 	.short	0x0006
        /*00c2*/ 	.short	0x0030
        /*00c4*/ 	.byte	0x00, 0xf0, 0x21, 0x00


	//----- nvinfo : EIATTR_KPARAM_INFO
	.align		4
.L_421:
        /*00c8*/ 	.byte	0x04, 0x17
        /*00ca*/ 	.short	(.L_423 - .L_422)
.L_422:
        /*00cc*/ 	.word	0x00000000
        /*00d0*/ 	.short	0x0005
        /*00d2*/ 	.short	0x0028
        /*00d4*/ 	.byte	0x00, 0xf0, 0x11, 0x00


	//----- nvinfo : EIATTR_KPARAM_INFO
	.align		4
.L_423:
        /*00d8*/ 	.byte	0x04, 0x17
        /*00da*/ 	.short	(.L_425 - .L_424)
.L_424:
        /*00dc*/ 	.word	0x00000000
        /*00e0*/ 	.short	0x0004
        /*00e2*/ 	.short	0x0020
        /*00e4*/ 	.byte	0x00, 0xf5, 0x21, 0x00


	//----- nvinfo : EIATTR_KPARAM_INFO
	.align		4
.L_425:
        /*00e8*/ 	.byte	0x04, 0x17
        /*00ea*/ 	.short	(.L_427 - .L_426)
.L_426:
        /*00ec*/ 	.word	0x00000000
        /*00f0*/ 	.short	0x0003
        /*00f2*/ 	.short	0x0018
        /*00f4*/ 	.byte	0x00, 0xf5, 0x21, 0x00


	//----- nvinfo : EIATTR_KPARAM_INFO
	.align		4
.L_427:
        /*00f8*/ 	.byte	0x04, 0x17
        /*00fa*/ 	.short	(.L_429 - .L_428)
.L_428:
        /*00fc*/ 	.word	0x00000000
        /*0100*/ 	.short	0x0002
        /*0102*/ 	.short	0x0010
        /*0104*/ 	.byte	0x00, 0xf5, 0x21, 0x00


	//----- nvinfo : EIATTR_KPARAM_INFO
	.align		4
.L_429:
        /*0108*/ 	.byte	0x04, 0x17
        /*010a*/ 	.short	(.L_431 - .L_430)
.L_430:
        /*010c*/ 	.word	0x00000000
        /*0110*/ 	.short	0x0001
        /*0112*/ 	.short	0x0008
        /*0114*/ 	.byte	0x00, 0xf5, 0x21, 0x00


	//----- nvinfo : EIATTR_KPARAM_INFO
	.align		4
.L_431:
        /*0118*/ 	.byte	0x04, 0x17
        /*011a*/ 	.short	(.L_433 - .L_432)
.L_432:
        /*011c*/ 	.word	0x00000000
        /*0120*/ 	.short	0x0000
        /*0122*/ 	.short	0x0000
        /*0124*/ 	.byte	0x00, 0xf5, 0x21, 0x00


	//----- nvinfo : EIATTR_SPARSE_MMA_MASK
	.align		4
.L_433:
        /*0128*/ 	.byte	0x03, 0x50
        /*012a*/ 	.short	0x0000


	//----- nvinfo : EIATTR_MAXREG_COUNT
	.align		4
        /*012c*/ 	.byte	0x03, 0x1b
        /*012e*/ 	.short	0x00ff


	//----- nvinfo : EIATTR_EXTERNS
	.align		4
        /*0130*/ 	.byte	0x04, 0x0f
        /*0132*/ 	.short	(.L_435 - .L_434)


	//   ....[0]....
	.align		4
.L_434:
        /*0134*/ 	.word	index@(__assertfail)


	//----- nvinfo : EIATTR_MERCURY_ISA_VERSION
	.align		4
.L_435:
        /*0138*/ 	.byte	0x03, 0x5f
        /*013a*/ 	.short	0x0101


	//----- nvinfo : EIATTR_VRC_CTA_INIT_COUNT
	.align		4
        /*013c*/ 	.byte	0x02, 0x4a
	.zero		1
	.zero		1


	//----- nvinfo : EIATTR_SYSCALL_OFFSETS
	.align		4
        /*0140*/ 	.byte	0x04, 0x46
        /*0142*/ 	.short	(.L_437 - .L_436)


	//   ....[0]....
.L_436:
        /*0144*/ 	.word	0x00000a20


	//   ....[1]....
        /*0148*/ 	.word	0x00000b60


	//----- nvinfo : EIATTR_EXIT_INSTR_OFFSETS
	.align		4
.L_437:
        /*014c*/ 	.byte	0x04, 0x1c
        /*014e*/ 	.short	(.L_439 - .L_438)


	//   ....[0]....
.L_438:
        /*0150*/ 	.word	0x000006b0


	//   ....[1]....
        /*0154*/ 	.word	0x00000a60


	//   ....[2]....
        /*0158*/ 	.word	0x00000b70


	//----- nvinfo : EIATTR_CRS_STACK_SIZE
	.align		4
.L_439:
        /*015c*/ 	.byte	0x04, 0x1e
        /*015e*/ 	.short	(.L_441 - .L_440)
.L_440:
        /*0160*/ 	.word	0x00000000


	//----- nvinfo : EIATTR_CBANK_PARAM_SIZE
	.align		4
.L_441:
        /*0164*/ 	.byte	0x03, 0x19
        /*0166*/ 	.short	0x0080


	//----- nvinfo : EIATTR_PARAM_CBANK
	.align		4
        /*0168*/ 	.byte	0x04, 0x0a
        /*016a*/ 	.short	(.L_443 - .L_442)
	.align		4
.L_442:
        /*016c*/ 	.word	index@(.nv.constant0._ZN4vllm38concat_and_cache_mla_rope_fused_kernelIN3c108BFloat16ELb0E13__nv_bfloat16hLNS_18Fp8KVCacheDataTypeE2EEEvPKlPT_S8_PKS7_SA_illlliPT2_S6_iiiiPKf)
        /*0170*/ 	.short	0x0380
        /*0172*/ 	.short	0x0080


	//----- nvinfo : EIATTR_SW_WAR
	.align		4
.L_443:
        /*0174*/ 	.byte	0x04, 0x36
        /*0176*/ 	.short	(.L_445 - .L_444)
.L_444:
        /*0178*/ 	.word	0x00000008
.L_445:


//--------------------- .nv.info._ZN4vllm38concat_and_cache_mla_rope_fused_kernelIN3c108BFloat16ELb1E13__nv_bfloat16hLNS_18Fp8KVCacheDataTypeE2EEEvPKlPT_S8_PKS7_SA_illlliPT2_S6_iiiiPKf --------------------------
	.section	.nv.info._ZN4vllm38concat_and_cache_mla_rope_fused_kernelIN3c108BFloat16ELb1E13__nv_bfloat16hLNS_18Fp8KVCacheDataTypeE2EEEvPKlPT_S8_PKS7_SA_illlliPT2_S6_iiiiPKf,"",@"SHT_CUDA_INFO"
	.sectionflags	@""
	.align	4


	//----- nvinfo : EIATTR_CUDA_API_VERSION
	.align		4
        /*0000*/ 	.byte	0x04, 0x37
        /*0002*/ 	.short	(.L_447 - .L_446)
.L_446:
        /*0004*/ 	.word	0x00000082


	//----- nvinfo : EIATTR_KPARAM_INFO
	.align		4
.L_447:
        /*0008*/ 	.byte	0x04, 0x17
        /*000a*/ 	.short	(.L_449 - .L_448)
.L_448:
        /*000c*/ 	.word	0x00000000
        /*0010*/ 	.short	0x0011
        /*0012*/ 	.short	0x0078
        /*0014*/ 	.byte	0x00, 0xf5, 0x21, 0x00


	//----- nvinfo : EIATTR_KPARAM_INFO
	.align		4
.L_449:
        /*0018*/ 	.byte	0x04, 0x17
        /*001a*/ 	.short	(.L_451 - .L_450)
.L_450:
        /*001c*/ 	.word	0x00000000
        /*0020*/ 	.short	0x0010
        /*0022*/ 	.short	0x0074
        /*0024*/ 	.byte	0x00, 0xf0, 0x11, 0x00


	//----- nvinfo : EIATTR_KPARAM_INFO
	.align		4
.L_451:
        /*0028*/ 	.byte	0x04, 0x17
        /*002a*/ 	.short	(.L_453 - .L_452)
.L_452:
        /*002c*/ 	.word	0x00000000
        /*0030*/ 	.short	0x000f
        /*0032*/ 	.short	0x0070
        /*0034*/ 	.byte	0x00, 0xf0, 0x11, 0x00


	//----- nvinfo : EIATTR_KPARAM_INFO
	.align		4
.L_453:
        /*0038*/ 	.byte	0x04, 0x17
        /*003a*/ 	.short	(.L_455 - .L_454)
.L_454:
        /*003c*/ 	.word	0x00000000
        /*0040*/ 	.short	0x000e
        /*0042*/ 	.short	0x006c
        /*0044*/ 	.byte	0x00, 0xf0, 0x11, 0x00


	//----- nvinfo : EIATTR_KPARAM_INFO
	.align		4
.L_455:
        /*0048*/ 	.byte	0x04, 0x17
        /*004a*/ 	.short	(.L_457 - .L_456)
.L_456:
        /*004c*/ 	.word	0x00000000
        /*0050*/ 	.short	0x000d
        /*0052*/ 	.short	0x0068
        /*0054*/ 	.byte	0x00, 0xf0, 0x11, 0x00


	//----- nvinfo : EIATTR_KPARAM_INFO
	.align		4
.L_457:
        /*0058*/ 	.byte	0x04, 0x17
        /*005a*/ 	.short	(.L_459 - .L_458)
.L_458:
        /*005c*/ 	.word	0x00000000
        /*0060*/ 	.short	0x000c
        /*0062*/ 	.short	0x0060
        /*0064*/ 	.byte	0x00, 0xf5, 0x21, 0x00


	//----- nvinfo : EIATTR_KPARAM_INFO
	.align		4
.L_459:
        /*0068*/ 	.byte	0x04, 0x17
        /*006a*/ 	.short	(.L_461 - .L_460)
.L_460:
        /*006c*/ 	.word	0x00000000
        /*0070*/ 	.short	0x000b
        /*0072*/ 	.short	0x0058
        /*0074*/ 	.byte	0x00, 0xf5, 0x21, 0x00


	//----- nvinfo : EIATTR_KPARAM_INFO
	.align		4
.L_461:
        /*0078*/ 	.byte	0x04, 0x17
        /*007a*/ 	.short	(.L_463 - .L_462)
.L_462:
        /*007c*/ 	.word	0x00000000
        /*0080*/ 	.short	0x000a
        /*0082*/ 	.short	0x0050
        /*0084*/ 	.byte	0x00, 0xf0, 0x11, 0x00


	//----- nvinfo : EIATTR_KPARAM_INFO
	.align		4
.L_463:
        /*0088*/ 	.byte	0x04, 0x17
        /*008a*/ 	.short	(.L_465 - .L_464)
.L_464:
        /*008c*/ 	.word	0x00000000
        /*0090*/ 	.short	0x0009
        /*0092*/ 	.short	0x0048
        /*0094*/ 	.byte	0x00, 0xf0, 0x21, 0x00


	//----- nvinfo : EIATTR_KPARAM_INFO
	.align		4
.L_465:
        /*0098*/ 	.byte	0x04, 0x17
        /*009a*/ 	.short	(.L_467 - .L_466)
.L_466:
        /*009c*/ 	.word	0x00000000
        /*00a0*/ 	.short	0x0008
        /*00a2*/ 	.short	0x0040
        /*00a4*/ 	.byte	0x00, 0xf0, 0x21, 0x00


	//----- nvinfo : EIATTR_KPARAM_INFO
	.align		4
.L_467:
        /*00a8*/ 	.byte	0x04, 0x17
        /*00aa*/ 	.short	(.L_469 - .L_468)
.L_468:
        /*00ac*/ 	.word	0x00000000
        /*00b0*/ 	.short	0x0007
        /*00b2*/ 	.short	0x0038
        /*00b4*/ 	.byte	0x00, 0xf0, 0x21, 0x00


	//----- nvinfo : EIATTR_KPARAM_INFO
	.align		4
.L_469:
        /*00b8*/ 	.byte	0x04, 0x17
        /*00ba*/ 	.short	(.L_471 - .L_470)
.L_470:
        /*00bc*/ 	.word	0x00000000
        /*00c0*/ 	.short	0x0006
        /*00c2*/ 	.short	0x0030
        /*00c4*/ 	.byte	0x00, 0xf0, 0x21, 0x00


	//----- nvinfo : EIATTR_KPARAM_INFO
	.align		4
.L_471:
        /*00c8*/ 	.byte	0x04, 0x17
        /*00ca*/ 	.short	(.L_473 - .L_472)
.L_472:
        /*00cc*/ 	.word	0x00000000
        /*00d0*/ 	.short	0x0005
        /*00d2*/ 	.short	0x0028
        /*00d4*/ 	.byte	0x00, 0xf0, 0x11, 0x00


	//----- nvinfo : EIATTR_KPARAM_INFO
	.align		4
.L_473:
        /*00d8*/ 	.byte	0x04, 0x17
        /*00da*/ 	.short	(.L_475 - .L_474)
.L_474:
        /*00dc*/ 	.word	0x00000000
        /*00e0*/ 	.short	0x0004
        /*00e2*/ 	.short	0x0020
        /*00e4*/ 	.byte	0x00, 0xf5, 0x21, 0x00


	//----- nvinfo : EIATTR_KPARAM_INFO
	.align		4
.L_475:
        /*00e8*/ 	.byte	0x04, 0x17
        /*00ea*/ 	.short	(.L_477 - .L_476)
.L_476:
        /*00ec*/ 	.word	0x00000000
        /*00f0*/ 	.short	0x0003
        /*00f2*/ 	.short	0x0018
        /*00f4*/ 	.byte	0x00, 0xf5, 0x21, 0x00


	//----- nvinfo : EIATTR_KPARAM_INFO
	.align		4
.L_477:
        /*00f8*/ 	.byte	0x04, 0x17
        /*00fa*/ 	.short	(.L_479 - .L_478)
.L_478:
        /*00fc*/ 	.word	0x00000000
        /*0100*/ 	.short	0x0002
        /*0102*/ 	.short	0x0010
        /*0104*/ 	.byte	0x00, 0xf5, 0x21, 0x00


	//----- nvinfo : EIATTR_KPARAM_INFO
	.align		4
.L_479:
        /*0108*/ 	.byte	0x04, 0x17
        /*010a*/ 	.short	(.L_481 - .L_480)
.L_480:
        /*010c*/ 	.word	0x00000000
        /*0110*/ 	.short	0x0001
        /*0112*/ 	.short	0x0008
        /*0114*/ 	.byte	0x00, 0xf5, 0x21, 0x00


	//----- nvinfo : EIATTR_KPARAM_INFO
	.align		4
.L_481:
        /*0118*/ 	.byte	0x04, 0x17
        /*011a*/ 	.short	(.L_483 - .L_482)
.L_482:
        /*011c*/ 	.word	0x00000000
        /*0120*/ 	.short	0x0000
        /*0122*/ 	.short	0x0000
        /*0124*/ 	.byte	0x00, 0xf5, 0x21, 0x00


	//----- nvinfo : EIATTR_SPARSE_MMA_MASK
	.align		4
.L_483:
        /*0128*/ 	.byte	0x03, 0x50
        /*012a*/ 	.short	0x0000


	//----- nvinfo : EIATTR_MAXREG_COUNT
	.align		4
        /*012c*/ 	.byte	0x03, 0x1b
        /*012e*/ 	.short	0x00ff


	//----- nvinfo : EIATTR_EXTERNS
	.align		4
        /*0130*/ 	.byte	0x04, 0x0f
        /*0132*/ 	.short	(.L_485 - .L_484)


	//   ....[0]....
	.align		4
.L_484:
        /*0134*/ 	.word	index@(__assertfail)


	//----- nvinfo : EIATTR_MERCURY_ISA_VERSION
	.align		4
.L_485:
        /*0138*/ 	.byte	0x03, 0x5f
        /*013a*/ 	.short	0x0101


	//----- nvinfo : EIATTR_VRC_CTA_INIT_COUNT
	.align		4
        /*013c*/ 	.byte	0x02, 0x4a
	.zero		1
	.zero		1


	//----- nvinfo : EIATTR_SYSCALL_OFFSETS
	.align		4
        /*0140*/ 	.byte	0x04, 0x46
        /*0142*/ 	.short	(.L_487 - .L_486)


	//   ....[0]....
.L_486:
        /*0144*/ 	.word	0x00000a30


	//   ....[1]....
        /*0148*/ 	.word	0x00000b70


	//----- nvinfo : EIATTR_EXIT_INSTR_OFFSETS
	.align		4
.L_487:
        /*014c*/ 	.byte	0x04, 0x1c
        /*014e*/ 	.short	(.L_489 - .L_488)


	//   ....[0]....
.L_488:
        /*0150*/ 	.word	0x000006b0


	//   ....[1]....
        /*0154*/ 	.word	0x00000a70


	//   ....[2]....
        /*0158*/ 	.word	0x00000b80


	//----- nvinfo : EIATTR_CRS_STACK_SIZE
	.align		4
.L_489:
        /*015c*/ 	.byte	0x04, 0x1e
        /*015e*/ 	.short	(.L_491 - .L_490)
.L_490:
        /*0160*/ 	.word	0x00000000


	//----- nvinfo : EIATTR_CBANK_PARAM_SIZE
	.align		4
.L_491:
        /*0164*/ 	.byte	0x03, 0x19
        /*0166*/ 	.short	0x0080


	//----- nvinfo : EIATTR_PARAM_CBANK
	.align		4
        /*0168*/ 	.byte	0x04, 0x0a
        /*016a*/ 	.short	(.L_493 - .L_492)
	.align		4
.L_492:
        /*016c*/ 	.word	index@(.nv.constant0._ZN4vllm38concat_and_cache_mla_rope_fused_kernelIN3c108BFloat16ELb1E13__nv_bfloat16hLNS_18Fp8KVCacheDataTypeE2EEEvPKlPT_S8_PKS7_SA_illlliPT2_S6_iiiiPKf)
        /*0170*/ 	.short	0x0380
        /*0172*/ 	.short	0x0080


	//----- nvinfo : EIATTR_SW_WAR
	.align		4
.L_493:
        /*0174*/ 	.byte	0x04, 0x36
        /*0176*/ 	.short	(.L_495 - .L_494)
.L_494:
        /*0178*/ 	.word	0x00000008
.L_495:


//--------------------- .nv.info._ZN4vllm38concat_and_cache_mla_rope_fused_kernelIN3c104HalfELb0E13__nv_bfloat16hLNS_18Fp8KVCacheDataTypeE2EEEvPKlPT_S8_PKS7_SA_illlliPT2_S6_iiiiPKf --------------------------
	.section	.nv.info._ZN4vllm38concat_and_cache_mla_rope_fused_kernelIN3c104HalfELb0E13__nv_bfloat16hLNS_18Fp8KVCacheDataTypeE2EEEvPKlPT_S8_PKS7_SA_illlliPT2_S6_iiiiPKf,"",@"SHT_CUDA_INFO"
	.sectionflags	@""
	.align	4


	//----- nvinfo : EIATTR_CUDA_API_VERSION
	.align		4
        /*0000*/ 	.byte	0x04, 0x37
        /*0002*/ 	.short	(.L_497 - .L_496)
.L_496:
        /*0004*/ 	.word	0x00000082


	//----- nvinfo : EIATTR_KPARAM_INFO
	.align		4
.L_497:
        /*0008*/ 	.byte	0x04, 0x17
        /*000a*/ 	.short	(.L_499 - .L_498)
.L_498:
        /*000c*/ 	.word	0x00000000
        /*0010*/ 	.short	0x0011
        /*0012*/ 	.short	0x0078
        /*0014*/ 	.byte	0x00, 0xf5, 0x21, 0x00


	//----- nvinfo : EIATTR_KPARAM_INFO
	.align		4
.L_499:
        /*0018*/ 	.byte	0x04, 0x17
        /*001a*/ 	.short	(.L_501 - .L_500)
.L_500:
        /*001c*/ 	.word	0x00000000
        /*0020*/ 	.short	0x0010
        /*0022*/ 	.short	0x0074
        /*0024*/ 	.byte	0x00, 0xf0, 0x11, 0x00


	//----- nvinfo : EIATTR_KPARAM_INFO
	.align		4
.L_501:
        /*0028*/ 	.byte	0x04, 0x17
        /*002a*/ 	.short	(.L_503 - .L_502)
.L_502:
        /*002c*/ 	.word	0x00000000
        /*0030*/ 	.short	0x000f
        /*0032*/ 	.short	0x0070
        /*0034*/ 	.byte	0x00, 0xf0, 0x11, 0x00


	//----- nvinfo : EIATTR_KPARAM_INFO
	.align		4
.L_503:
        /*0038*/ 	.byte	0x04, 0x17
        /*003a*/ 	.short	(.L_505 - .L_504)
.L_504:
        /*003c*/ 	.word	0x00000000
        /*0040*/ 	.short	0x000e
        /*0042*/ 	.short	0x006c
        /*0044*/ 	.byte	0x00, 0xf0, 0x11, 0x00


	//----- nvinfo : EIATTR_KPARAM_INFO
	.align		4
.L_505:
        /*0048*/ 	.byte	0x04, 0x17
        /*004a*/ 	.short	(.L_507 - .L_506)
.L_506:
        /*004c*/ 	.word	0x00000000
        /*0050*/ 	.short	0x000d
        /*0052*/ 	.short	0x0068
        /*0054*/ 	.byte	0x00, 0xf0, 0x11, 0x00


	//----- nvinfo : EIATTR_KPARAM_INFO
	.align		4
.L_507:
        /*0058*/ 	.byte	0x04, 0x17
        /*005a*/ 	.short	(.L_509 - .L_508)
.L_508:
        /*005c*/ 	.word	0x00000000
        /*0060*/ 	.short	0x000c
        /*0062*/ 	.short	0x0060
        /*0064*/ 	.byte	0x00, 0xf5, 0x21, 0x00


	//----- nvinfo : EIATTR_KPARAM_INFO
	.align		4
.L_509:
        /*0068*/ 	.byte	0x04, 0x17
        /*006a*/ 	.short	(.L_511 - .L_510)
.L_510:
        /*006c*/ 	.word	0x00000000
        /*0070*/ 	.short	0x000b
        /*0072*/ 	.short	0x0058
        /*0074*/ 	.byte	0x00, 0xf5, 0x21, 0x00


	//----- nvinfo : EIATTR_KPARAM_INFO
	.align		4
.L_511:
        /*0078*/ 	.byte	0x04, 0x17
        /*007a*/ 	.short	(.L_513 - .L_512)
.L_512:
        /*007c*/ 	.word	0x00000000
        /*0080*/ 	.short	0x000a
        /*0082*/ 	.short	0x0050
        /*0084*/ 	.byte	0x00, 0xf0, 0x11, 0x00


	//----- nvinfo : EIATTR_KPARAM_INFO
	.align		4
.L_513:
        /*0088*/ 	.byte	0x04, 0x17
        /*008a*/ 	.short	(.L_515 - .L_514)
.L_514:
        /*008c*/ 	.word	0x00000000
        /*0090*/ 	.short	0x0009
        /*0092*/ 	.short	0x0048
        /*0094*/ 	.byte	0x00, 0xf0, 0x21, 0x00


	//----- nvinfo : EIATTR_KPARAM_INFO
	.align		4
.L_515:
        /*0098*/ 	.byte	0x04, 0x17
        /*009a*/ 	.short	(.L_517 - .L_516)
.L_516:
        /*009c*/ 	.word	0x00000000
        /*00a0*/ 	.short	0x0008
        /*00a2*/ 	.short	0x0040
        /*00a4*/ 	.byte	0x00, 0xf0, 0x21, 0x00


	//----- nvinfo : EIATTR_KPARAM_INFO
	.align		4
.L_517:
        /*00a8*/ 	.byte	0x04, 0x17
        /*00aa*/ 	.short	(.L_519 - .L_518)
.L_518:
        /*00ac*/ 	.word	0x00000000
        /*00b0*/ 	.short	0x0007
        /*00b2*/ 	.short	0x0038
        /*00b4*/ 	.byte	0x00, 0xf0, 0x21, 0x00


	//----- nvinfo : EIATTR_KPARAM_INFO
	.align		4
.L_519:
        /*00b8*/ 	.byte	0x04, 0x17
        /*00ba*/ 	.short	(.L_521 - .L_520)
.L_520:
        /*00bc*/ 	.word	0x00000000
        /*00c0*/ 	.short	0x0006
        /*00c2*/ 	.short	0x0030
        /*00c4*/ 	.byte	0x00, 0xf0, 0x21, 0x00


	//----- nvinfo : EIATTR_KPARAM_INFO
	.align		4
.L_521:
        /*00c8*/ 	.byte	0x04, 0x17
        /*00ca*/ 	.short	(.L_523 - .L_522)
.L_522:
        /*00cc*/ 	.word	0x00000000
        /*00d0*/ 	.short	0x0005
        /*00d2*/ 	.short	0x0028
        /*00d4*/ 	.byte	0x00, 0xf0, 0x11, 0x00


	//----- nvinfo : EIATTR_KPARAM_INFO
	.align		4
.L_523:
        /*00d8*/ 	.byte	0x04, 0x17
        /*00da*/ 	.short	(.L_525 - .L_524)
.L_524:
        /*00dc*/ 	.word	0x00000000
        /*00e0*/ 	.short	0x0004
        /*00e2*/ 	.short	0x0020
        /*00e4*/ 	.byte	0x00, 0xf5, 0x21, 0x00


	//----- nvinfo : EIATTR_KPARAM_INFO
	.align		4
.L_525:
        /*00e8*/ 	.byte	0x04, 0x17
        /*00ea*/ 	.short	(.L_527 - .L_526)
.L_526:
        /*00ec*/ 	.word	0x00000000
        /*00f0*/ 	.short	0x0003
        /*00f2*/ 	.short	0x0018
        /*00f4*/ 	.byte	0x00, 0xf5, 0x21, 0x00


	//----- nvinfo : EIATTR_KPARAM_INFO
	.align		4
.L_527:
        /*00f8*/ 	.byte	0x04, 0x17
        /*00fa*/ 	.short	(.L_529 - .L_528)
.L_528:
        /*00fc*/ 	.word	0x00000000
        /*0100*/ 	.short	0x0002
        /*0102*/ 	.short	0x0010
        /*0104*/ 	.byte	0x00, 0xf5, 0x21, 0x00


	//----- nvinfo : EIATTR_KPARAM_INFO
	.align		4
.L_529:
        /*0108*/ 	.byte	0x04, 0x17
        /*010a*/ 	.short	(.L_531 - .L_530)
.L_530:
        /*010c*/ 	.word	0x00000000
        /*0110*/ 	.short	0x0001
        /*0112*/ 	.short	0x0008
        /*0114*/ 	.byte	0x00, 0xf5, 0x21, 0x00


	//----- nvinfo : EIATTR_KPARAM_INFO
	.align		4
.L_531:
        /*0118*/ 	.byte	0x04, 0x17
        /*011a*/ 	.short	(.L_533 - .L_532)
.L_532:
        /*011c*/ 	.word	0x00000000
        /*0120*/ 	.short	0x0000
        /*0122*/ 	.short	0x0000
        /*0124*/ 	.byte	0x00, 0xf5, 0x21, 0x00


	//----- nvinfo : EIATTR_SPARSE_MMA_MASK
	.align		4
.L_533:
        /*0128*/ 	.byte	0x03, 0x50
        /*012a*/ 	.short	0x0000


	//----- nvinfo : EIATTR_MAXREG_COUNT
	.align		4
        /*012c*/ 	.byte	0x03, 0x1b
        /*012e*/ 	.short	0x00ff


	//----- nvinfo : EIATTR_EXTERNS
	.align		4
        /*0130*/ 	.byte	0x04, 0x0f
        /*0132*/ 	.short	(.L_535 - .L_534)


	//   ....[0]....
	.align		4
.L_534:
        /*0134*/ 	.word	index@(__assertfail)


	//----- nvinfo : EIATTR_MERCURY_ISA_VERSION
	.align		4
.L_535:
        /*0138*/ 	.byte	0x03, 0x5f
        /*013a*/ 	.short	0x0101


	//----- nvinfo : EIATTR_VRC_CTA_INIT_COUNT
	.align		4
        /*013c*/ 	.byte	0x02, 0x4a
	.zero		1
	.zero		1


	//----- nvinfo : EIATTR_SYSCALL_OFFSETS
	.align		4
        /*0140*/ 	.byte	0x04, 0x46
        /*0142*/ 	.short	(.L_537 - .L_536)


	//   ....[0]....
.L_536:
        /*0144*/ 	.word	0x000009e0


	//   ....[1]....
        /*0148*/ 	.word	0x00000b20


	//----- nvinfo : EIATTR_EXIT_INSTR_OFFSETS
	.align		4
.L_537:
        /*014c*/ 	.byte	0x04, 0x1c
        /*014e*/ 	.short	(.L_539 - .L_538)


	//   ....[0]....
.L_538:
        /*0150*/ 	.word	0x00000690


	//   ....[1]....
        /*0154*/ 	.word	0x00000a20


	//   ....[2]....
        /*0158*/ 	.word	0x00000b30


	//----- nvinfo : EIATTR_CRS_STACK_SIZE
	.align		4
.L_539:
        /*015c*/ 	.byte	0x04, 0x1e
        /*015e*/ 	.short	(.L_541 - .L_540)
.L_540:
        /*0160*/ 	.word	0x00000000


	//----- nvinfo : EIATTR_CBANK_PARAM_SIZE
	.align		4
.L_541:
        /*0164*/ 	.byte	0x03, 0x19
        /*0166*/ 	.short	0x0080


	//----- nvinfo : EIATTR_PARAM_CBANK
	.align		4
        /*0168*/ 	.byte	0x04, 0x0a
        /*016a*/ 	.short	(.L_543 - .L_542)
	.align		4
.L_542:
        /*016c*/ 	.word	index@(.nv.constant0._ZN4vllm38concat_and_cache_mla_rope_fused_kernelIN3c104HalfELb0E13__nv_bfloat16hLNS_18Fp8KVCacheDataTypeE2EEEvPKlPT_S8_PKS7_SA_illlliPT2_S6_iiiiPKf)
        /*0170*/ 	.short	0x0380
        /*0172*/ 	.short	0x0080


	//----- nvinfo : EIATTR_SW_WAR
	.align		4
.L_543:
        /*0174*/ 	.byte	0x04, 0x36
        /*0176*/ 	.short	(.L_545 - .L_544)
.L_544:
        /*0178*/ 	.word	0x00000008
.L_545:


//--------------------- .nv.info._ZN4vllm38concat_and_cache_mla_rope_fused_kernelIN3c104HalfELb1E13__nv_bfloat16hLNS_18Fp8KVCacheDataTypeE2EEEvPKlPT_S8_PKS7_SA_illlliPT2_S6_iiiiPKf --------------------------
	.section	.nv.info._ZN4vllm38concat_and_cache_mla_rope_fused_kernelIN3c104HalfELb1E13__nv_bfloat16hLNS_18Fp8KVCacheDataTypeE2EEEvPKlPT_S8_PKS7_SA_illlliPT2_S6_iiiiPKf,"",@"SHT_CUDA_INFO"
	.sectionflags	@""
	.align	4


	//----- nvinfo : EIATTR_CUDA_API_VERSION
	.align		4
        /*0000*/ 	.byte	0x04, 0x37
        /*0002*/ 	.short	(.L_547 - .L_546)
.L_546:
        /*0004*/ 	.word	0x00000082


	//----- nvinfo : EIATTR_KPARAM_INFO
	.align		4
.L_547:
        /*0008*/ 	.byte	0x04, 0x17
        /*000a*/ 	.short	(.L_549 - .L_548)
.L_548:
        /*000c*/ 	.word	0x00000000
        /*0010*/ 	.short	0x0011
        /*0012*/ 	.short	0x0078
        /*0014*/ 	.byte	0x00, 0xf5, 0x21, 0x00


	//----- nvinfo : EIATTR_KPARAM_INFO
	.align		4
.L_549:
        /*0018*/ 	.byte	0x04, 0x17
        /*001a*/ 	.short	(.L_551 - .L_550)
.L_550:
        /*001c*/ 	.word	0x00000000
        /*0020*/ 	.short	0x0010
        /*0022*/ 	.short	0x0074
        /*0024*/ 	.byte	0x00, 0xf0, 0x11, 0x00


	//----- nvinfo : EIATTR_KPARAM_INFO
	.align		4
.L_551:
        /*0028*/ 	.byte	0x04, 0x17
        /*002a*/ 	.short	(.L_553 - .L_552)
.L_552:
        /*002c*/ 	.word	0x00000000
        /*0030*/ 	.short	0x000f
        /*0032*/ 	.short	0x0070
        /*0034*/ 	.byte	0x00, 0xf0, 0x11, 0x00


	//----- nvinfo : EIATTR_KPARAM_INFO
	.align		4
.L_553:
        /*0038*/ 	.byte	0x04, 0x17
        /*003a*/ 	.short	(.L_555 - .L_554)
.L_554:
        /*003c*/ 	.word	0x00000000
        /*0040*/ 	.short	0x000e
        /*0042*/ 	.short	0x006c
        /*0044*/ 	.byte	0x00, 0xf0, 0x11, 0x00


	//----- nvinfo : EIATTR_KPARAM_INFO
	.align		4
.L_555:
        /*0048*/ 	.byte	0x04, 0x17
        /*004a*/ 	.short	(.L_557 - .L_556)
.L_556:
        /*004c*/ 	.word	0x00000000
        /*0050*/ 	.short	0x000d
        /*0052*/ 	.short	0x0068
        /*0054*/ 	.byte	0x00, 0xf0, 0x11, 0x00


	//----- nvinfo : EIATTR_KPARAM_INFO
	.align		4
.L_557:
        /*0058*/ 	.byte	0x04, 0x17
        /*005a*/ 	.short	(.L_559 - .L_558)
.L_558:
        /*005c*/ 	.word	0x00000000
        /*0060*/ 	.short	0x000c
        /*0062*/ 	.short	0x0060
        /*0064*/ 	.byte	0x00, 0xf5, 0x21, 0x00


	//----- nvinfo : EIATTR_KPARAM_INFO
	.align		4
.L_559:
        /*0068*/ 	.byte	0x04, 0x17
        /*006a*/ 	.short	(.L_561 - .L_560)
.L_560:
        /*006c*/ 	.word	0x00000000
        /*0070*/ 	.short	0x000b
        /*0072*/ 	.short	0x0058
        /*0074*/ 	.byte	0x00, 0xf5, 0x21, 0x00


	//----- nvinfo : EIATTR_KPARAM_INFO
	.align		4
.L_561:
        /*0078*/ 	.byte	0x04, 0x17
        /*007a*/ 	.short	(.L_563 - .L_562)
.L_562:
        /*007c*/ 	.word	0x00000000
        /*0080*/ 	.short	0x000a
        /*0082*/ 	.short	0x0050
        /*0084*/ 	.byte	0x00, 0xf0, 0x11, 0x00


	//----- nvinfo : EIATTR_KPARAM_INFO
	.align		4
.L_563:
        /*0088*/ 	.byte	0x04, 0x17
        /*008a*/ 	.short	(.L_565 - .L_564)
.L_564:
        /*008c*/ 	.word	0x00000000
        /*0090*/ 	.short	0x0009
        /*0092*/ 	.short	0x0048
        /*0094*/ 	.byte	0x00, 0xf0, 0x21, 0x00


	//----- nvinfo : EIATTR_KPARAM_INFO
	.align		4
.L_565:
        /*0098*/ 	.byte	0x04, 0x17
        /*009a*/ 	.short	(.L_567 - .L_566)
.L_566:
        /*009c*/ 	.word	0x00000000
        /*00a0*/ 	.short	0x0008
        /*00a2*/ 	.short	0x0040
        /*00a4*/ 	.byte	0x00, 0xf0, 0x21, 0x00


	//----- nvinfo : EIATTR_KPARAM_INFO
	.align		4
.L_567:
        /*00a8*/ 	.byte	0x04, 0x17
        /*00aa*/ 	.short	(.L_569 - .L_568)
.L_568:
        /*00ac*/ 	.word	0x00000000
        /*00b0*/ 	.short	0x0007
        /*00b2*/ 	.short	0x0038
        /*00b4*/ 	.byte	0x00, 0xf0, 0x21, 0x00


	//----- nvinfo : EIATTR_KPARAM_INFO
	.align		4
.L_569:
        /*00b8*/ 	.byte	0x04, 0x17
        /*00ba*/ 	.short	(.L_571 - .L_570)
.L_570:
        /*00bc*/ 	.word	0x00000000
        /*00c0*/ 	.short	0x0006
        /*00c2*/ 	.short	0x0030
        /*00c4*/ 	.byte	0x00, 0xf0, 0x21, 0x00


	//----- nvinfo : EIATTR_KPARAM_INFO
	.align		4
.L_571:
        /*00c8*/ 	.byte	0x04, 0x17
        /*00ca*/ 	.short	(.L_573 - .L_572)
.L_572:
        /*00cc*/ 	.word	0x00000000
        /*00d0*/ 	.short	0x0005
        /*00d2*/ 	.short	0x0028
        /*00d4*/ 	.byte	0x00, 0xf0, 0x11, 0x00


	//----- nvinfo : EIATTR_KPARAM_INFO
	.align		4
.L_573:
        /*00d8*/ 	.byte	0x04, 0x17
        /*00da*/ 	.short	(.L_575 - .L_574)
.L_574:
        /*00dc*/ 	.word	0x00000000
        /*00e0*/ 	.short	0x0004
        /*00e2*/ 	.short	0x0020
        /*00e4*/ 	.byte	0x00, 0xf5, 0x21, 0x00


	//----- nvinfo : EIATTR_KPARAM_INFO
	.align		4
.L_575:
        /*00e8*/ 	.byte	0x04, 0x17
        /*00ea*/ 	.short	(.L_577 - .L_576)
.L_576:
        /*00ec*/ 	.word	0x00000000
        /*00f0*/ 	.short	0x0003
        /*00f2*/ 	.short	0x0018
        /*00f4*/ 	.byte	0x00, 0xf5, 0x21, 0x00


	//----- nvinfo : EIATTR_KPARAM_INFO
	.align		4
.L_577:
        /*00f8*/ 	.byte	0x04, 0x17
        /*00fa*/ 	.short	(.L_579 - .L_578)
.L_578:
        /*00fc*/ 	.word	0x00000000
        /*0100*/ 	.short	0x0002
        /*0102*/ 	.short	0x0010
        /*0104*/ 	.byte	0x00, 0xf5, 0x21, 0x00


	//----- nvinfo : EIATTR_KPARAM_INFO
	.align		4
.L_579:
        /*0108*/ 	.byte	0x04, 0x17
        /*010a*/ 	.short	(.L_581 - .L_580)
.L_580:
        /*010c*/ 	.word	0x00000000
        /*0110*/ 	.short	0x0001
        /*0112*/ 	.short	0x0008
        /*0114*/ 	.byte	0x00, 0xf5, 0x21, 0x00


	//----- nvinfo : EIATTR_KPARAM_INFO
	.align		4
.L_581:
        /*0118*/ 	.byte	0x04, 0x17
        /*011a*/ 	.short	(.L_583 - .L_582)
.L_582:
        /*011c*/ 	.word	0x00000000
        /*0120*/ 	.short	0x0000
        /*0122*/ 	.short	0x0000
        /*0124*/ 	.byte	0x00, 0xf5, 0x21, 0x00


	//----- nvinfo : EIATTR_SPARSE_MMA_MASK
	.align		4
.L_583:
        /*0128*/ 	.byte	0x03, 0x50
        /*012a*/ 	.short	0x0000


	//----- nvinfo : EIATTR_MAXREG_COUNT
	.align		4
        /*012c*/ 	.byte	0x03, 0x1b
        /*012e*/ 	.short	0x00ff


	//----- nvinfo : EIATTR_EXTERNS
	.align		4
        /*0130*/ 	.byte	0x04, 0x0f
        /*0132*/ 	.short	(.L_585 - .L_584)


	//   ....[0]....
	.align		4
.L_584:
        /*0134*/ 	.word	index@(__assertfail)


	//----- nvinfo : EIATTR_MERCURY_ISA_VERSION
	.align		4
.L_585:
        /*0138*/ 	.byte	0x03, 0x5f
        /*013a*/ 	.short	0x0101


	//----- nvinfo : EIATTR_VRC_CTA_INIT_COUNT
	.align		4
        /*013c*/ 	.byte	0x02, 0x4a
	.zero		1
	.zero		1


	//----- nvinfo : EIATTR_SYSCALL_OFFSETS
	.align		4
        /*0140*/ 	.byte	0x04, 0x46
        /*0142*/ 	.short	(.L_587 - .L_586)


	//   ....[0]....
.L_586:
        /*0144*/ 	.word	0x000009f0


	//   ....[1]....
        /*0148*/ 	.word	0x00000b30


	//----- nvinfo : EIATTR_EXIT_INSTR_OFFSETS
	.align		4
.L_587:
        /*014c*/ 	.byte	0x04, 0x1c
        /*014e*/ 	.short	(.L_589 - .L_588)


	//   ....[0]....
.L_588:
        /*0150*/ 	.word	0x00000690


	//   ....[1]....
        /*0154*/ 	.word	0x00000a30


	//   ....[2]....
        /*0158*/ 	.word	0x00000b40


	//----- nvinfo : EIATTR_CRS_STACK_SIZE
	.align		4
.L_589:
        /*015c*/ 	.byte	0x04, 0x1e
        /*015e*/ 	.short	(.L_591 - .L_590)
.L_590:
        /*0160*/ 	.word	0x00000000


	//----- nvinfo : EIATTR_CBANK_PARAM_SIZE
	.align		4
.L_591:
        /*0164*/ 	.byte	0x03, 0x19
        /*0166*/ 	.short	0x0080


	//----- nvinfo : EIATTR_PARAM_CBANK
	.align		4
        /*0168*/ 	.byte	0x04, 0x0a
        /*016a*/ 	.short	(.L_593 - .L_592)
	.align		4
.L_592:
        /*016c*/ 	.word	index@(.nv.constant0._ZN4vllm38concat_and_cache_mla_rope_fused_kernelIN3c104HalfELb1E13__nv_bfloat16hLNS_18Fp8KVCacheDataTypeE2EEEvPKlPT_S8_PKS7_SA_illlliPT2_S6_iiiiPKf)
        /*0170*/ 	.short	0x0380
        /*0172*/ 	.short	0x0080


	//----- nvinfo : EIATTR_SW_WAR
	.align		4
.L_593:
        /*0174*/ 	.byte	0x04, 0x36
        /*0176*/ 	.short	(.L_595 - .L_594)
.L_594:
        /*0178*/ 	.word	0x00000008
.L_595:


//--------------------- .nv.info._ZN4vllm38concat_and_cache_mla_rope_fused_kernelIfLb0E13__nv_bfloat16hLNS_18Fp8KVCacheDataTypeE2EEEvPKlPT_S6_PKS5_S8_illlliPT2_S4_iiiiPKf --------------------------
	.section	.nv.info._ZN4vllm38concat_and_cache_mla_rope_fused_kernelIfLb0E13__nv_bfloat16hLNS_18Fp8KVCacheDataTypeE2EEEvPKlPT_S6_PKS5_S8_illlliPT2_S4_iiiiPKf,"",@"SHT_CUDA_INFO"
	.sectionflags	@""
	.align	4


	//----- nvinfo : EIATTR_CUDA_API_VERSION
	.align		4
        /*0000*/ 	.byte	0x04, 0x37
        /*0002*/ 	.short	(.L_597 - .L_596)
.L_596:
        /*0004*/ 	.word	0x00000082


	//----- nvinfo : EIATTR_KPARAM_INFO
	.align		4
.L_597:
        /*0008*/ 	.byte	0x04, 0x17
        /*000a*/ 	.short	(.L_599 - .L_598)
.L_598:
        /*000c*/ 	.word	0x00000000
        /*0010*/ 	.short	0x0011
        /*0012*/ 	.short	0x0078
        /*0014*/ 	.byte	0x00, 0xf5, 0x21, 0x00


	//----- nvinfo : EIATTR_KPARAM_INFO
	.align		4
.L_599:
        /*0018*/ 	.byte	0x04, 0x17
        /*001a*/ 	.short	(.L_601 - .L_600)
.L_600:
        /*001c*/ 	.word	0x00000000
        /*0020*/ 	.short	0x0010
        /*0022*/ 	.short	0x0074
        /*0024*/ 	.byte	0x00, 0xf0, 0x11, 0x00


	//----- nvinfo : EIATTR_KPARAM_INFO
	.align		4
.L_601:
        /*0028*/ 	.byte	0x04, 0x17
        /*002a*/ 	.short	(.L_603 - .L_602)
.L_602:
        /*002c*/ 	.word	0x00000000
        /*0030*/ 	.short	0x000f
        /*0032*/ 	.short	0x0070
        /*0034*/ 	.byte	0x00, 0xf0, 0x11, 0x00


	//----- nvinfo : EIATTR_KPARAM_INFO
	.align		4
.L_603:
        /*0038*/ 	.byte	0x04, 0x17
        /*003a*/ 	.short	(.L_605 - .L_604)
.L_604:
        /*003c*/ 	.word	0x00000000
        /*0040*/ 	.short	0x000e
        /*0042*/ 	.short	0x006c
        /*0044*/ 	.byte	0x00, 0xf0, 0x11, 0x00


	//----- nvinfo : EIATTR_KPARAM_INFO
	.align		4
.L_605:
        /*0048*/ 	.byte	0x04, 0x17
        /*004a*/ 	.short	(.L_607 - .L_606)
.L_606:
        /*004c*/ 	.word	0x00000000
        /*0050*/ 	.short	0x000d
        /*0052*/ 	.short	0x0068
        /*0054*/ 	.byte	0x00, 0xf0, 0x11, 0x00


	//----- nvinfo : EIATTR_KPARAM_INFO
	.align		4
.L_607:
        /*0058*/ 	.byte	0x04, 0x17
        /*005a*/ 	.short	(.L_609 - .L_608)
.L_608:
        /*005c*/ 	.word	0x00000000
        /*0060*/ 	.short	0x000c
        /*0062*/ 	.short	0x0060
        /*0064*/ 	.byte	0x00, 0xf5, 0x21, 0x00


	//----- nvinfo : EIATTR_KPARAM_INFO
	.align		4
.L_609:
        /*0068*/ 	.byte	0x04, 0x17
        /*006a*/ 	.short	(.L_611 - .L_610)
.L_610:
        /*006c*/ 	.word	0x00000000
        /*0070*/ 	.short	0x000b
        /*0072*/ 	.short	0x0058
        /*0074*/ 	.byte	0x00, 0xf5, 0x21, 0x00


	//----- nvinfo : EIATTR_KPARAM_INFO
	.align		4
.L_611:
        /*0078*/ 	.byte	0x04, 0x17
        /*007a*/ 	.short	(.L_613 - .L_612)
.L_612:
        /*007c*/ 	.word	0x00000000
        /*0080*/ 	.short	0x000a
        /*0082*/ 	.short	0x0050
        /*0084*/ 	.byte	0x00, 0xf0, 0x11, 0x00


	//----- nvinfo : EIATTR_KPARAM_INFO
	.align		4
.L_613:
        /*0088*/ 	.byte	0x04, 0x17
        /*008a*/ 	.short	(.L_615 - .L_614)
.L_614:
        /*008c*/ 	.word	0x00000000
        /*0090*/ 	.short	0x0009
        /*0092*/ 	.short	0x0048
        /*0094*/ 	.byte	0x00, 0xf0, 0x21, 0x00


	//----- nvinfo : EIATTR_KPARAM_INFO
	.align		4
.L_615:
        /*0098*/ 	.byte	0x04, 0x17
        /*009a*/ 	.short	(.L_617 - .L_616)
.L_616:
        /*009c*/ 	.word	0x00000000
        /*00a0*/ 	.short	0x0008
        /*00a2*/ 	.short	0x0040
        /*00a4*/ 	.byte	0x00, 0xf0, 0x21, 0x00


	//----- nvinfo : EIATTR_KPARAM_INFO
	.align		4
.L_617:
        /*00a8*/ 	.byte	0x04, 0x17
        /*00aa*/ 	.short	(.L_619 - .L_618)
.L_618:
        /*00ac*/ 	.word	0x00000000
        /*00b0*/ 	.short	0x0007
        /*00b2*/ 	.short	0x0038
        /*00b4*/ 	.byte	0x00, 0xf0, 0x21, 0x00


	//----- nvinfo : EIATTR_KPARAM_INFO
	.align		4
.L_619:
        /*00b8*/ 	.byte	0x04, 0x17
        /*00ba*/ 	.short	(.L_621 - .L_620)
.L_620:
        /*00bc*/ 	.word	0x00000000
        /*00c0*/ 	.short	0x0006
        /*00c2*/ 	.short	0x0030
        /*00c4*/ 	.byte	0x00, 0xf0, 0x21, 0x00


	//----- nvinfo : EIATTR_KPARAM_INFO
	.align		4
.L_621:
        /*00c8*/ 	.byte	0x04, 0x17
        /*00ca*/ 	.short	(.L_623 - .L_622)
.L_622:
        /*00cc*/ 	.word	0x00000000
        /*00d0*/ 	.short	0x0005
        /*00d2*/ 	.short	0x0028
        /*00d4*/ 	.byte	0x00, 0xf0, 0x11, 0x00


	//----- nvinfo : EIATTR_KPARAM_INFO
	.align		4
.L_623:
        /*00d8*/ 	.byte	0x04, 0x17
        /*00da*/ 	.short	(.L_625 - .L_624)
.L_624:
        /*00dc*/ 	.word	0x00000000
        /*00e0*/ 	.short	0x0004
        /*00e2*/ 	.short	0x0020
        /*00e4*/ 	.byte	0x00, 0xf5, 0x21, 0x00


	//----- nvinfo : EIATTR_KPARAM_INFO
	.align		4
.L_625:
        /*00e8*/ 	.byte	0x04, 0x17
        /*00ea*/ 	.short	(.L_627 - .L_626)
.L_626:
        /*00ec*/ 	.word	0x00000000
        /*00f0*/ 	.short	0x0003
        /*00f2*/ 	.short	0x0018
        /*00f4*/ 	.byte	0x00, 0xf5, 0x21, 0x00


	//----- nvinfo : EIATTR_KPARAM_INFO
	.align		4
.L_627:
        /*00f8*/ 	.byte	0x04, 0x17
        /*00fa*/ 	.short	(.L_629 - .L_628)
.L_628:
        /*00fc*/ 	.word	0x00000000
        /*0100*/ 	.short	0x0002
        /*0102*/ 	.short	0x0010
        /*0104*/ 	.byte	0x00, 0xf5, 0x21, 0x00


	//----- nvinfo : EIATTR_KPARAM_INFO
	.align		4
.L_629:
        /*0108*/ 	.byte	0x04, 0x17
        /*010a*/ 	.short	(.L_631 - .L_630)
.L_630:
        /*010c*/ 	.word	0x00000000
        /*0110*/ 	.short	0x0001
        /*0112*/ 	.short	0x0008
        /*0114*/ 	.byte	0x00, 0xf5, 0x21, 0x00


	//----- nvinfo : EIATTR_KPARAM_INFO
	.align		4
.L_631:
        /*0118*/ 	.byte	0x04, 0x17
        /*011a*/ 	.short	(.L_633 - .L_632)
.L_632:
        /*011c*/ 	.word	0x00000000
        /*0120*/ 	.short	0x0000
        /*0122*/ 	.short	0x0000
        /*0124*/ 	.byte	0x00, 0xf5, 0x21, 0x00


	//----- nvinfo : EIATTR_SPARSE_MMA_MASK
	.align		4
.L_633:
        /*0128*/ 	.byte	0x03, 0x50
        /*012a*/ 	.short	0x0000


	//----- nvinfo : EIATTR_MAXREG_COUNT
	.align		4
        /*012c*/ 	.byte	0x03, 0x1b
        /*012e*/ 	.short	0x00ff


	//----- nvinfo : EIATTR_EXTERNS
	.align		4
        /*0130*/ 	.byte	0x04, 0x0f
        /*0132*/ 	.short	(.L_635 - .L_634)


	//   ....[0]....
	.align		4
.L_634:
        /*0134*/ 	.word	index@(__assertfail)


	//----- nvinfo : EIATTR_MERCURY_ISA_VERSION
	.align		4
.L_635:
        /*0138*/ 	.byte	0x03, 0x5f
        /*013a*/ 	.short	0x0101


	//----- nvinfo : EIATTR_VRC_CTA_INIT_COUNT
	.align		4
        /*013c*/ 	.byte	0x02, 0x4a
	.zero		1
	.zero		1


	//----- nvinfo : EIATTR_SYSCALL_OFFSETS
	.align		4
        /*0140*/ 	.byte	0x04, 0x46
        /*0142*/ 	.short	(.L_637 - .L_636)


	//   ....[0]....
.L_636:
        /*0144*/ 	.word	0x00000820


	//   ....[1]....
        /*0148*/ 	.word	0x00000960


	//----- nvinfo : EIATTR_EXIT_INSTR_OFFSETS
	.align		4
.L_637:
        /*014c*/ 	.byte	0x04, 0x1c
        /*014e*/ 	.short	(.L_639 - .L_638)


	//   ....[0]....
.L_638:
        /*0150*/ 	.word	0x000005b0


	//   ....[1]....
        /*0154*/ 	.word	0x00000860


	//   ....[2]....
        /*0158*/ 	.word	0x00000970


	//----- nvinfo : EIATTR_CRS_STACK_SIZE
	.align		4
.L_639:
        /*015c*/ 	.byte	0x04, 0x1e
        /*015e*/ 	.short	(.L_641 - .L_640)
.L_640:
        /*0160*/ 	.word	0x00000000


	//----- nvinfo : EIATTR_CBANK_PARAM_SIZE
	.align		4
.L_641:
        /*0164*/ 	.byte	0x03, 0x19
        /*0166*/ 	.short	0x0080


	//----- nvinfo : EIATTR_PARAM_CBANK
	.align		4
        /*0168*/ 	.byte	0x04, 0x0a
        /*016a*/ 	.short	(.L_643 - .L_642)
	.align		4
.L_642:
        /*016c*/ 	.word	index@(.nv.constant0._ZN4vllm38concat_and_cache_mla_rope_fused_kernelIfLb0E13__nv_bfloat16hLNS_18Fp8KVCacheDataTypeE2EEEvPKlPT_S6_PKS5_S8_illlliPT2_S4_iiiiPKf)
        /*0170*/ 	.short	0x0380
        /*0172*/ 	.short	0x0080


	//----- nvinfo : EIATTR_SW_WAR
	.align		4
.L_643:
        /*0174*/ 	.byte	0x04, 0x36
        /*0176*/ 	.short	(.L_645 - .L_644)
.L_644:
        /*0178*/ 	.word	0x00000008
.L_645:


//--------------------- .nv.info._ZN4vllm38concat_and_cache_mla_rope_fused_kernelIfLb1E13__nv_bfloat16hLNS_18Fp8KVCacheDataTypeE2EEEvPKlPT_S6_PKS5_S8_illlliPT2_S4_iiiiPKf --------------------------
	.section	.nv.info._ZN4vllm38concat_and_cache_mla_rope_fused_kernelIfLb1E13__nv_bfloat16hLNS_18Fp8KVCacheDataTypeE2EEEvPKlPT_S6_PKS5_S8_illlliPT2_S4_iiiiPKf,"",@"SHT_CUDA_INFO"
	.sectionflags	@""
	.align	4


	//----- nvinfo : EIATTR_CUDA_API_VERSION
	.align		4
        /*0000*/ 	.byte	0x04, 0x37
        /*0002*/ 	.short	(.L_647 - .L_646)
.L_646:
        /*0004*/ 	.word	0x00000082


	//----- nvinfo : EIATTR_KPARAM_INFO
	.align		4
.L_647:
        /*0008*/ 	.byte	0x04, 0x17
        /*000a*/ 	.short	(.L_649 - .L_648)
.L_648:
        /*000c*/ 	.word	0x00000000
        /*0010*/ 	.short	0x0011
        /*0012*/ 	.short	0x0078
        /*0014*/ 	.byte	0x00, 0xf5, 0x21, 0x00


	//----- nvinfo : EIATTR_KPARAM_INFO
	.align		4
.L_649:
        /*0018*/ 	.byte	0x04, 0x17
        /*001a*/ 	.short	(.L_651 - .L_650)
.L_650:
        /*001c*/ 	.word	0x00000000
        /*0020*/ 	.short	0x0010
        /*0022*/ 	.short	0x0074
        /*0024*/ 	.byte	0x00, 0xf0, 0x11, 0x00


	//----- nvinfo : EIATTR_KPARAM_INFO
	.align		4
.L_651:
        /*0028*/ 	.byte	0x04, 0x17
        /*002a*/ 	.short	(.L_653 - .L_652)
.L_652:
        /*002c*/ 	.word	0x00000000
        /*0030*/ 	.short	0x000f
        /*0032*/ 	.short	0x0070
        /*0034*/ 	.byte	0x00, 0xf0, 0x11, 0x00


	//----- nvinfo : EIATTR_KPARAM_INFO
	.align		4
.L_653:
        /*0038*/ 	.byte	0x04, 0x17
        /*003a*/ 	.short	(.L_655 - .L_654)
.L_654:
        /*003c*/ 	.word	0x00000000
        /*0040*/ 	.short	0x000e
        /*0042*/ 	.short	0x006c
        /*0044*/ 	.byte	0x00, 0xf0, 0x11, 0x00


	//----- nvinfo : EIATTR_KPARAM_INFO
	.align		4
.L_655:
        /*0048*/ 	.byte	0x04, 0x17
        /*004a*/ 	.short	(.L_657 - .L_656)
.L_656:
        /*004c*/ 	.word	0x00000000
        /*0050*/ 	.short	0x000d
        /*0052*/ 	.short	0x0068
        /*0054*/ 	.byte	0x00, 0xf0, 0x11, 0x00


	//----- nvinfo : EIATTR_KPARAM_INFO
	.align		4
.L_657:
        /*0058*/ 	.byte	0x04, 0x17
        /*005a*/ 	.short	(.L_659 - .L_658)
.L_658:
        /*005c*/ 	.word	0x00000000
        /*0060*/ 	.short	0x000c
        /*0062*/ 	.short	0x0060
        /*0064*/ 	.byte	0x00, 0xf5, 0x21, 0x00


	//----- nvinfo : EIATTR_KPARAM_INFO
	.align		4
.L_659:
        /*0068*/ 	.byte	0x04, 0x17
        /*006a*/ 	.short	(.L_661 - .L_660)
.L_660:
        /*006c*/ 	.word	0x00000000
        /*0070*/ 	.short	0x000b
        /*0072*/ 	.short	0x0058
        /*0074*/ 	.byte	0x00, 0xf5, 0x21, 0x00


	//----- nvinfo : EIATTR_KPARAM_INFO
	.align		4
.L_661:
        /*0078*/ 	.byte	0x04, 0x17
        /*007a*/ 	.short	(.L_663 - .L_662)
.L_662:
        /*007c*/ 	.word	0x00000000
        /*0080*/ 	.short	0x000a
        /*0082*/ 	.short	0x0050
        /*0084*/ 	.byte	0x00, 0xf0, 0x11, 0x00


	//----- nvinfo : EIATTR_KPARAM_INFO
	.align		4
.L_663:
        /*0088*/ 	.byte	0x04, 0x17
        /*008a*/ 	.short	(.L_665 - .L_664)
.L_664:
        /*008c*/ 	.word	0x00000000
        /*0090*/ 	.short	0x0009
        /*0092*/ 	.short	0x0048
        /*0094*/ 	.byte	0x00, 0xf0, 0x21, 0x00


	//----- nvinfo : EIATTR_KPARAM_INFO
	.align		4
.L_665:
        /*0098*/ 	.byte	0x04, 0x17
        /*009a*/ 	.short	(.L_667 - .L_666)
.L_666:
        /*009c*/ 	.word	0x00000000
        /*00a0*/ 	.short	0x0008
        /*00a2*/ 	.short	0x0040
        /*00a4*/ 	.byte	0x00, 0xf0, 0x21, 0x00


	//----- nvinfo : EIATTR_KPARAM_INFO
	.align		4
.L_667:
        /*00a8*/ 	.byte	0x04, 0x17
        /*00aa*/ 	.short	(.L_669 - .L_668)
.L_668:
        /*00ac*/ 	.word	0x00000000
        /*00b0*/ 	.short	0x0007
        /*00b2*/ 	.short	0x0038
        /*00b4*/ 	.byte	0x00, 0xf0, 0x21, 0x00


	//----- nvinfo : EIATTR_KPARAM_INFO
	.align		4
.L_669:
        /*00b8*/ 	.byte	0x04, 0x17
        /*00ba*/ 	.short	(.L_671 - .L_670)
.L_670:
        /*00bc*/ 	.word	0x00000000
        /*00c0*/ 	.short	0x0006
        /*00c2*/ 	.short	0x0030
        /*00c4*/ 	.byte	0x00, 0xf0, 0x21, 0x00


	//----- nvinfo : EIATTR_KPARAM_INFO
	.align		4
.L_671:
        /*00c8*/ 	.byte	0x04, 0x17
        /*00ca*/ 	.short	(.L_673 - .L_672)
.L_672:
        /*00cc*/ 	.word	0x00000000
        /*00d0*/ 	.short	0x0005
        /*00d2*/ 	.short	0x0028
        /*00d4*/ 	.byte	0x00, 0xf0, 0x11, 0x00


	//----- nvinfo : EIATTR_KPARAM_INFO
	.align		4
.L_673:
        /*00d8*/ 	.byte	0x04, 0x17
        /*00da*/ 	.short	(.L_675 - .L_674)
.L_674:
        /*00dc*/ 	.word	0x00000000
        /*00e0*/ 	.short	0x0004
        /*00e2*/ 	.short	0x0020
        /*00e4*/ 	.byte	0x00, 0xf5, 0x21, 0x00


	//----- nvinfo : EIATTR_KPARAM_INFO
	.align		4
.L_675:
        /*00e8*/ 	.byte	0x04, 0x17
        /*00ea*/ 	.short	(.L_677 - .L_676)
.L_676:
        /*00ec*/ 	.word	0x00000000
        /*00f0*/ 	.short	0x0003
        /*00f2*/ 	.short	0x0018
        /*00f4*/ 	.byte	0x00, 0xf5, 0x21, 0x00


	//----- nvinfo : EIATTR_KPARAM_INFO
	.align		4
.L_677:
        /*00f8*/ 	.byte	0x04, 0x17
        /*00fa*/ 	.short	(.L_679 - .L_678)
.L_678:
        /*00fc*/ 	.word	0x00000000
        /*0100*/ 	.short	0x0002
        /*0102*/ 	.short	0x0010
        /*0104*/ 	.byte	0x00, 0xf5, 0x21, 0x00


	//----- nvinfo : EIATTR_KPARAM_INFO
	.align		4
.L_679:
        /*0108*/ 	.byte	0x04, 0x17
        /*010a*/ 	.short	(.L_681 - .L_680)
.L_680:
        /*010c*/ 	.word	0x00000000
        /*0110*/ 	.short	0x0001
        /*0112*/ 	.short	0x0008
        /*0114*/ 	.byte	0x00, 0xf5, 0x21, 0x00


	//----- nvinfo : EIATTR_KPARAM_INFO
	.align		4
.L_681:
        /*0118*/ 	.byte	0x04, 0x17
        /*011a*/ 	.short	(.L_683 - .L_682)
.L_682:
        /*011c*/ 	.word	0x00000000
        /*0120*/ 	.short	0x0000
        /*0122*/ 	.short	0x0000
        /*0124*/ 	.byte	0x00, 0xf5, 0x21, 0x00


	//----- nvinfo : EIATTR_SPARSE_MMA_MASK
	.align		4
.L_683:
        /*0128*/ 	.byte	0x03, 0x50
        /*012a*/ 	.short	0x0000


	//----- nvinfo : EIATTR_MAXREG_COUNT
	.align		4
        /*012c*/ 	.byte	0x03, 0x1b
        /*012e*/ 	.short	0x00ff


	//----- nvinfo : EIATTR_EXTERNS
	.align		4
        /*0130*/ 	.byte	0x04, 0x0f
        /*0132*/ 	.short	(.L_685 - .L_684)


	//   ....[0]....
	.align		4
.L_684:
        /*0134*/ 	.word	index@(__assertfail)


	//----- nvinfo : EIATTR_MERCURY_ISA_VERSION
	.align		4
.L_685:
        /*0138*/ 	.byte	0x03, 0x5f
        /*013a*/ 	.short	0x0101


	//----- nvinfo : EIATTR_VRC_CTA_INIT_COUNT
	.align		4
        /*013c*/ 	.byte	0x02, 0x4a
	.zero		1
	.zero		1


	//----- nvinfo : EIATTR_SYSCALL_OFFSETS
	.align		4
        /*0140*/ 	.byte	0x04, 0x46
        /*0142*/ 	.short	(.L_687 - .L_686)


	//   ....[0]....
.L_686:
        /*0144*/ 	.word	0x00000830


	//   ....[1]....
        /*0148*/ 	.word	0x00000970


	//----- nvinfo : EIATTR_EXIT_INSTR_OFFSETS
	.align		4
.L_687:
        /*014c*/ 	.byte	0x04, 0x1c
        /*014e*/ 	.short	(.L_689 - .L_688)


	//   ....[0]....
.L_688:
        /*0150*/ 	.word	0x000005b0


	//   ....[1]....
        /*0154*/ 	.word	0x00000870


	//   ....[2]....
        /*0158*/ 	.word	0x00000980


	//----- nvinfo : EIATTR_CRS_STACK_SIZE
	.align		4
.L_689:
        /*015c*/ 	.byte	0x04, 0x1e
        /*015e*/ 	.short	(.L_691 - .L_690)
.L_690:
        /*0160*/ 	.word	0x00000000


	//----- nvinfo : EIATTR_CBANK_PARAM_SIZE
	.align		4
.L_691:
        /*0164*/ 	.byte	0x03, 0x19
        /*0166*/ 	.short	0x0080


	//----- nvinfo : EIATTR_PARAM_CBANK
	.align		4
        /*0168*/ 	.byte	0x04, 0x0a
        /*016a*/ 	.short	(.L_693 - .L_692)
	.align		4
.L_692:
        /*016c*/ 	.word	index@(.nv.constant0._ZN4vllm38concat_and_cache_mla_rope_fused_kernelIfLb1E13__nv_bfloat16hLNS_18Fp8KVCacheDataTypeE2EEEvPKlPT_S6_PKS5_S8_illlliPT2_S4_iiiiPKf)
        /*0170*/ 	.short	0x0380
        /*0172*/ 	.short	0x0080


	//----- nvinfo : EIATTR_SW_WAR
	.align		4
.L_693:
        /*0174*/ 	.byte	0x04, 0x36
        /*0176*/ 	.short	(.L_695 - .L_694)
.L_694:
        /*0178*/ 	.word	0x00000008
.L_695:


//--------------------- .nv.info._ZN4vllm38concat_and_cache_mla_rope_fused_kernelIN3c108BFloat16ELb0EthLNS_18Fp8KVCacheDataTypeE2EEEvPKlPT_S7_PKS6_S9_illlliPT2_S5_iiiiPKf --------------------------
	.section	.nv.info._ZN4vllm38concat_and_cache_mla_rope_fused_kernelIN3c108BFloat16ELb0EthLNS_18Fp8KVCacheDataTypeE2EEEvPKlPT_S7_PKS6_S9_illlliPT2_S5_iiiiPKf,"",@"SHT_CUDA_INFO"
	.sectionflags	@""
	.align	4


	//----- nvinfo : EIATTR_CUDA_API_VERSION
	.align		4
        /*0000*/ 	.byte	0x04, 0x37
        /*0002*/ 	.short	(.L_697 - .L_696)
.L_696:
        /*0004*/ 	.word	0x00000082


	//----- nvinfo : EIATTR_KPARAM_INFO
	.align		4
.L_697:
        /*0008*/ 	.byte	0x04, 0x17
        /*000a*/ 	.short	(.L_699 - .L_698)
.L_698:
        /*000c*/ 	.word	0x00000000
        /*0010*/ 	.short	0x0011
        /*0012*/ 	.short	0x0078
        /*0014*/ 	.byte	0x00, 0xf5, 0x21, 0x00


	//----- nvinfo : EIATTR_KPARAM_INFO
	.align		4
.L_699:
        /*0018*/ 	.byte	0x04, 0x17
        /*001a*/ 	.short	(.L_701 - .L_700)
.L_700:
        /*001c*/ 	.word	0x00000000
        /*0020*/ 	.short	0x0010
        /*0022*/ 	.short	0x0074
        /*0024*/ 	.byte	0x00, 0xf0, 0x11, 0x00


	//----- nvinfo : EIATTR_KPARAM_INFO
	.align		4
.L_701:
        /*0028*/ 	.byte	0x04, 0x17
        /*002a*/ 	.short	(.L_703 - .L_702)
.L_702:
        /*002c*/ 	.word	0x00000000
        /*0030*/ 	.short	0x000f
        /*0032*/ 	.short	0x0070
        /*0034*/ 	.byte	0x00, 0xf0, 0x11, 0x00


	//----- nvinfo : EIATTR_KPARAM_INFO
	.align		4
.L_703:
        /*0038*/ 	.byte	0x04, 0x17
        /*003a*/ 	.short	(.L_705 - .L_704)
.L_704:
        /*003c*/ 	.word	0x00000000
        /*0040*/ 	.short	0x000e
        /*0042*/ 	.short	0x006c
        /*0044*/ 	.byte	0x00, 0xf0, 0x11, 0x00


	//----- nvinfo : EIATTR_KPARAM_INFO
	.align		4
.L_705:
        /*0048*/ 	.byte	0x04, 0x17
        /*004a*/ 	.short	(.L_707 - .L_706)
.L_706:
        /*004c*/ 	.word	0x00000000
        /*0050*/ 	.short	0x000d
        /*0052*/ 	.short	0x0068
        /*0054*/ 	.byte	0x00, 0xf0, 0x11, 0x00


	//----- nvinfo : EIATTR_KPARAM_INFO
	.align		4
.L_707:
        /*0058*/ 	.byte	0x04, 0x17
        /*005a*/ 	.short	(.L_709 - .L_708)
.L_708:
        /*005c*/ 	.word	0x00000000
        /*0060*/ 	.short	0x000c
        /*0062*/ 	.short	0x0060
        /*0064*/ 	.byte	0x00, 0xf5, 0x21, 0x00


	//----- nvinfo : EIATTR_KPARAM_INFO
	.align		4
.L_709:
        /*0068*/ 	.byte	0x04, 0x17
        /*006a*/ 	.short	(.L_711 - .L_710)
.L_710:
        /*006c*/ 	.word	0x00000000
        /*0070*/ 	.short	0x000b
        /*0072*/ 	.short	0x0058
        /*0074*/ 	.byte	0x00, 0xf5, 0x21, 0x00


	//----- nvinfo : EIATTR_KPARAM_INFO
	.align		4
.L_711:
        /*0078*/ 	.byte	0x04, 0x17
        /*007a*/ 	.short	(.L_713 - .L_712)
.L_712:
        /*007c*/ 	.word	0x00000000
        /*0080*/ 	.short	0x000a
        /*0082*/ 	.short	0x0050
        /*0084*/ 	.byte	0x00, 0xf0, 0x11, 0x00


	//----- nvinfo : EIATTR_KPARAM_INFO
	.align		4
.L_713:
        /*0088*/ 	.byte	0x04, 0x17
        /*008a*/ 	.short	(.L_715 - .L_714)
.L_714:
        /*008c*/ 	.word	0x00000000
        /*0090*/ 	.short	0x0009
        /*0092*/ 	.short	0x0048
        /*0094*/ 	.byte	0x00, 0xf0, 0x21, 0x00


	//----- nvinfo : EIATTR_KPARAM_INFO
	.align		4
.L_715:
        /*0098*/ 	.byte	0x04, 0x17
        /*009a*/ 	.short	(.L_717 - .L_716)
.L_716:
        /*009c*/ 	.word	0x00000000
        /*00a0*/ 	.short	0x0008
        /*00a2*/ 	.short	0x0040
        /*00a4*/ 	.byte	0x00, 0xf0, 0x21, 0x00


	//----- nvinfo : EIATTR_KPARAM_INFO
	.align		4
.L_717:
        /*00a8*/ 	.byte	0x04, 0x17
        /*00aa*/ 	.short	(.L_719 - .L_718)
.L_718:
        /*00ac*/ 	.word	0x00000000
        /*00b0*/ 	.short	0x0007
        /*00b2*/ 	.short	0x0038
        /*00b4*/ 	.byte	0x00, 0xf0, 0x21, 0x00


	//----- nvinfo : EIATTR_KPARAM_INFO
	.align		4
.L_719:
        /*00b8*/ 	.byte	0x04, 0x17
        /*00ba*/ 	.short	(.L_721 - .L_720)
.L_720:
        /*00bc*/ 	.word	0x00000000
        /*00c0*/ 	.short	0x0006
        /*00c2*/ 	.short	0x0030
        /*00c4*/ 	.byte	0x00, 0xf0, 0x21, 0x00


	//----- nvinfo : EIATTR_KPARAM_INFO
	.align		4
.L_721:
        /*00c8*/ 	.byte	0x04, 0x17
        /*00ca*/ 	.short	(.L_723 - .L_722)
.L_722:
        /*00cc*/ 	.word	0x00000000
        /*00d0*/ 	.short	0x0005
        /*00d2*/ 	.short	0x0028
        /*00d4*/ 	.byte	0x00, 0xf0, 0x11, 0x00


	//----- nvinfo : EIATTR_KPARAM_INFO
	.align		4
.L_723:
        /*00d8*/ 	.byte	0x04, 0x17
        /*00da*/ 	.short	(.L_725 - .L_724)
.L_724:
        /*00dc*/ 	.word	0x00000000
        /*00e0*/ 	.short	0x0004
        /*00e2*/ 	.short	0x0020
        /*00e4*/ 	.byte	0x00, 0xf5, 0x21, 0x00


	//----- nvinfo : EIATTR_KPARAM_INFO
	.align		4
.L_725:
        /*00e8*/ 	.byte	0x04, 0x17
        /*00ea*/ 	.short	(.L_727 - .L_726)
.L_726:
        /*00ec*/ 	.word	0x00000000
        /*00f0*/ 	.short	0x0003
        /*00f2*/ 	.short	0x0018
        /*00f4*/ 	.byte	0x00, 0xf5, 0x21, 0x00


	//----- nvinfo : EIATTR_KPARAM_INFO
	.align		4
.L_727:
        /*00f8*/ 	.byte	0x04, 0x17
        /*00fa*/ 	.short	(.L_729 - .L_728)
.L_728:
        /*00fc*/ 	.word	0x00000000
        /*0100*/ 	.short	0x0002
        /*0102*/ 	.short	0x0010
        /*0104*/ 	.byte	0x00, 0xf5, 0x21, 0x00


	//----- nvinfo : EIATTR_KPARAM_INFO
	.align		4
.L_729:
        /*0108*/ 	.byte	0x04, 0x17
        /*010a*/ 	.short	(.L_731 - .L_730)
.L_730:
        /*010c*/ 	.word	0x00000000
        /*0110*/ 	.short	0x0001
        /*0112*/ 	.short	0x0008
        /*0114*/ 	.byte	0x00, 0xf5, 0x21, 0x00


	//----- nvinfo : EIATTR_KPARAM_INFO
	.align		4
.L_731:
        /*0118*/ 	.byte	0x04, 0x17
        /*011a*/ 	.short	(.L_733 - .L_732)
.L_732:
        /*011c*/ 	.word	0x00000000
        /*0120*/ 	.short	0x0000
        /*0122*/ 	.short	0x0000
        /*0124*/ 	.byte	0x00, 0xf5, 0x21, 0x00


	//----- nvinfo : EIATTR_SPARSE_MMA_MASK
	.align		4
.L_733:
        /*0128*/ 	.byte	0x03, 0x50
        /*012a*/ 	.short	0x0000


	//----- nvinfo : EIATTR_MAXREG_COUNT
	.align		4
        /*012c*/ 	.byte	0x03, 0x1b
        /*012e*/ 	.short	0x00ff


	//----- nvinfo : EIATTR_EXTERNS
	.align		4
        /*0130*/ 	.byte	0x04, 0x0f
        /*0132*/ 	.short	(.L_735 - .L_734)


	//   ....[0]....
	.align		4
.L_734:
        /*0134*/ 	.word	index@(__assertfail)


	//----- nvinfo : EIATTR_MERCURY_ISA_VERSION
	.align		4
.L_735:
        /*0138*/ 	.byte	0x03, 0x5f
        /*013a*/ 	.short	0x0101


	//----- nvinfo : EIATTR_VRC_CTA_INIT_COUNT
	.align		4
        /*013c*/ 	.byte	0x02, 0x4a
	.zero		1
	.zero		1


	//----- nvinfo : EIATTR_SYSCALL_OFFSETS
	.align		4
        /*0140*/ 	.byte	0x04, 0x46
        /*0142*/ 	.short	(.L_737 - .L_736)


	//   ....[0]....
.L_736:
        /*0144*/ 	.word	0x00000a20


	//   ....[1]....
        /*0148*/ 	.word	0x00000b60


	//----- nvinfo : EIATTR_EXIT_INSTR_OFFSETS
	.align		4
.L_737:
        /*014c*/ 	.byte	0x04, 0x1c
        /*014e*/ 	.short	(.L_739 - .L_738)


	//   ....[0]....
.L_738:
        /*0150*/ 	.word	0x000006b0


	//   ....[1]....
        /*0154*/ 	.word	0x00000a60


	//   ....[2]....
        /*0158*/ 	.word	0x00000b70


	//----- nvinfo : EIATTR_CRS_STACK_SIZE
	.align		4
.L_739:
        /*015c*/ 	.byte	0x04, 0x1e
        /*015e*/ 	.short	(.L_741 - .L_740)
.L_740:
        /*0160*/ 	.word	0x00000000


	//----- nvinfo : EIATTR_CBANK_PARAM_SIZE
	.align		4
.L_741:
        /*0164*/ 	.byte	0x03, 0x19
        /*0166*/ 	.short	0x0080


	//----- nvinfo : EIATTR_PARAM_CBANK
	.align		4
        /*0168*/ 	.byte	0x04, 0x0a
        /*016a*/ 	.short	(.L_743 - .L_742)
	.align		4
.L_742:
        /*016c*/ 	.word	index@(.nv.constant0._ZN4vllm38concat_and_cache_mla_rope_fused_kernelIN3c108BFloat16ELb0EthLNS_18Fp8KVCacheDataTypeE2EEEvPKlPT_S7_PKS6_S9_illlliPT2_S5_iiiiPKf)
        /*0170*/ 	.short	0x0380
        /*0172*/ 	.short	0x0080


	//----- nvinfo : EIATTR_SW_WAR
	.align		4
.L_743:
        /*0174*/ 	.byte	0x04, 0x36
        /*0176*/ 	.short	(.L_745 - .L_744)
.L_744:
        /*0178*/ 	.word	0x00000008
.L_745:


//--------------------- .nv.info._ZN4vllm38concat_and_cache_mla_rope_fused_kernelIN3c108BFloat16ELb1EthLNS_18Fp8KVCacheDataTypeE2EEEvPKlPT_S7_PKS6_S9_illlliPT2_S5_iiiiPKf --------------------------
	.section	.nv.info._ZN4vllm38concat_and_cache_mla_rope_fused_kernelIN3c108BFloat16ELb1EthLNS_18Fp8KVCacheDataTypeE2EEEvPKlPT_S7_PKS6_S9_illlliPT2_S5_iiiiPKf,"",@"SHT_CUDA_INFO"
	.sectionflags	@""
	.align	4


	//----- nvinfo : EIATTR_CUDA_API_VERSION
	.align		4
        /*0000*/ 	.byte	0x04, 0x37
        /*0002*/ 	.short	(.L_747 - .L_746)
.L_746:
        /*0004*/ 	.word	0x00000082


	//----- nvinfo : EIATTR_KPARAM_INFO
	.align		4
.L_747:
        /*0008*/ 	.byte	0x04, 0x17
        /*000a*/ 	.short	(.L_749 - .L_748)
.L_748:
        /*000c*/ 	.word	0x00000000
        /*0010*/ 	.short	0x0011
        /*0012*/ 	.short	0x0078
        /*0014*/ 	.byte	0x00, 0xf5, 0x21, 0x00


	//----- nvinfo : EIATTR_KPARAM_INFO
	.align		4
.L_749:
        /*0018*/ 	.byte	0x04, 0x17
        /*001a*/ 	.short	(.L_751 - .L_750)
.L_750:
        /*001c*/ 	.word	0x00000000
        /*0020*/ 	.short	0x0010
        /*0022*/ 	.short	0x0074
        /*0024*/ 	.byte	0x00, 0xf0, 0x11, 0x00


	//----- nvinfo : EIATTR_KPARAM_INFO
	.align		4
.L_751:
        /*0028*/ 	.byte	0x04, 0x17
        /*002a*/ 	.short	(.L_753 - .L_752)
.L_752:
        /*002c*/ 	.word	0x00000000
        /*0030*/ 	.short	0x000f
        /*0032*/ 	.short	0x0070
        /*0034*/ 	.byte	0x00, 0xf0, 0x11, 0x00


	//----- nvinfo : EIATTR_KPARAM_INFO
	.align		4
.L_753:
        /*0038*/ 	.byte	0x04, 0x17
        /*003a*/ 	.short	(.L_755 - .L_754)
.L_754:
        /*003c*/ 	.word	0x00000000
        /*0040*/ 	.short	0x000e
        /*0042*/ 	.short	0x006c
        /*0044*/ 	.byte	0x00, 0xf0, 0x11, 0x00


	//----- nvinfo : EIATTR_KPARAM_INFO
	.align		4
.L_755:
        /*0048*/ 	.byte	0x04, 0x17
        /*004a*/ 	.short	(.L_757 - .L_756)
.L_756:
        /*004c*/ 	.word	0x00000000
        /*0050*/ 	.short	0x000d
        /*0052*/ 	.short	0x0068
        /*0054*/ 	.byte	0x00, 0xf0, 0x11, 0x00


	//----- nvinfo : EIATTR_KPARAM_INFO
	.align		4
.L_757:
        /*0058*/ 	.byte	0x04, 0x17
        /*005a*/ 	.short	(.L_759 - .L_758)
.L_758:
        /*005c*/ 	.word	0x00000000
        /*0060*/ 	.short	0x000c
        /*0062*/ 	.short	0x0060
        /*0064*/ 	.byte	0x00, 0xf5, 0x21, 0x00


	//----- nvinfo : EIATTR_KPARAM_INFO
	.align		4
.L_759:
        /*0068*/ 	.byte	0x04, 0x17
        /*006a*/ 	.short	(.L_761 - .L_760)
.L_760:
        /*006c*/ 	.word	0x00000000
        /*0070*/ 	.short	0x000b
        /*0072*/ 	.short	0x0058
        /*0074*/ 	.byte	0x00, 0xf5, 0x21, 0x00


	//----- nvinfo : EIATTR_KPARAM_INFO
	.align		4
.L_761:
        /*0078*/ 	.byte	0x04, 0x17
        /*007a*/ 	.short	(.L_763 - .L_762)
.L_762:
        /*007c*/ 	.word	0x00000000
        /*0080*/ 	.short	0x000a
        /*0082*/ 	.short	0x0050
        /*0084*/ 	.byte	0x00, 0xf0, 0x11, 0x00


	//----- nvinfo : EIATTR_KPARAM_INFO
	.align		4
.L_763:
        /*0088*/ 	.byte	0x04, 0x17
        /*008a*/ 	.short	(.L_765 - .L_764)
.L_764:
        /*008c*/ 	.word	0x00000000
        /*0090*/ 	.short	0x0009
        /*0092*/ 	.short	0x0048
        /*0094*/ 	.byte	0x00, 0xf0, 0x21, 0x00


	//----- nvinfo : EIATTR_KPARAM_INFO
	.align		4
.L_765:
        /*0098*/ 	.byte	0x04, 0x17
        /*009a*/ 	.short	(.L_767 - .L_766)
.L_766:
        /*009c*/ 	.word	0x00000000
        /*00a0*/ 	.short	0x0008
        /*00a2*/ 	.short	0x0040
        /*00a4*/ 	.byte	0x00, 0xf0, 0x21, 0x00


	//----- nvinfo : EIATTR_KPARAM_INFO
	.align		4
.L_767:
        /*00a8*/ 	.byte	0x04, 0x17
        /*00aa*/ 	.short	(.L_769 - .L_768)
.L_768:
        /*00ac*/ 	.word	0x00000000
        /*00b0*/ 	.short	0x0007
        /*00b2*/ 	.short	0x0038
        /*00b4*/ 	.byte	0x00, 0xf0, 0x21, 0x00


	//----- nvinfo : EIATTR_KPARAM_INFO
	.align		4
.L_769:
        /*00b8*/ 	.byte	0x04, 0x17
        /*00ba*/ 	.short	(.L_771 - .L_770)
.L_770:
        /*00bc*/ 	.word	0x00000000
        /*00c0*/ 	.short	0x0006
        /*00c2*/ 	.short	0x0030
        /*00c4*/ 	.byte	0x00, 0xf0, 0x21, 0x00


	//----- nvinfo : EIATTR_KPARAM_INFO
	.align		4
.L_771:
        /*00c8*/ 	.byte	0x04, 0x17
        /*00ca*/ 	.short	(.L_773 - .L_772)
.L_772:
        /*00cc*/ 	.word	0x00000000
        /*00d0*/ 	.short	0x0005
        /*00d2*/ 	.short	0x0028
        /*00d4*/ 	.byte	0x00, 0xf0, 0x11, 0x00


	//----- nvinfo : EIATTR_KPARAM_INFO
	.align		4
.L_773:
        /*00d8*/ 	.byte	0x04, 0x17
        /*00da*/ 	.short	(.L_775 - .L_774)
.L_774:
        /*00dc*/ 	.word	0x00000000
        /*00e0*/ 	.short	0x0004
        /*00e2*/ 	.short	0x0020
        /*00e4*/ 	.byte	0x00, 0xf5, 0x21, 0x00


	//----- nvinfo : EIATTR_KPARAM_INFO
	.align		4
.L_775:
        /*00e8*/ 	.byte	0x04, 0x17
        /*00ea*/ 	.short	(.L_777 - .L_776)
.L_776:
        /*00ec*/ 	.word	0x00000000
        /*00f0*/ 	.short	0x0003
        /*00f2*/ 	.short	0x0018
        /*00f4*/ 	.byte	0x00, 0xf5, 0x21, 0x00


	//----- nvinfo : EIATTR_KPARAM_INFO
	.align		4
.L_777:
        /*00f8*/ 	.byte	0x04, 0x17
        /*00fa*/ 	.short	(.L_779 - .L_778)
.L_778:
        /*00fc*/ 	.word	0x00000000
        /*0100*/ 	.short	0x0002
        /*0102*/ 	.short	0x0010
        /*0104*/ 	.byte	0x00, 0xf5, 0x21, 0x00


	//----- nvinfo : EIATTR_KPARAM_INFO
	.align		4
.L_779:
        /*0108*/ 	.byte	0x04, 0x17
        /*010a*/ 	.short	(.L_781 - .L_780)
.L_780:
        /*010c*/ 	.word	0x00000000
        /*0110*/ 	.short	0x0001
        /*0112*/ 	.short	0x0008
        /*0114*/ 	.byte	0x00, 0xf5, 0x21, 0x00


	//----- nvinfo : EIATTR_KPARAM_INFO
	.align		4
.L_781:
        /*0118*/ 	.byte	0x04, 0x17
        /*011a*/ 	.short	(.L_783 - .L_782)
.L_782:
        /*011c*/ 	.word	0x00000000
        /*0120*/ 	.short	0x0000
        /*0122*/ 	.short	0x0000
        /*0124*/ 	.byte	0x00, 0xf5, 0x21, 0x00


	//----- nvinfo : EIATTR_SPARSE_MMA_MASK
	.align		4
.L_783:
        /*0128*/ 	.byte	0x03, 0x50
        /*012a*/ 	.short	0x0000


	//----- nvinfo : EIATTR_MAXREG_COUNT
	.align		4
        /*012c*/ 	.byte	0x03, 0x1b
        /*012e*/ 	.short	0x00ff


	//----- nvinfo : EIATTR_EXTERNS
	.align		4
        /*0130*/ 	.byte	0x04, 0x0f
        /*0132*/ 	.short	(.L_785 - .L_784)


	//   ....[0]....
	.align		4
.L_784:
        /*0134*/ 	.word	index@(__assertfail)


	//----- nvinfo : EIATTR_MERCURY_ISA_VERSION
	.align		4
.L_785:
        /*0138*/ 	.byte	0x03, 0x5f
        /*013a*/ 	.short	0x0101


	//----- nvinfo : EIATTR_VRC_CTA_INIT_COUNT
	.align		4
        /*013c*/ 	.byte	0x02, 0x4a
	.zero		1
	.zero		1


	//----- nvinfo : EIATTR_SYSCALL_OFFSETS
	.align		4
        /*0140*/ 	.byte	0x04, 0x46
        /*0142*/ 	.short	(.L_787 - .L_786)


	//   ....[0]....
.L_786:
        /*0144*/ 	.word	0x00000a30


	//   ....[1]....
        /*0148*/ 	.word	0x00000b70


	//----- nvinfo : EIATTR_EXIT_INSTR_OFFSETS
	.align		4
.L_787:
        /*014c*/ 	.byte	0x04, 0x1c
        /*014e*/ 	.short	(.L_789 - .L_788)


	//   ....[0]....
.L_788:
        /*0150*/ 	.word	0x000006b0


	//   ....[1]....
        /*0154*/ 	.word	0x00000a70


	//   ....[2]....
        /*0158*/ 	.word	0x00000b80


	//----- nvinfo : EIATTR_CRS_STACK_SIZE
	.align		4
.L_789:
        /*015c*/ 	.byte	0x04, 0x1e
        /*015e*/ 	.short	(.L_791 - .L_790)
.L_790:
        /*0160*/ 	.word	0x00000000


	//----- nvinfo : EIATTR_CBANK_PARAM_SIZE
	.align		4
.L_791:
        /*0164*/ 	.byte	0x03, 0x19
        /*0166*/ 	.short	0x0080


	//----- nvinfo : EIATTR_PARAM_CBANK
	.align		4
        /*0168*/ 	.byte	0x04, 0x0a
        /*016a*/ 	.short	(.L_793 - .L_792)
	.align		4
.L_792:
        /*016c*/ 	.word	index@(.nv.constant0._ZN4vllm38concat_and_cache_mla_rope_fused_kernelIN3c108BFloat16ELb1EthLNS_18Fp8KVCacheDataTypeE2EEEvPKlPT_S7_PKS6_S9_illlliPT2_S5_iiiiPKf)
        /*0170*/ 	.short	0x0380
        /*0172*/ 	.short	0x0080


	//----- nvinfo : EIATTR_SW_WAR
	.align		4
.L_793:
        /*0174*/ 	.byte	0x04, 0x36
        /*0176*/ 	.short	(.L_795 - .L_794)
.L_794:
        /*0178*/ 	.word	0x00000008
.L_795:


//--------------------- .nv.info._ZN4vllm38concat_and_cache_mla_rope_fused_kernelIN3c104HalfELb0EthLNS_18Fp8KVCacheDataTypeE2EEEvPKlPT_S7_PKS6_S9_illlliPT2_S5_iiiiPKf --------------------------
	.section	.nv.info._ZN4vllm38concat_and_cache_mla_rope_fused_kernelIN3c104HalfELb0EthLNS_18Fp8KVCacheDataTypeE2EEEvPKlPT_S7_PKS6_S9_illlliPT2_S5_iiiiPKf,"",@"SHT_CUDA_INFO"
	.sectionflags	@""
	.align	4


	//----- nvinfo : EIATTR_CUDA_API_VERSION
	.align		4
        /*0000*/ 	.byte	0x04, 0x37
        /*0002*/ 	.short	(.L_797 - .L_796)
.L_796:
        /*0004*/ 	.word	0x00000082


	//----- nvinfo : EIATTR_KPARAM_INFO
	.align		4
.L_797:
        /*0008*/ 	.byte	0x04, 0x17
        /*000a*/ 	.short	(.L_799 - .L_798)
.L_798:
        /*000c*/ 	.word	0x00000000
        /*0010*/ 	.short	0x0011
        /*0012*/ 	.short	0x0078
        /*0014*/ 	.byte	0x00, 0xf5, 0x21, 0x00


	//----- nvinfo : EIATTR_KPARAM_INFO
	.align		4
.L_799:
        /*0018*/ 	.byte	0x04, 0x17
        /*001a*/ 	.short	(.L_801 - .L_800)
.L_800:
        /*001c*/ 	.word	0x00000000
        /*0020*/ 	.short	0x0010
        /*0022*/ 	.short	0x0074
        /*0024*/ 	.byte	0x00, 0xf0, 0x11, 0x00


	//----- nvinfo : EIATTR_KPARAM_INFO
	.align		4
.L_801:
        /*0028*/ 	.byte	0x04, 0x17
        /*002a*/ 	.short	(.L_803 - .L_802)
.L_802:
        /*002c*/ 	.word	0x00000000
        /*0030*/ 	.short	0x000f
        /*0032*/ 	.short	0x0070
        /*0034*/ 	.byte	0x00, 0xf0, 0x11, 0x00


	//----- nvinfo : EIATTR_KPARAM_INFO
	.align		4
.L_803:
        /*0038*/ 	.byte	0x04, 0x17
        /*003a*/ 	.short	(.L_805 - .L_804)
.L_804:
        /*003c*/ 	.word	0x00000000
        /*0040*/ 	.short	0x000e
        /*0042*/ 	.short	0x006c
        /*0044*/ 	.byte	0x00, 0xf0, 0x11, 0x00


	//----- nvinfo : EIATTR_KPARAM_INFO
	.align		4
.L_805:
        /*0048*/ 	.byte	0x04, 0x17
        /*004a*/ 	.short	(.L_807 - .L_806)
.L_806:
        /*004c*/ 	.word	0x00000000
        /*0050*/ 	.short	0x000d
        /*0052*/ 	.short	0x0068
        /*0054*/ 	.byte	0x00, 0xf0, 0x11, 0x00


	//----- nvinfo : EIATTR_KPARAM_INFO
	.align		4
.L_807:
        /*0058*/ 	.byte	0x04, 0x17
        /*005a*/ 	.short	(.L_809 - .L_808)
.L_808:
        /*005c*/ 	.word	0x00000000
        /*0060*/ 	.short	0x000c
        /*0062*/ 	.short	0x0060
        /*0064*/ 	.byte	0x00, 0xf5, 0x21, 0x00


	//----- nvinfo : EIATTR_KPARAM_INFO
	.align		4
.L_809:
        /*0068*/ 	.byte	0x04, 0x17
        /*006a*/ 	.short	(.L_811 - .L_810)
.L_810:
        /*006c*/ 	.word	0x00000000
        /*0070*/ 	.short	0x000b
        /*0072*/ 	.short	0x0058
        /*0074*/ 	.byte	0x00, 0xf5, 0x21, 0x00


	//----- nvinfo : EIATTR_KPARAM_INFO
	.align		4
.L_811:
        /*0078*/ 	.byte	0x04, 0x17
        /*007a*/ 	.short	(.L_813 - .L_812)
.L_812:
        /*007c*/ 	.word	0x00000000
        /*0080*/ 	.short	0x000a
        /*0082*/ 	.short	0x0050
        /*0084*/ 	.byte	0x00, 0xf0, 0x11, 0x00


	//----- nvinfo : EIATTR_KPARAM_INFO
	.align		4
.L_813:
        /*0088*/ 	.byte	0x04, 0x17
        /*008a*/ 	.short	(.L_815 - .L_814)
.L_814:
        /*008c*/ 	.word	0x00000000
        /*0090*/ 	.short	0x0009
        /*0092*/ 	.short	0x0048
        /*0094*/ 	.byte	0x00, 0xf0, 0x21, 0x00


	//----- nvinfo : EIATTR_KPARAM_INFO
	.align		4
.L_815:
        /*0098*/ 	.byte	0x04, 0x17
        /*009a*/ 	.short	(.L_817 - .L_816)
.L_816:
        /*009c*/ 	.word	0x00000000
        /*00a0*/ 	.short	0x0008
        /*00a2*/ 	.short	0x0040
        /*00a4*/ 	.byte	0x00, 0xf0, 0x21, 0x00


	//----- nvinfo : EIATTR_KPARAM_INFO
	.align		4
.L_817:
        /*00a8*/ 	.byte	0x04, 0x17
        /*00aa*/ 	.short	(.L_819 - .L_818)
.L_818:
        /*00ac*/ 	.word	0x00000000
        /*00b0*/ 	.short	0x0007
        /*00b2*/ 	.short	0x0038
        /*00b4*/ 	.byte	0x00, 0xf0, 0x21, 0x00


	//----- nvinfo : EIATTR_KPARAM_INFO
	.align		4
.L_819:
        /*00b8*/ 	.byte	0x04, 0x17
        /*00ba*/ 	.short	(.L_821 - .L_820)
.L_820:
        /*00bc*/ 	.word	0x00000000
        /*00c0*/ 	.short	0x0006
        /*00c2*/ 	.short	0x0030
        /*00c4*/ 	.byte	0x00, 0xf0, 0x21, 0x00


	//----- nvinfo : EIATTR_KPARAM_INFO
	.align		4
.L_821:
        /*00c8*/ 	.byte	0x04, 0x17
        /*00ca*/ 	.short	(.L_823 - .L_822)
.L_822:
        /*00cc*/ 	.word	0x00000000
        /*00d0*/ 	.short	0x0005
        /*00d2*/ 	.short	0x0028
        /*00d4*/ 	.byte	0x00, 0xf0, 0x11, 0x00


	//----- nvinfo : EIATTR_KPARAM_INFO
	.align		4
.L_823:
        /*00d8*/ 	.byte	0x04, 0x17
        /*00da*/ 	.short	(.L_825 - .L_824)
.L_824:
        /*00dc*/ 	.word	0x00000000
        /*00e0*/ 	.short	0x0004
        /*00e2*/ 	.short	0x0020
        /*00e4*/ 	.byte	0x00, 0xf5, 0x21, 0x00


	//----- nvinfo : EIATTR_KPARAM_INFO
	.align		4
.L_825:
        /*00e8*/ 	.byte	0x04, 0x17
        /*00ea*/ 	.short	(.L_827 - .L_826)
.L_826:
        /*00ec*/ 	.word	0x00000000
        /*00f0*/ 	.short	0x0003
        /*00f2*/ 	.short	0x0018
        /*00f4*/ 	.byte	0x00, 0xf5, 0x21, 0x00


	//----- nvinfo : EIATTR_KPARAM_INFO
	.align		4
.L_827:
        /*00f8*/ 	.byte	0x04, 0x17
        /*00fa*/ 	.short	(.L_829 - .L_828)
.L_828:
        /*00fc*/ 	.word	0x00000000
        /*0100*/ 	.short	0x0002
        /*0102*/ 	.short	0x0010
        /*0104*/ 	.byte	0x00, 0xf5, 0x21, 0x00


	//----- nvinfo : EIATTR_KPARAM_INFO
	.align		4
.L_829:
        /*0108*/ 	.byte	0x04, 0x17
        /*010a*/ 	.short	(.L_831 - .L_830)
.L_830:
        /*010c*/ 	.word	0x00000000
        /*0110*/ 	.short	0x0001
        /*0112*/ 	.short	0x0008
        /*0114*/ 	.byte	0x00, 0xf5, 0x21, 0x00


	//----- nvinfo : EIATTR_KPARAM_INFO
	.align		4
.L_831:
        /*0118*/ 	.byte	0x04, 0x17
        /*011a*/ 	.short	(.L_833 - .L_832)
.L_832:
        /*011c*/ 	.word	0x00000000
        /*0120*/ 	.short	0x0000
        /*0122*/ 	.short	0x0000
        /*0124*/ 	.byte	0x00, 0xf5, 0x21, 0x00


	//----- nvinfo : EIATTR_SPARSE_MMA_MASK
	.align		4
.L_833:
        /*0128*/ 	.byte	0x03, 0x50
        /*012a*/ 	.short	0x0000


	//----- nvinfo : EIATTR_MAXREG_COUNT
	.align		4
        /*012c*/ 	.byte	0x03, 0x1b
        /*012e*/ 	.short	0x00ff


	//----- nvinfo : EIATTR_EXTERNS
	.align		4
        /*0130*/ 	.byte	0x04, 0x0f
        /*0132*/ 	.short	(.L_835 - .L_834)


	//   ....[0]....
	.align		4
.L_834:
        /*0134*/ 	.word	index@(__assertfail)


	//----- nvinfo : EIATTR_MERCURY_ISA_VERSION
	.align		4
.L_835:
        /*0138*/ 	.byte	0x03, 0x5f
        /*013a*/ 	.short	0x0101


	//----- nvinfo : EIATTR_VRC_CTA_INIT_COUNT
	.align		4
        /*013c*/ 	.byte	0x02, 0x4a
	.zero		1
	.zero		1


	//----- nvinfo : EIATTR_SYSCALL_OFFSETS
	.align		4
        /*0140*/ 	.byte	0x04, 0x46
        /*0142*/ 	.short	(.L_837 - .L_836)


	//   ....[0]....
.L_836:
        /*0144*/ 	.word	0x000009e0


	//   ....[1]....
        /*0148*/ 	.word	0x00000b20


	//----- nvinfo : EIATTR_EXIT_INSTR_OFFSETS
	.align		4
.L_837:
        /*014c*/ 	.byte	0x04, 0x1c
        /*014e*/ 	.short	(.L_839 - .L_838)


	//   ....[0]....
.L_838:
        /*0150*/ 	.word	0x00000690


	//   ....[1]....
        /*0154*/ 	.word	0x00000a20


	//   ....[2]....
        /*0158*/ 	.word	0x00000b30


	//----- nvinfo : EIATTR_CRS_STACK_SIZE
	.align		4
.L_839:
        /*015c*/ 	.byte	0x04, 0x1e
        /*015e*/ 	.short	(.L_841 - .L_840)
.L_840:
        /*0160*/ 	.word	0x00000000


	//----- nvinfo : EIATTR_CBANK_PARAM_SIZE
	.align		4
.L_841:
        /*0164*/ 	.byte	0x03, 0x19
        /*0166*/ 	.short	0x0080


	//----- nvinfo : EIATTR_PARAM_CBANK
	.align		4
        /*0168*/ 	.byte	0x04, 0x0a
        /*016a*/ 	.short	(.L_843 - .L_842)
	.align		4
.L_842:
        /*016c*/ 	.word	index@(.nv.constant0._ZN4vllm38concat_and_cache_mla_rope_fused_kernelIN3c104HalfELb0EthLNS_18Fp8KVCacheDataTypeE2EEEvPKlPT_S7_PKS6_S9_illlliPT2_S5_iiiiPKf)
        /*0170*/ 	.short	0x0380
        /*0172*/ 	.short	0x0080


	//----- nvinfo : EIATTR_SW_WAR
	.align		4
.L_843:
        /*0174*/ 	.byte	0x04, 0x36
        /*0176*/ 	.short	(.L_845 - .L_844)
.L_844:
        /*0178*/ 	.word	0x00000008
.L_845:


//--------------------- .nv.info._ZN4vllm38concat_and_cache_mla_rope_fused_kernelIN3c104HalfELb1EthLNS_18Fp8KVCacheDataTypeE2EEEvPKlPT_S7_PKS6_S9_illlliPT2_S5_iiiiPKf --------------------------
	.section	.nv.info._ZN4vllm38concat_and_cache_mla_rope_fused_kernelIN3c104HalfELb1EthLNS_18Fp8KVCacheDataTypeE2EEEvPKlPT_S7_PKS6_S9_illlliPT2_S5_iiiiPKf,"",@"SHT_CUDA_INFO"
	.sectionflags	@""
	.align	4


	//----- nvinfo : EIATTR_CUDA_API_VERSION
	.align		4
        /*0000*/ 	.byte	0x04, 0x37
        /*0002*/ 	.short	(.L_847 - .L_846)
.L_846:
        /*0004*/ 	.word	0x00000082


	//----- nvinfo : EIATTR_KPARAM_INFO
	.align		4
.L_847:
        /*0008*/ 	.byte	0x04, 0x17
        /*000a*/ 	.short	(.L_849 - .L_848)
.L_848:
        /*000c*/ 	.word	0x00000000
        /*0010*/ 	.short	0x0011
        /*0012*/ 	.short	0x0078
        /*0014*/ 	.byte	0x00, 0xf5, 0x21, 0x00


	//----- nvinfo : EIATTR_KPARAM_INFO
	.align		4
.L_849:
        /*0018*/ 	.byte	0x04, 0x17
        /*001a*/ 	.short	(.L_851 - .L_850)
.L_850:
        /*001c*/ 	.word	0x00000000
        /*0020*/ 	.short	0x0010
        /*0022*/ 	.short	0x0074
        /*0024*/ 	.byte	0x00, 0xf0, 0x11, 0x00


	//----- nvinfo : EIATTR_KPARAM_INFO
	.align		4
.L_851:
        /*0028*/ 	.byte	0x04, 0x17
        /*002a*/ 	.short	(.L_853 - .L_852)
.L_852:
        /*002c*/ 	.word	0x00000000
        /*0030*/ 	.short	0x000f
        /*0032*/ 	.short	0x0070
        /*0034*/ 	.byte	0x00, 0xf0, 0x11, 0x00


	//----- nvinfo : EIATTR_KPARAM_INFO
	.align		4
.L_853:
        /*0038*/ 	.byte	0x04, 0x17
        /*003a*/ 	.short	(.L_855 - .L_854)
.L_854:
        /*003c*/ 	.word	0x00000000
        /*0040*/ 	.short	0x000e
        /*0042*/ 	.short	0x006c
        /*0044*/ 	.byte	0x00, 0xf0, 0x11, 0x00


	//----- nvinfo : EIATTR_KPARAM_INFO
	.align		4
.L_855:
        /*0048*/ 	.byte	0x04, 0x17
        /*004a*/ 	.short	(.L_857 - .L_856)
.L_856:
        /*004c*/ 	.word	0x00000000
        /*0050*/ 	.short	0x000d
        /*0052*/ 	.short	0x0068
        /*0054*/ 	.byte	0x00, 0xf0, 0x11, 0x00


	//----- nvinfo : EIATTR_KPARAM_INFO
	.align		4
.L_857:
        /*0058*/ 	.byte	0x04, 0x17
        /*005a*/ 	.short	(.L_859 - .L_858)
.L_858:
        /*005c*/ 	.word	0x00000000
        /*0060*/ 	.short	0x000c
        /*0062*/ 	.short	0x0060
        /*0064*/ 	.byte	0x00, 0xf5, 0x21, 0x00


	//----- nvinfo : EIATTR_KPARAM_INFO
	.align		4
.L_859:
        /*0068*/ 	.byte	0x04, 0x17
        /*006a*/ 	.short	(.L_861 - .L_860)
.L_860:
        /*006c*/ 	.word	0x00000000
        /*0070*/ 	.short	0x000b
        /*0072*/ 	.short	0x0058
        /*0074*/ 	.byte	0x00, 0xf5, 0x21, 0x00


	//----- nvinfo : EIATTR_KPARAM_INFO
	.align		4
.L_861:
        /*0078*/ 	.byte	0x04, 0x17
        /*007a*/ 	.short	(.L_863 - .L_862)
.L_862:
        /*007c*/ 	.word	0x00000000
        /*0080*/ 	.short	0x000a
        /*0082*/ 	.short	0x0050
        /*0084*/ 	.byte	0x00, 0xf0, 0x11, 0x00


	//----- nvinfo : EIATTR_KPARAM_INFO
	.align		4
.L_863:
        /*0088*/ 	.byte	0x04, 0x17
        /*008a*/ 	.short	(.L_865 - .L_864)
.L_864:
        /*008c*/ 	.word	0x00000000
        /*0090*/ 	.short	0x0009
        /*0092*/ 	.short	0x0048
        /*0094*/ 	.byte	0x00, 0xf0, 0x21, 0x00


	//----- nvinfo : EIATTR_KPARAM_INFO
	.align		4
.L_865:
        /*0098*/ 	.byte	0x04, 0x17
        /*009a*/ 	.short	(.L_867 - .L_866)
.L_866:
        /*009c*/ 	.word	0x00000000
        /*00a0*/ 	.short	0x0008
        /*00a2*/ 	.short	0x0040
        /*00a4*/ 	.byte	0x00, 0xf0, 0x21, 0x00


	//----- nvinfo : EIATTR_KPARAM_INFO
	.align		4
.L_867:
        /*00a8*/ 	.byte	0x04, 0x17
        /*00aa*/ 	.short	(.L_869 - .L_868)
.L_868:
        /*00ac*/ 	.word	0x00000000
        /*00b0*/ 	.short	0x0007
        /*00b2*/ 	.short	0x0038
        /*00b4*/ 	.byte	0x00, 0xf0, 0x21, 0x00


	//----- nvinfo : EIATTR_KPARAM_INFO
	.align		4
.L_869:
        /*00b8*/ 	.byte	0x04, 0x17
        /*00ba*/ 	.short	(.L_871 - .L_870)
.L_870:
        /*00bc*/ 	.word	0x00000000
        /*00c0*/ 	.short	0x0006
        /*00c2*/ 	.short	0x0030
        /*00c4*/ 	.byte	0x00, 0xf0, 0x21, 0x00


	//----- nvinfo : EIATTR_KPARAM_INFO
	.align		4
.L_871:
        /*00c8*/ 	.byte	0x04, 0x17
        /*00ca*/ 	.short	(.L_873 - .L_872)
.L_872:
        /*00cc*/ 	.word	0x00000000
        /*00d0*/ 	.short	0x0005
        /*00d2*/ 	.short	0x0028
        /*00d4*/ 	.byte	0x00, 0xf0, 0x11, 0x00


	//----- nvinfo : EIATTR_KPARAM_INFO
	.align		4
.L_873:
        /*00d8*/ 	.byte	0x04, 0x17
        /*00da*/ 	.short	(.L_875 - .L_874)
.L_874:
        /*00dc*/ 	.word	0x00000000
        /*00e0*/ 	.short	0x0004
        /*00e2*/ 	.short	0x0020
        /*00e4*/ 	.byte	0x00, 0xf5, 0x21, 0x00


	//----- nvinfo : EIATTR_KPARAM_INFO
	.align		4
.L_875:
        /*00e8*/ 	.byte	0x04, 0x17
        /*00ea*/ 	.short	(.L_877 - .L_876)
.L_876:
        /*00ec*/ 	.word	0x00000000
        /*00f0*/ 	.short	0x0003
        /*00f2*/ 	.short	0x0018
        /*00f4*/ 	.byte	0x00, 0xf5, 0x21, 0x00


	//----- nvinfo : EIATTR_KPARAM_INFO
	.align		4
.L_877:
        /*00f8*/ 	.byte	0x04, 0x17
        /*00fa*/ 	.short	(.L_879 - .L_878)
.L_878:
        /*00fc*/ 	.word	0x00000000
        /*0100*/ 	.short	0x0002
        /*0102*/ 	.short	0x0010
        /*0104*/ 	.byte	0x00, 0xf5, 0x21, 0x00


	//----- nvinfo : EIATTR_KPARAM_INFO
	.align		4
.L_879:
        /*0108*/ 	.byte	0x04, 0x17
        /*010a*/ 	.short	(.L_881 - .L_880)
.L_880:
        /*010c*/ 	.word	0x00000000
        /*0110*/ 	.short	0x0001
        /*0112*/ 	.short	0x0008
        /*0114*/ 	.byte	0x00, 0xf5, 0x21, 0x00


	//----- nvinfo : EIATTR_KPARAM_INFO
	.align		4
.L_881:
        /*0118*/ 	.byte	0x04, 0x17
        /*011a*/ 	.short	(.L_883 - .L_882)
.L_882:
        /*011c*/ 	.word	0x00000000
        /*0120*/ 	.short	0x0000
        /*0122*/ 	.short	0x0000
        /*0124*/ 	.byte	0x00, 0xf5, 0x21, 0x00


	//----- nvinfo : EIATTR_SPARSE_MMA_MASK
	.align		4
.L_883:
        /*0128*/ 	.byte	0x03, 0x50
        /*012a*/ 	.short	0x0000


	//----- nvinfo : EIATTR_MAXREG_COUNT
	.align		4
        /*012c*/ 	.byte	0x03, 0x1b
        /*012e*/ 	.short	0x00ff


	//----- nvinfo : EIATTR_EXTERNS
	.align		4
        /*0130*/ 	.byte	0x04, 0x0f
        /*0132*/ 	.short	(.L_885 - .L_884)


	//   ....[0]....
	.align		4
.L_884:
        /*0134*/ 	.word	index@(__assertfail)


	//----- nvinfo : EIATTR_MERCURY_ISA_VERSION
	.align		4
.L_885:
        /*0138*/ 	.byte	0x03, 0x5f
        /*013a*/ 	.short	0x0101


	//----- nvinfo : EIATTR_VRC_CTA_INIT_COUNT
	.align		4
        /*013c*/ 	.byte	0x02, 0x4a
	.zero		1
	.zero		1


	//----- nvinfo : EIATTR_SYSCALL_OFFSETS
	.align		4
        /*0140*/ 	.byte	0x04, 0x46
        /*0142*/ 	.short	(.L_887 - .L_886)


	//   ....[0]....
.L_886:
        /*0144*/ 	.word	0x000009f0


	//   ....[1]....
        /*0148*/ 	.word	0x00000b30


	//----- nvinfo : EIATTR_EXIT_INSTR_OFFSETS
	.align		4
.L_887:
        /*014c*/ 	.byte	0x04, 0x1c
        /*014e*/ 	.short	(.L_889 - .L_888)


	//   ....[0]....
.L_888:
        /*0150*/ 	.word	0x00000690


	//   ....[1]....
        /*0154*/ 	.word	0x00000a30


	//   ....[2]....
        /*0158*/ 	.word	0x00000b40


	//----- nvinfo : EIATTR_CRS_STACK_SIZE
	.align		4
.L_889:
        /*015c*/ 	.byte	0x04, 0x1e
        /*015e*/ 	.short	(.L_891 - .L_890)
.L_890:
        /*0160*/ 	.word	0x00000000


	//----- nvinfo : EIATTR_CBANK_PARAM_SIZE
	.align		4
.L_891:
        /*0164*/ 	.byte	0x03, 0x19
        /*0166*/ 	.short	0x0080


	//----- nvinfo : EIATTR_PARAM_CBANK
	.align		4
        /*0168*/ 	.byte	0x04, 0x0a
        /*016a*/ 	.short	(.L_893 - .L_892)
	.align		4
.L_892:
        /*016c*/ 	.word	index@(.nv.constant0._ZN4vllm38concat_and_cache_mla_rope_fused_kernelIN3c104HalfELb1EthLNS_18Fp8KVCacheDataTypeE2EEEvPKlPT_S7_PKS6_S9_illlliPT2_S5_iiiiPKf)
        /*0170*/ 	.short	0x0380
        /*0172*/ 	.short	0x0080


	//----- nvinfo : EIATTR_SW_WAR
	.align		4
.L_893:
        /*0174*/ 	.byte	0x04, 0x36
        /*0176*/ 	.short	(.L_895 - .L_894)
.L_894:
        /*0178*/ 	.word	0x00000008
.L_895:


//--------------------- .nv.info._ZN4vllm38concat_and_cache_mla_rope_fused_kernelIfLb0EthLNS_18Fp8KVCacheDataTypeE2EEEvPKlPT_S5_PKS4_S7_illlliPT2_S3_iiiiPKf --------------------------
	.section	.nv.info._ZN4vllm38concat_and_cache_mla_rope_fused_kernelIfLb0EthLNS_18Fp8KVCacheDataTypeE2EEEvPKlPT_S5_PKS4_S7_illlliPT2_S3_iiiiPKf,"",@"SHT_CUDA_INFO"
	.sectionflags	@""
	.align	4


	//----- nvinfo : EIATTR_CUDA_API_VERSION
	.align		4
        /*0000*/ 	.byte	0x04, 0x37
        /*0002*/ 	.short	(.L_897 - .L_896)
.L_896:
        /*0004*/ 	.word	0x00000082


	//----- nvinfo : EIATTR_KPARAM_INFO
	.align		4
.L_897:
        /*0008*/ 	.byte	0x04, 0x17
        /*000a*/ 	.short	(.L_899 - .L_898)
.L_898:
        /*000c*/ 	.word	0x00000000
        /*0010*/ 	.short	0x0011
        /*0012*/ 	.short	0x0078
        /*0014*/ 	.byte	0x00, 0xf5, 0x21, 0x00


	//----- nvinfo : EIATTR_KPARAM_INFO
	.align		4
.L_899:
        /*0018*/ 	.byte	0x04, 0x17
        /*001a*/ 	.short	(.L_901 - .L_900)
.L_900:
        /*001c*/ 	.word	0x00000000
        /*0020*/ 	.short	0x0010
        /*0022*/ 	.short	0x0074
        /*0024*/ 	.byte	0x00, 0xf0, 0x11, 0x00


	//----- nvinfo : EIATTR_KPARAM_INFO
	.align		4
.L_901:
        /*0028*/ 	.byte	0x04, 0x17
        /*002a*/ 	.short	(.L_903 - .L_902)
.L_902:
        /*002c*/ 	.word	0x00000000
        /*0030*/ 	.short	0x000f
        /*0032*/ 	.short	0x0070
        /*0034*/ 	.byte	0x00, 0xf0, 0x11, 0x00


	//----- nvinfo : EIATTR_KPARAM_INFO
	.align		4
.L_903:
        /*0038*/ 	.byte	0x04, 0x17
        /*003a*/ 	.short	(.L_905 - .L_904)
.L_904:
        /*003c*/ 	.word	0x00000000
        /*0040*/ 	.short	0x000e
        /*0042*/ 	.short	0x006c
        /*0044*/ 	.byte	0x00, 0xf0, 0x11, 0x00


	//----- nvinfo : EIATTR_KPARAM_INFO
	.align		4
.L_905:
        /*0048*/ 	.byte	0x04, 0x17
        /*004a*/ 	.short	(.L_907 - .L_906)
.L_906:
        /*004c*/ 	.word	0x00000000
        /*0050*/ 	.short	0x000d
        /*0052*/ 	.short	0x0068
        /*0054*/ 	.byte	0x00, 0xf0, 0x11, 0x00


	//----- nvinfo : EIATTR_KPARAM_INFO
	.align		4
.L_907:
        /*0058*/ 	.byte	0x04, 0x17
        /*005a*/ 	.short	(.L_909 - .L_908)
.L_908:
        /*005c*/ 	.word	0x00000000
        /*0060*/ 	.short	0x000c
        /*0062*/ 	.short	0x0060
        /*0064*/ 	.byte	0x00, 0xf5, 0x21, 0x00


	//----- nvinfo : EIATTR_KPARAM_INFO
	.align		4
.L_909:
        /*0068*/ 	.byte	0x04, 0x17
        /*006a*/ 	.short	(.L_911 - .L_910)
.L_910:
        /*006c*/ 	.word	0x00000000
        /*0070*/ 	.short	0x000b
        /*0072*/ 	.short	0x0058
        /*0074*/ 	.byte	0x00, 0xf5, 0x21, 0x00


	//----- nvinfo : EIATTR_KPARAM_INFO
	.align		4
.L_911:
        /*0078*/ 	.byte	0x04, 0x17
        /*007a*/ 	.short	(.L_913 - .L_912)
.L_912:
        /*007c*/ 	.word	0x00000000
        /*0080*/ 	.short	0x000a
        /*0082*/ 	.short	0x0050
        /*0084*/ 	.byte	0x00, 0xf0, 0x11, 0x00


	//----- nvinfo : EIATTR_KPARAM_INFO
	.align		4
.L_913:
        /*0088*/ 	.byte	0x04, 0x17
        /*008a*/ 	.short	(.L_915 - .L_914)
.L_914:
        /*008c*/ 	.word	0x00000000
        /*0090*/ 	.short	0x0009
        /*0092*/ 	.short	0x0048
        /*0094*/ 	.byte	0x00, 0xf0, 0x21, 0x00


	//----- nvinfo : EIATTR_KPARAM_INFO
	.align		4
.L_915:
        /*0098*/ 	.byte	0x04, 0x17
        /*009a*/ 	.short	(.L_917 - .L_916)
.L_916:
        /*009c*/ 	.word	0x00000000
        /*00a0*/ 	.short	0x0008
        /*00a2*/ 	.short	0x0040
        /*00a4*/ 	.byte	0x00, 0xf0, 0x21, 0x00


	//----- nvinfo : EIATTR_KPARAM_INFO
	.align		4
.L_917:
        /*00a8*/ 	.byte	0x04, 0x17
        /*00aa*/ 	.short	(.L_919 - .L_918)
.L_918:
        /*00ac*/ 	.word	0x00000000
        /*00b0*/ 	.short	0x0007
        /*00b2*/ 	.short	0x0038
        /*00b4*/ 	.byte	0x00, 0xf0, 0x21, 0x00


	//----- nvinfo : EIATTR_KPARAM_INFO
	.align		4
.L_919:
        /*00b8*/ 	.byte	0x04, 0x17
        /*00ba*/ 	.short	(.L_921 - .L_920)
.L_920:
        /*00bc*/ 	.word	0x00000000
        /*00c0*/ 	.short	0x0006
        /*00c2*/ 	.short	0x0030
        /*00c4*/ 	.byte	0x00, 0xf0, 0x21, 0x00


	//----- nvinfo : EIATTR_KPARAM_INFO
	.align		4
.L_921:
        /*00c8*/ 	.byte	0x04, 0x17
        /*00ca*/ 	.short	(.L_923 - .L_922)
.L_922:
        /*00cc*/ 	.word	0x00000000
        /*00d0*/ 	.short	0x0005
        /*00d2*/ 	.short	0x0028
        /*00d4*/ 	.byte	0x00, 0xf0, 0x11, 0x00


	//----- nvinfo : EIATTR_KPARAM_INFO
	.align		4
.L_923:
        /*00d8*/ 	.byte	0x04, 0x17
        /*00da*/ 	.short	(.L_925 - .L_924)
.L_924:
        /*00dc*/ 	.word	0x00000000
        /*00e0*/ 	.short	0x0004
        /*00e2*/ 	.short	0x0020
        /*00e4*/ 	.byte	0x00, 0xf5, 0x21, 0x00


	//----- nvinfo : EIATTR_KPARAM_INFO
	.align		4
.L_925:
        /*00e8*/ 	.byte	0x04, 0x17
        /*00ea*/ 	.short	(.L_927 - .L_926)
.L_926:
        /*00ec*/ 	.word	0x00000000
        /*00f0*/ 	.short	0x0003
        /*00f2*/ 	.short	0x0018
        /*00f4*/ 	.byte	0x00, 0xf5, 0x21, 0x00


	//----- nvinfo : EIATTR_KPARAM_INFO
	.align		4
.L_927:
        /*00f8*/ 	.byte	0x04, 0x17
        /*00fa*/ 	.short	(.L_929 - .L_928)
.L_928:
        /*00fc*/ 	.word	0x00000000
        /*0100*/ 	.short	0x0002
        /*0102*/ 	.short	0x0010
        /*0104*/ 	.byte	0x00, 0xf5, 0x21, 0x00


	//----- nvinfo : EIATTR_KPARAM_INFO
	.align		4
.L_929:
        /*0108*/ 	.byte	0x04, 0x17
        /*010a*/ 	.short	(.L_931 - .L_930)
.L_930:
        /*010c*/ 	.word	0x00000000
        /*0110*/ 	.short	0x0001
        /*0112*/ 	.short	0x0008
        /*0114*/ 	.byte	0x00, 0xf5, 0x21, 0x00


	//----- nvinfo : EIATTR_KPARAM_INFO
	.align		4
.L_931:
        /*0118*/ 	.byte	0x04, 0x17
        /*011a*/ 	.short	(.L_933 - .L_932)
.L_932:
        /*011c*/ 	.word	0x00000000
        /*0120*/ 	.short	0x0000
        /*0122*/ 	.short	0x0000
        /*0124*/ 	.byte	0x00, 0xf5, 0x21, 0x00


	//----- nvinfo : EIATTR_SPARSE_MMA_MASK
	.align		4
.L_933:
        /*0128*/ 	.byte	0x03, 0x50
        /*012a*/ 	.short	0x0000


	//----- nvinfo : EIATTR_MAXREG_COUNT
	.align		4
        /*012c*/ 	.byte	0x03, 0x1b
        /*012e*/ 	.short	0x00ff


	//----- nvinfo : EIATTR_EXTERNS
	.align		4
        /*0130*/ 	.byte	0x04, 0x0f
        /*0132*/ 	.short	(.L_935 - .L_934)


	//   ....[0]....
	.align		4
.L_934:
        /*0134*/ 	.word	index@(__assertfail)


	//----- nvinfo : EIATTR_MERCURY_ISA_VERSION
	.align		4
.L_935:
        /*0138*/ 	.byte	0x03, 0x5f
        /*013a*/ 	.short	0x0101


	//----- nvinfo : EIATTR_VRC_CTA_INIT_COUNT
	.align		4
        /*013c*/ 	.byte	0x02, 0x4a
	.zero		1
	.zero		1


	//----- nvinfo : EIATTR_SYSCALL_OFFSETS
	.align		4
        /*0140*/ 	.byte	0x04, 0x46
        /*0142*/ 	.short	(.L_937 - .L_936)


	//   ....[0]....
.L_936:
        /*0144*/ 	.word	0x00000820


	//   ....[1]....
        /*0148*/ 	.word	0x00000960


	//----- nvinfo : EIATTR_EXIT_INSTR_OFFSETS
	.align		4
.L_937:
        /*014c*/ 	.byte	0x04, 0x1c
        /*014e*/ 	.short	(.L_939 - .L_938)


	//   ....[0]....
.L_938:
        /*0150*/ 	.word	0x000005b0


	//   ....[1]....
        /*0154*/ 	.word	0x00000860


	//   ....[2]....
        /*0158*/ 	.word	0x00000970


	//----- nvinfo : EIATTR_CRS_STACK_SIZE
	.align		4
.L_939:
        /*015c*/ 	.byte	0x04, 0x1e
        /*015e*/ 	.short	(.L_941 - .L_940)
.L_940:
        /*0160*/ 	.word	0x00000000


	//----- nvinfo : EIATTR_CBANK_PARAM_SIZE
	.align		4
.L_941:
        /*0164*/ 	.byte	0x03, 0x19
        /*0166*/ 	.short	0x0080


	//----- nvinfo : EIATTR_PARAM_CBANK
	.align		4
        /*0168*/ 	.byte	0x04, 0x0a
        /*016a*/ 	.short	(.L_943 - .L_942)
	.align		4
.L_942:
        /*016c*/ 	.word	index@(.nv.constant0._ZN4vllm38concat_and_cache_mla_rope_fused_kernelIfLb0EthLNS_18Fp8KVCacheDataTypeE2EEEvPKlPT_S5_PKS4_S7_illlliPT2_S3_iiiiPKf)
        /*0170*/ 	.short	0x0380
        /*0172*/ 	.short	0x0080


	//----- nvinfo : EIATTR_SW_WAR
	.align		4
.L_943:
        /*0174*/ 	.byte	0x04, 0x36
        /*0176*/ 	.short	(.L_945 - .L_944)
.L_944:
        /*0178*/ 	.word	0x00000008
.L_945:


//--------------------- .nv.info._ZN4vllm38concat_and_cache_mla_rope_fused_kernelIfLb1EthLNS_18Fp8KVCacheDataTypeE2EEEvPKlPT_S5_PKS4_S7_illlliPT2_S3_iiiiPKf --------------------------
	.section	.nv.info._ZN4vllm38concat_and_cache_mla_rope_fused_kernelIfLb1EthLNS_18Fp8KVCacheDataTypeE2EEEvPKlPT_S5_PKS4_S7_illlliPT2_S3_iiiiPKf,"",@"SHT_CUDA_INFO"
	.sectionflags	@""
	.align	4


	//----- nvinfo : EIATTR_CUDA_API_VERSION
	.align		4
        /*0000*/ 	.byte	0x04, 0x37
        /*0002*/ 	.short	(.L_947 - .L_946)
.L_946:
        /*0004*/ 	.word	0x00000082


	//----- nvinfo : EIATTR_KPARAM_INFO
	.align		4
.L_947:
        /*0008*/ 	.byte	0x04, 0x17
        /*000a*/ 	.short	(.L_949 - .L_948)
.L_948:
        /*000c*/ 	.word	0x00000000
        /*0010*/ 	.short	0x0011
        /*0012*/ 	.short	0x0078
        /*0014*/ 	.byte	0x00, 0xf5, 0x21, 0x00


	//----- nvinfo : EIATTR_KPARAM_INFO
	.align		4
.L_949:
        /*0018*/ 	.byte	0x04, 0x17
        /*001a*/ 	.short	(.L_951 - .L_950)
.L_950:
        /*001c*/ 	.word	0x00000000
        /*0020*/ 	.short	0x0010
        /*0022*/ 	.short	0x0074
        /*0024*/ 	.byte	0x00, 0xf0, 0x11, 0x00


	//----- nvinfo : EIATTR_KPARAM_INFO
	.align		4
.L_951:
        /*0028*/ 	.byte	0x04, 0x17
        /*002a*/ 	.short	(.L_953 - .L_952)
.L_952:
        /*002c*/ 	.word	0x00000000
        /*0030*/ 	.short	0x000f
        /*0032*/ 	.short	0x0070
        /*0034*/ 	.byte	0x00, 0xf0, 0x11, 0x00


	//----- nvinfo : EIATTR_KPARAM_INFO
	.align		4
.L_953:
        /*0038*/ 	.byte	0x04, 0x17
        /*003a*/ 	.short	(.L_955 - .L_954)
.L_954:
        /*003c*/ 	.word	0x00000000
        /*0040*/ 	.short	0x000e
        /*0042*/ 	.short	0x006c
        /*0044*/ 	.byte	0x00, 0xf0, 0x11, 0x00


	//----- nvinfo : EIATTR_KPARAM_INFO
	.align		4
.L_955:
        /*0048*/ 	.byte	0x04, 0x17
        /*004a*/ 	.short	(.L_957 - .L_956)
.L_956:
        /*004c*/ 	.word	0x00000000
        /*0050*/ 	.short	0x000d
        /*0052*/ 	.short	0x0068
        /*0054*/ 	.byte	0x00, 0xf0, 0x11, 0x00


	//----- nvinfo : EIATTR_KPARAM_INFO
	.align		4
.L_957:
        /*0058*/ 	.byte	0x04, 0x17
        /*005a*/ 	.short	(.L_959 - .L_958)
.L_958:
        /*005c*/ 	.word	0x00000000
        /*0060*/ 	.short	0x000c
        /*0062*/ 	.short	0x0060
        /*0064*/ 	.byte	0x00, 0xf5, 0x21, 0x00


	//----- nvinfo : EIATTR_KPARAM_INFO
	.align		4
.L_959:
        /*0068*/ 	.byte	0x04, 0x17
        /*006a*/ 	.short	(.L_961 - .L_960)
.L_960:
        /*006c*/ 	.word	0x00000000
        /*0070*/ 	.short	0x000b
        /*0072*/ 	.short	0x0058
        /*0074*/ 	.byte	0x00, 0xf5, 0x21, 0x00


	//----- nvinfo : EIATTR_KPARAM_INFO
	.align		4
.L_961:
        /*0078*/ 	.byte	0x04, 0x17
        /*007a*/ 	.short	(.L_963 - .L_962)
.L_962:
        /*007c*/ 	.word	0x00000000
        /*0080*/ 	.short	0x000a
        /*0082*/ 	.short	0x0050
        /*0084*/ 	.byte	0x00, 0xf0, 0x11, 0x00


	//----- nvinfo : EIATTR_KPARAM_INFO
	.align		4
.L_963:
        /*0088*/ 	.byte	0x04, 0x17
        /*008a*/ 	.short	(.L_965 - .L_964)
.L_964:
        /*008c*/ 	.word	0x00000000
        /*0090*/ 	.short	0x0009
        /*0092*/ 	.short	0x0048
        /*0094*/ 	.byte	0x00, 0xf0, 0x21, 0x00


	//----- nvinfo : EIATTR_KPARAM_INFO
	.align		4
.L_965:
        /*0098*/ 	.byte	0x04, 0x17
        /*009a*/ 	.short	(.L_967 - .L_966)
.L_966:
        /*009c*/ 	.word	0x00000000
        /*00a0*/ 	.short	0x0008
        /*00a2*/ 	.short	0x0040
        /*00a4*/ 	.byte	0x00, 0xf0, 0x21, 0x00


	//----- nvinfo : EIATTR_KPARAM_INFO
	.align		4
.L_967:
        /*00a8*/ 	.byte	0x04, 0x17
        /*00aa*/ 	.short	(.L_969 - .L_968)
.L_968:
        /*00ac*/ 	.word	0x00000000
        /*00b0*/ 	.short	0x0007
        /*00b2*/ 	.short	0x0038
        /*00b4*/ 	.byte	0x00, 0xf0, 0x21, 0x00


	//----- nvinfo : EIATTR_KPARAM_INFO
	.align		4
.L_969:
        /*00b8*/ 	.byte	0x04, 0x17
        /*00ba*/ 	.short	(.L_971 - .L_970)
.L_970:
        /*00bc*/ 	.word	0x00000000
        /*00c0*/ 	.short	0x0006
        /*00c2*/ 	.short	0x0030
        /*00c4*/ 	.byte	0x00, 0xf0, 0x21, 0x00


	//----- nvinfo : EIATTR_KPARAM_INFO
	.align		4
.L_971:
        /*00c8*/ 	.byte	0x04, 0x17
        /*00ca*/ 	.short	(.L_973 - .L_972)
.L_972:
        /*00cc*/ 	.word	0x00000000
        /*00d0*/ 	.short	0x0005
        /*00d2*/ 	.short	0x0028
        /*00d4*/ 	.byte	0x00, 0xf0, 0x11, 0x00


	//----- nvinfo : EIATTR_KPARAM_INFO
	.align		4
.L_973:
        /*00d8*/ 	.byte	0x04, 0x17
        /*00da*/ 	.short	(.L_975 - .L_974)
.L_974:
        /*00dc*/ 	.word	0x00000000
        /*00e0*/ 	.short	0x0004
        /*00e2*/ 	.short	0x0020
        /*00e4*/ 	.byte	0x00, 0xf5, 0x21, 0x00


	//----- nvinfo : EIATTR_KPARAM_INFO
	.align		4
.L_975:
        /*00e8*/ 	.byte	0x04, 0x17
        /*00ea*/ 	.short	(.L_977 - .L_976)
.L_976:
        /*00ec*/ 	.word	0x00000000
        /*00f0*/ 	.short	0x0003
        /*00f2*/ 	.short	0x0018
        /*00f4*/ 	.byte	0x00, 0xf5, 0x21, 0x00


	//----- nvinfo : EIATTR_KPARAM_INFO
	.align		4
.L_977:
        /*00f8*/ 	.byte	0x04, 0x17
        /*00fa*/ 	.short	(.L_979 - .L_978)
.L_978:
        /*00fc*/ 	.word	0x00000000
        /*0100*/ 	.short	0x0002
        /*0102*/ 	.short	0x0010
        /*0104*/ 	.byte	0x00, 0xf5, 0x21, 0x00


	//----- nvinfo : EIATTR_KPARAM_INFO
	.align		4
.L_979:
        /*0108*/ 	.byte	0x04, 0x17
        /*010a*/ 	.short	(.L_981 - .L_980)
.L_980:
        /*010c*/ 	.word	0x00000000
        /*0110*/ 	.short	0x0001
        /*0112*/ 	.short	0x0008
        /*0114*/ 	.byte	0x00, 0xf5, 0x21, 0x00


	//----- nvinfo : EIATTR_KPARAM_INFO
	.align		4
.L_981:
        /*0118*/ 	.byte	0x04, 0x17
        /*011a*/ 	.short	(.L_983 - .L_982)
.L_982:
        /*011c*/ 	.word	0x00000000
        /*0120*/ 	.short	0x0000
        /*0122*/ 	.short	0x0000
        /*0124*/ 	.byte	0x00, 0xf5, 0x21, 0x00


	//----- nvinfo : EIATTR_SPARSE_MMA_MASK
	.align		4
.L_983:
        /*0128*/ 	.byte	0x03, 0x50
        /*012a*/ 	.short	0x0000


	//----- nvinfo : EIATTR_MAXREG_COUNT
	.align		4
        /*012c*/ 	.byte	0x03, 0x1b
        /*012e*/ 	.short	0x00ff


	//----- nvinfo : EIATTR_EXTERNS
	.align		4
        /*0130*/ 	.byte	0x04, 0x0f
        /*0132*/ 	.short	(.L_985 - .L_984)


	//   ....[0]....
	.align		4
.L_984:
        /*0134*/ 	.word	index@(__assertfail)


	//----- nvinfo : EIATTR_MERCURY_ISA_VERSION
	.align		4
.L_985:
        /*0138*/ 	.byte	0x03, 0x5f
        /*013a*/ 	.short	0x0101


	//----- nvinfo : EIATTR_VRC_CTA_INIT_COUNT
	.align		4
        /*013c*/ 	.byte	0x02, 0x4a
	.zero		1
	.zero		1


	//----- nvinfo : EIATTR_SYSCALL_OFFSETS
	.align		4
        /*0140*/ 	.byte	0x04, 0x46
        /*0142*/ 	.short	(.L_987 - .L_986)


	//   ....[0]....
.L_986:
        /*0144*/ 	.word	0x00000830


	//   ....[1]....
        /*0148*/ 	.word	0x00000970


	//----- nvinfo : EIATTR_EXIT_INSTR_OFFSETS
	.align		4
.L_987:
        /*014c*/ 	.byte	0x04, 0x1c
        /*014e*/ 	.short	(.L_989 - .L_988)


	//   ....[0]....
.L_988:
        /*0150*/ 	.word	0x000005b0


	//   ....[1]....
        /*0154*/ 	.word	0x00000870


	//   ....[2]....
        /*0158*/ 	.word	0x00000980


	//----- nvinfo : EIATTR_CRS_STACK_SIZE
	.align		4
.L_989:
        /*015c*/ 	.byte	0x04, 0x1e
        /*015e*/ 	.short	(.L_991 - .L_990)
.L_990:
        /*0160*/ 	.word	0x00000000


	//----- nvinfo : EIATTR_CBANK_PARAM_SIZE
	.align		4
.L_991:
        /*0164*/ 	.byte	0x03, 0x19
        /*0166*/ 	.short	0x0080


	//----- nvinfo : EIATTR_PARAM_CBANK
	.align		4
        /*0168*/ 	.byte	0x04, 0x0a
        /*016a*/ 	.short	(.L_993 - .L_992)
	.align		4
.L_992:
        /*016c*/ 	.word	index@(.nv.constant0._ZN4vllm38concat_and_cache_mla_rope_fused_kernelIfLb1EthLNS_18Fp8KVCacheDataTypeE2EEEvPKlPT_S5_PKS4_S7_illlliPT2_S3_iiiiPKf)
        /*0170*/ 	.short	0x0380
        /*0172*/ 	.short	0x0080


	//----- nvinfo : EIATTR_SW_WAR
	.align		4
.L_993:
        /*0174*/ 	.byte	0x04, 0x36
        /*0176*/ 	.short	(.L_995 - .L_994)
.L_994:
        /*0178*/ 	.word	0x00000008
.L_995:


//--------------------- .nv.info._ZN4vllm38concat_and_cache_mla_rope_fused_kernelIN3c108BFloat16ELb0EfhLNS_18Fp8KVCacheDataTypeE2EEEvPKlPT_S7_PKS6_S9_illlliPT2_S5_iiiiPKf --------------------------
	.section	.nv.info._ZN4vllm38concat_and_cache_mla_rope_fused_kernelIN3c108BFloat16ELb0EfhLNS_18Fp8KVCacheDataTypeE2EEEvPKlPT_S7_PKS6_S9_illlliPT2_S5_iiiiPKf,"",@"SHT_CUDA_INFO"
	.sectionflags	@""
	.align	4


	//----- nvinfo : EIATTR_CUDA_API_VERSION
	.align		4
        /*0000*/ 	.byte	0x04, 0x37
        /*0002*/ 	.short	(.L_997 - .L_996)
.L_996:
        /*0004*/ 	.word	0x00000082


	//----- nvinfo : EIATTR_KPARAM_INFO
	.align		4
.L_997:
        /*0008*/ 	.byte	0x04, 0x17
        /*000a*/ 	.short	(.L_999 - .L_998)
.L_998:
        /*000c*/ 	.word	0x00000000
        /*0010*/ 	.short	0x0011
        /*0012*/ 	.short	0x0078
        /*0014*/ 	.byte	0x00, 0xf5, 0x21, 0x00


	//----- nvinfo : EIATTR_KPARAM_INFO
	.align		4
.L_999:
        /*0018*/ 	.byte	0x04, 0x17
        /*001a*/ 	.short	(.L_1001 - .L_1000)
.L_1000:
        /*001c*/ 	.word	0x00000000
        /*0020*/ 	.short	0x0010
        /*0022*/ 	.short	0x0074
        /*0024*/ 	.byte	0x00, 0xf0, 0x11, 0x00


	//----- nvinfo : EIATTR_KPARAM_INFO
	.align		4
.L_1001:
        /*0028*/ 	.byte	0x04, 0x17
        /*002a*/ 	.short	(.L_1003 - .L_1002)
.L_1002:
        /*002c*/ 	.word	0x00000000
        /*0030*/ 	.short	0x000f
        /*0032*/ 	.short	0x0070
        /*0034*/ 	.byte	0x00, 0xf0, 0x11, 0x00


	//----- nvinfo : EIATTR_KPARAM_INFO
	.align		4
.L_1003:
        /*0038*/ 	.byte	0x04, 0x17
        /*003a*/ 	.short	(.L_1005 - .L_1004)
.L_1004:
        /*003c*/ 	.word	0x00000000
        /*0040*/ 	.short	0x000e
        /*0042*/ 	.short	0x006c
        /*0044*/ 	.byte	0x00, 0xf0, 0x11, 0x00


	//----- nvinfo : EIATTR_KPARAM_INFO
	.align		4
.L_1005:
        /*0048*/ 	.byte	0x04, 0x17
        /*004a*/ 	.short	(.L_1007 - .L_1006)
.L_1006:
        /*004c*/ 	.word	0x00000000
        /*0050*/ 	.short	0x000d
        /*0052*/ 	.short	0x0068
        /*0054*/ 	.byte	0x00, 0xf0, 0x11, 0x00


	//----- nvinfo : EIATTR_KPARAM_INFO
	.align		4
.L_1007:
        /*0058*/ 	.byte	0x04, 0x17
        /*005a*/ 	.short	(.L_1009 - .L_1008)
.L_1008:
        /*005c*/ 	.word	0x00000000
        /*0060*/ 	.short	0x000c
        /*0062*/ 	.short	0x0060
        /*0064*/ 	.byte	0x00, 0xf5, 0x21, 0x00


	//----- nvinfo : EIATTR_KPARAM_INFO
	.align		4
.L_1009:
        /*0068*/ 	.byte	0x04, 0x17
        /*006a*/ 	.short	(.L_1011 - .L_1010)
.L_1010:
        /*006c*/ 	.word	0x00000000
        /*0070*/ 	.short	0x000b
        /*0072*/ 	.short	0x0058
        /*0074*/ 	.byte	0x00, 0xf5, 0x21, 0x00


	//----- nvinfo : EIATTR_KPARAM_INFO
	.align		4
.L_1011:
        /*0078*/ 	.byte	0x04, 0x17
        /*007a*/ 	.short	(.L_1013 - .L_1012)
.L_1012:
        /*007c*/ 	.word	0x00000000
        /*0080*/ 	.short	0x000a
        /*0082*/ 	.short	0x0050
        /*0084*/ 	.byte	0x00, 0xf0, 0x11, 0x00


	//----- nvinfo : EIATTR_KPARAM_INFO
	.align		4
.L_1013:
        /*0088*/ 	.byte	0x04, 0x17
        /*008a*/ 	.short	(.L_1015 - .L_1014)
.L_1014:
        /*008c*/ 	.word	0x00000000
        /*0090*/ 	.short	0x0009
        /*0092*/ 	.short	0x0048
        /*0094*/ 	.byte	0x00, 0xf0, 0x21, 0x00


	//----- nvinfo : EIATTR_KPARAM_INFO
	.align		4
.L_1015:
        /*0098*/ 	.byte	0x04, 0x17
        /*009a*/ 	.short	(.L_1017 - .L_1016)
.L_1016:
        /*009c*/ 	.word	0x00000000
        /*00a0*/ 	.short	0x0008
        /*00a2*/ 	.short	0x0040
        /*00a4*/ 	.byte	0x00, 0xf0, 0x21, 0x00


	//----- nvinfo : EIATTR_KPARAM_INFO
	.align		4
.L_1017:
        /*00a8*/ 	.byte	0x04, 0x17
        /*00aa*/ 	.short	(.L_1019 - .L_1018)
.L_1018:
        /*00ac*/ 	.word	0x00000000
        /*00b0*/ 	.short	0x0007
        /*00b2*/ 	.short	0x0038
        /*00b4*/ 	.byte	0x00, 0xf0, 0x21, 0x00


	//----- nvinfo : EIATTR_KPARAM_INFO
	.align		4
.L_1019:
        /*00b8*/ 	.byte	0x04, 0x17
        /*00ba*/ 	.short	(.L_1021 - .L_1020)
.L_1020:
        /*00bc*/ 	.word	0x00000000
        /*00c0*/ 	.short	0x0006
        /*00c2*/ 	.short	0x0030
        /*00c4*/ 	.byte	0x00, 0xf0, 0x21, 0x00


	//----- nvinfo : EIATTR_KPARAM_INFO
	.align		4
.L_1021:
        /*00c8*/ 	.byte	0x04, 0x17
        /*00ca*/ 	.short	(.L_1023 - .L_1022)
.L_1022:
        /*00cc*/ 	.word	0x00000000
        /*00d0*/ 	.short	0x0005
        /*00d2*/ 	.short	0x0028
        /*00d4*/ 	.byte	0x00, 0xf0, 0x11, 0x00


	//----- nvinfo : EIATTR_KPARAM_INFO
	.align		4
.L_1023:
        /*00d8*/ 	.byte	0x04, 0x17
        /*00da*/ 	.short	(.L_1025 - .L_1024)
.L_1024:
        /*00dc*/ 	.word	0x00000000
        /*00e0*/ 	.short	0x0004
        /*00e2*/ 	.short	0x0020
        /*00e4*/ 	.byte	0x00, 0xf5, 0x21, 0x00


	//----- nvinfo : EIATTR_KPARAM_INFO
	.align		4
.L_1025:
        /*00e8*/ 	.byte	0x04, 0x17
        /*00ea*/ 	.short	(.L_1027 - .L_1026)
.L_1026:
        /*00ec*/ 	.word	0x00000000
        /*00f0*/ 	.short	0x0003
        /*00f2*/ 	.short	0x0018
        /*00f4*/ 	.byte	0x00, 0xf5, 0x21, 0x00


	//----- nvinfo : EIATTR_KPARAM_INFO
	.align		4
.L_1027:
        /*00f8*/ 	.byte	0x04, 0x17
        /*00fa*/ 	.short	(.L_1029 - .L_1028)
.L_1028:
        /*00fc*/ 	.word	0x00000000
        /*0100*/ 	.short	0x0002
        /*0102*/ 	.short	0x0010
        /*0104*/ 	.byte	0x00, 0xf5, 0x21, 0x00


	//----- nvinfo : EIATTR_KPARAM_INFO
	.align		4
.L_1029:
        /*0108*/ 	.byte	0x04, 0x17
        /*010a*/ 	.short	(.L_1031 - .L_1030)
.L_1030:
        /*010c*/ 	.word	0x00000000
        /*0110*/ 	.short	0x0001
        /*0112*/ 	.short	0x0008
        /*0114*/ 	.byte	0x00, 0xf5, 0x21, 0x00


	//----- nvinfo : EIATTR_KPARAM_INFO
	.align		4
.L_1031:
        /*0118*/ 	.byte	0x04, 0x17
        /*011a*/ 	.short	(.L_1033 - .L_1032)
.L_1032:
        /*011c*/ 	.word	0x00000000
        /*0120*/ 	.short	0x0000
        /*0122*/ 	.short	0x0000
        /*0124*/ 	.byte	0x00, 0xf5, 0x21, 0x00


	//----- nvinfo : EIATTR_SPARSE_MMA_MASK
	.align		4
.L_1033:
        /*0128*/ 	.byte	0x03, 0x50
        /*012a*/ 	.short	0x0000


	//----- nvinfo : EIATTR_MAXREG_COUNT
	.align		4
        /*012c*/ 	.byte	0x03, 0x1b
        /*012e*/ 	.short	0x00ff


	//----- nvinfo : EIATTR_EXTERNS
	.align		4
        /*0130*/ 	.byte	0x04, 0x0f
        /*0132*/ 	.short	(.L_1035 - .L_1034)


	//   ....[0]....
	.align		4
.L_1034:
        /*0134*/ 	.word	index@(__assertfail)


	//----- nvinfo : EIATTR_MERCURY_ISA_VERSION
	.align		4
.L_1035:
        /*0138*/ 	.byte	0x03, 0x5f
        /*013a*/ 	.short	0x0101


	//----- nvinfo : EIATTR_VRC_CTA_INIT_COUNT
	.align		4
        /*013c*/ 	.byte	0x02, 0x4a
	.zero		1
	.zero		1


	//----- nvinfo : EIATTR_SYSCALL_OFFSETS
	.align		4
        /*0140*/ 	.byte	0x04, 0x46
        /*0142*/ 	.short	(.L_1037 - .L_1036)


	//   ....[0]....
.L_1036:
        /*0144*/ 	.word	0x00000a20


	//   ....[1]....
        /*0148*/ 	.word	0x00000b60


	//----- nvinfo : EIATTR_EXIT_INSTR_OFFSETS
	.align		4
.L_1037:
        /*014c*/ 	.byte	0x04, 0x1c
        /*014e*/ 	.short	(.L_1039 - .L_1038)


	//   ....[0]....
.L_1038:
        /*0150*/ 	.word	0x000006b0


	//   ....[1]....
        /*0154*/ 	.word	0x00000a60


	//   ....[2]....
        /*0158*/ 	.word	0x00000b70


	//----- nvinfo : EIATTR_CRS_STACK_SIZE
	.align		4
.L_1039:
        /*015c*/ 	.byte	0x04, 0x1e
        /*015e*/ 	.short	(.L_1041 - .L_1040)
.L_1040:
        /*0160*/ 	.word	0x00000000


	//----- nvinfo : EIATTR_CBANK_PARAM_SIZE
	.align		4
.L_1041:
        /*0164*/ 	.byte	0x03, 0x19
        /*0166*/ 	.short	0x0080


	//----- nvinfo : EIATTR_PARAM_CBANK
	.align		4
        /*0168*/ 	.byte	0x04, 0x0a
        /*016a*/ 	.short	(.L_1043 - .L_1042)
	.align		4
.L_1042:
        /*016c*/ 	.word	index@(.nv.constant0._ZN4vllm38concat_and_cache_mla_rope_fused_kernelIN3c108BFloat16ELb0EfhLNS_18Fp8KVCacheDataTypeE2EEEvPKlPT_S7_PKS6_S9_illlliPT2_S5_iiiiPKf)
        /*0170*/ 	.short	0x0380
        /*0172*/ 	.short	0x0080


	//----- nvinfo : EIATTR_SW_WAR
	.align		4
.L_1043:
        /*0174*/ 	.byte	0x04, 0x36
        /*0176*/ 	.short	(.L_1045 - .L_1044)
.L_1044:
        /*0178*/ 	.word	0x00000008
.L_1045:


//--------------------- .nv.info._ZN4vllm38concat_and_cache_mla_rope_fused_kernelIN3c108BFloat16ELb1EfhLNS_18Fp8KVCacheDataTypeE2EEEvPKlPT_S7_PKS6_S9_illlliPT2_S5_iiiiPKf --------------------------
	.section	.nv.info._ZN4vllm38concat_and_cache_mla_rope_fused_kernelIN3c108BFloat16ELb1EfhLNS_18Fp8KVCacheDataTypeE2EEEvPKlPT_S7_PKS6_S9_illlliPT2_S5_iiiiPKf,"",@"SHT_CUDA_INFO"
	.sectionflags	@""
	.align	4


	//----- nvinfo : EIATTR_CUDA_API_VERSION
	.align		4
        /*0000*/ 	.byte	0x04, 0x37
        /*0002*/ 	.short	(.L_1047 - .L_1046)
.L_1046:
        /*0004*/ 	.word	0x00000082


	//----- nvinfo : EIATTR_KPARAM_INFO
	.align		4
.L_1047:
        /*0008*/ 	.byte	0x04, 0x17
        /*000a*/ 	.short	(.L_1049 - .L_1048)
.L_1048:
        /*000c*/ 	.word	0x00000000
        /*0010*/ 	.short	0x0011
        /*0012*/ 	.short	0x0078
        /*0014*/ 	.byte	0x00, 0xf5, 0x21, 0x00


	//----- nvinfo : EIATTR_KPARAM_INFO
	.align		4
.L_1049:
        /*0018*/ 	.byte	0x04, 0x17
        /*001a*/ 	.short	(.L_1051 - .L_1050)
.L_1050:
        /*001c*/ 	.word	0x00000000
        /*0020*/ 	.short	0x0010
        /*0022*/ 	.short	0x0074
        /*0024*/ 	.byte	0x00, 0xf0, 0x11, 0x00


	//----- nvinfo : EIATTR_KPARAM_INFO
	.align		4
.L_1051:
        /*0028*/ 	.byte	0x04, 0x17
        /*002a*/ 	.short	(.L_1053 - .L_1052)
.L_1052:
        /*002c*/ 	.word	0x00000000
        /*0030*/ 	.short	0x000f
        /*0032*/ 	.short	0x0070
        /*0034*/ 	.byte	0x00, 0xf0, 0x11, 0x00


	//----- nvinfo : EIATTR_KPARAM_INFO
	.align		4
.L_1053:
        /*0038*/ 	.byte	0x04, 0x17
        /*003a*/ 	.short	(.L_1055 - .L_1054)
.L_1054:
        /*003c*/ 	.word	0x00000000
        /*0040*/ 	.short	0x000e
        /*0042*/ 	.short	0x006c
        /*0044*/ 	.byte	0x00, 0xf0, 0x11, 0x00


	//----- nvinfo : EIATTR_KPARAM_INFO
	.align		4
.L_1055:
        /*0048*/ 	.byte	0x04, 0x17
        /*004a*/ 	.short	(.L_1057 - .L_1056)
.L_1056:
        /*004c*/ 	.word	0x00000000
        /*0050*/ 	.short	0x000d
        /*0052*/ 	.short	0x0068
        /*0054*/ 	.byte	0x00, 0xf0, 0x11, 0x00


	//----- nvinfo : EIATTR_KPARAM_INFO
	.align		4
.L_1057:
        /*0058*/ 	.byte	0x04, 0x17
        /*005a*/ 	.short	(.L_1059 - .L_1058)
.L_1058:
        /*005c*/ 	.word	0x00000000
        /*0060*/ 	.short	0x000c
        /*0062*/ 	.short	0x0060
        /*0064*/ 	.byte	0x00, 0xf5, 0x21, 0x00


	//----- nvinfo : EIATTR_KPARAM_INFO
	.align		4
.L_1059:
        /*0068*/ 	.byte	0x04, 0x17
        /*006a*/ 	.short	(.L_1061 - .L_1060)
.L_1060:
        /*006c*/ 	.word	0x00000000
        /*0070*/ 	.short	0x000b
        /*0072*/ 	.short	0x0058
        /*0074*/ 	.byte	0x00, 0xf5, 0x21, 0x00


	//----- nvinfo : EIATTR_KPARAM_INFO
	.align		4
.L_1061:
        /*0078*/ 	.byte	0x04, 0x17
        /*007a*/ 	.short	(.L_1063 - .L_1062)
.L_1062:
        /*007c*/ 	.word	0x00000000
        /*0080*/ 	.short	0x000a
        /*0082*/ 	.short	0x0050
        /*0084*/ 	.byte	0x00, 0xf0, 0x11, 0x00


	//----- nvinfo : EIATTR_KPARAM_INFO
	.align		4
.L_1063:
        /*0088*/ 	.byte	0x04, 0x17
        /*008a*/ 	.short	(.L_1065 - .L_1064)
.L_1064:
        /*008c*/ 	.word	0x00000000
        /*0090*/ 	.short	0x0009
        /*0092*/ 	.short	0x0048
        /*0094*/ 	.byte	0x00, 0xf0, 0x21, 0x00


	//----- nvinfo : EIATTR_KPARAM_INFO
	.align		4
.L_1065:
        /*0098*/ 	.byte	0x04, 0x17
        /*009a*/ 	.short	(.L_1067 - .L_1066)
.L_1066:
        /*009c*/ 	.word	0x00000000
        /*00a0*/ 	.short	0x0008
        /*00a2*/ 	.short	0x0040
        /*00a4*/ 	.byte	0x00, 0xf0, 0x21, 0x00


	//----- nvinfo : EIATTR_KPARAM_INFO
	.align		4
.L_1067:
        /*00a8*/ 	.byte	0x04, 0x17
        /*00aa*/ 	.short	(.L_1069 - .L_1068)
.L_1068:
        /*00ac*/ 	.word	0x00000000
        /*00b0*/ 	.short	0x0007
        /*00b2*/ 	.short	0x0038
        /*00b4*/ 	.byte	0x00, 0xf0, 0x21, 0x00


	//----- nvinfo : EIATTR_KPARAM_INFO
	.align		4
.L_1069:
        /*00b8*/ 	.byte	0x04, 0x17
        /*00ba*/ 	.short	(.L_1071 - .L_1070)
.L_1070:
        /*00bc*/ 	.word	0x00000000
        /*00c0*/ 	.short	0x0006
        /*00c2*/ 	.short	0x0030
        /*00c4*/ 	.byte	0x00, 0xf0, 0x21, 0x00


	//----- nvinfo : EIATTR_KPARAM_INFO
	.align		4
.L_1071:
        /*00c8*/ 	.byte	0x04, 0x17
        /*00ca*/ 	.short	(.L_1073 - .L_1072)
.L_1072:
        /*00cc*/ 	.word	0x00000000
        /*00d0*/ 	.short	0x0005
        /*00d2*/ 	.short	0x0028
        /*00d4*/ 	.byte	0x00, 0xf0, 0x11, 0x00


	//----- nvinfo : EIATTR_KPARAM_INFO
	.align		4
.L_1073:
        /*00d8*/ 	.byte	0x04, 0x17
        /*00da*/ 	.short	(.L_1075 - .L_1074)
.L_1074:
        /*00dc*/ 	.word	0x00000000
        /*00e0*/ 	.short	0x0004
        /*00e2*/ 	.short	0x0020
        /*00e4*/ 	.byte	0x00, 0xf5, 0x21, 0x00


	//----- nvinfo : EIATTR_KPARAM_INFO
	.align		4
.L_1075:
        /*00e8*/ 	.byte	0x04, 0x17
        /*00ea*/ 	.short	(.L_1077 - .L_1076)
.L_1076:
        /*00ec*/ 	.word	0x00000000
        /*00f0*/ 	.short	0x0003
        /*00f2*/ 	.short	0x0018
        /*00f4*/ 	.byte	0x00, 0xf5, 0x21, 0x00


	//----- nvinfo : EIATTR_KPARAM_INFO
	.align		4
.L_1077:
        /*00f8*/ 	.byte	0x04, 0x17
        /*00fa*/ 	.short	(.L_1079 - .L_1078)
.L_1078:
        /*00fc*/ 	.word	0x00000000
        /*0100*/ 	.short	0x0002
        /*0102*/ 	.short	0x0010
        /*0104*/ 	.byte	0x00, 0xf5, 0x21, 0x00


	//----- nvinfo : EIATTR_KPARAM_INFO
	.align		4
.L_1079:
        /*0108*/ 	.byte	0x04, 0x17
        /*010a*/ 	.short	(.L_1081 - .L_1080)
.L_1080:
        /*010c*/ 	.word	0x00000000
        /*0110*/ 	.short	0x0001
        /*0112*/ 	.short	0x0008
        /*0114*/ 	.byte	0x00, 0xf5, 0x21, 0x00


	//----- nvinfo : EIATTR_KPARAM_INFO
	.align		4
.L_1081:
        /*0118*/ 	.byte	0x04, 0x17
        /*011a*/ 	.short	(.L_1083 - .L_1082)
.L_1082:
        /*011c*/ 	.word	0x00000000
        /*0120*/ 	.short	0x0000
        /*0122*/ 	.short	0x0000
        /*0124*/ 	.byte	0x00, 0xf5, 0x21, 0x00


	//----- nvinfo : EIATTR_SPARSE_MMA_MASK
	.align		4
.L_1083:
        /*0128*/ 	.byte	0x03, 0x50
        /*012a*/ 	.short	0x0000


	//----- nvinfo : EIATTR_MAXREG_COUNT
	.align		4
        /*012c*/ 	.byte	0x03, 0x1b
        /*012e*/ 	.short	0x00ff


	//----- nvinfo : EIATTR_EXTERNS
	.align		4
        /*0130*/ 	.byte	0x04, 0x0f
        /*0132*/ 	.short	(.L_1085 - .L_1084)


	//   ....[0]....
	.align		4
.L_1084:
        /*0134*/ 	.word	index@(__assertfail)


	//----- nvinfo : EIATTR_MERCURY_ISA_VERSION
	.align		4
.L_1085:
        /*0138*/ 	.byte	0x03, 0x5f
        /*013a*/ 	.short	0x0101


	//----- nvinfo : EIATTR_VRC_CTA_INIT_COUNT
	.align		4
        /*013c*/ 	.byte	0x02, 0x4a
	.zero		1
	.zero		1


	//----- nvinfo : EIATTR_SYSCALL_OFFSETS
	.align		4
        /*0140*/ 	.byte	0x04, 0x46
        /*0142*/ 	.short	(.L_1087 - .L_1086)


	//   ....[0]....
.L_1086:
        /*0144*/ 	.word	0x00000a30


	//   ....[1]....
        /*0148*/ 	.word	0x00000b70


	//----- nvinfo : EIATTR_EXIT_INSTR_OFFSETS
	.align		4
.L_1087:
        /*014c*/ 	.byte	0x04, 0x1c
        /*014e*/ 	.short	(.L_1089 - .L_1088)


	//   ....[0]....
.L_1088:
        /*0150*/ 	.word	0x000006b0


	//   ....[1]....
        /*0154*/ 	.word	0x00000a70


	//   ....[2]....
        /*0158*/ 	.word	0x00000b80


	//----- nvinfo : EIATTR_CRS_STACK_SIZE
	.align		4
.L_1089:
        /*015c*/ 	.byte	0x04, 0x1e
        /*015e*/ 	.short	(.L_1091 - .L_1090)
.L_1090:
        /*0160*/ 	.word	0x00000000


	//----- nvinfo : EIATTR_CBANK_PARAM_SIZE
	.align		4
.L_1091:
        /*0164*/ 	.byte	0x03, 0x19
        /*0166*/ 	.short	0x0080


	//----- nvinfo : EIATTR_PARAM_CBANK
	.align		4
        /*0168*/ 	.byte	0x04, 0x0a
        /*016a*/ 	.short	(.L_1093 - .L_1092)
	.align		4
.L_1092:
        /*016c*/ 	.word	index@(.nv.constant0._ZN4vllm38concat_and_cache_mla_rope_fused_kernelIN3c108BFloat16ELb1EfhLNS_18Fp8KVCacheDataTypeE2EEEvPKlPT_S7_PKS6_S9_illlliPT2_S5_iiiiPKf)
        /*0170*/ 	.short	0x0380
        /*0172*/ 	.short	0x0080


	//----- nvinfo : EIATTR_SW_WAR
	.align		4
.L_1093:
        /*0174*/ 	.byte	0x04, 0x36
        /*0176*/ 	.short	(.L_1095 - .L_1094)
.L_1094:
        /*0178*/ 	.word	0x00000008
.L_1095:


//--------------------- .nv.info._ZN4vllm38concat_and_cache_mla_rope_fused_kernelIN3c104HalfELb0EfhLNS_18Fp8KVCacheDataTypeE2EEEvPKlPT_S7_PKS6_S9_illlliPT2_S5_iiiiPKf --------------------------
	.section	.nv.info._ZN4vllm38concat_and_cache_mla_rope_fused_kernelIN3c104HalfELb0EfhLNS_18Fp8KVCacheDataTypeE2EEEvPKlPT_S7_PKS6_S9_illlliPT2_S5_iiiiPKf,"",@"SHT_CUDA_INFO"
	.sectionflags	@""
	.align	4


	//----- nvinfo : EIATTR_CUDA_API_VERSION
	.align		4
        /*0000*/ 	.byte	0x04, 0x37
        /*0002*/ 	.short	(.L_1097 - .L_1096)
.L_1096:
        /*0004*/ 	.word	0x00000082


	//----- nvinfo : EIATTR_KPARAM_INFO
	.align		4
.L_1097:
        /*0008*/ 	.byte	0x04, 0x17
        /*000a*/ 	.short	(.L_1099 - .L_1098)
.L_1098:
        /*000c*/ 	.word	0x00000000
        /*0010*/ 	.short	0x0011
        /*0012*/ 	.short	0x0078
        /*0014*/ 	.byte	0x00, 0xf5, 0x21, 0x00


	//----- nvinfo : EIATTR_KPARAM_INFO
	.align		4
.L_1099:
        /*0018*/ 	.byte	0x04, 0x17
        /*001a*/ 	.short	(.L_1101 - .L_1100)
.L_1100:
        /*001c*/ 	.word	0x00000000
        /*0020*/ 	.short	0x0010
        /*0022*/ 	.short	0x0074
        /*0024*/ 	.byte	0x00, 0xf0, 0x11, 0x00


	//----- nvinfo : EIATTR_KPARAM_INFO
	.align		4
.L_1101:
        /*0028*/ 	.byte	0x04, 0x17
        /*002a*/ 	.short	(.L_1103 - .L_1102)
.L_1102:
        /*002c*/ 	.word	0x00000000
        /*0030*/ 	.short	0x000f
        /*0032*/ 	.short	0x0070
        /*0034*/ 	.byte	0x00, 0xf0, 0x11, 0x00


	//----- nvinfo : EIATTR_KPARAM_INFO
	.align		4
.L_1103:
        /*0038*/ 	.byte	0x04, 0x17
        /*003a*/ 	.short	(.L_1105 - .L_1104)
.L_1104:
        /*003c*/ 	.word	0x00000000
        /*0040*/ 	.short	0x000e
        /*0042*/ 	.short	0x006c
        /*0044*/ 	.byte	0x00, 0xf0, 0x11, 0x00


	//----- nvinfo : EIATTR_KPARAM_INFO
	.align		4
.L_1105:
        /*0048*/ 	.byte	0x04, 0x17
        /*004a*/ 	.short	(.L_1107 - .L_1106)
.L_1106:
        /*004c*/ 	.word	0x00000000
        /*0050*/ 	.short	0x000d
        /*0052*/ 	.short	0x0068
        /*0054*/ 	.byte	0x00, 0xf0, 0x11, 0x00


	//----- nvinfo : EIATTR_KPARAM_INFO
	.align		4
.L_1107:
        /*0058*/ 	.byte	0x04, 0x17
        /*005a*/ 	.short	(.L_1109 - .L_1108)
.L_1108:
        /*005c*/ 	.word	0x00000000
        /*0060*/ 	.short	0x000c
        /*0062*/ 	.short	0x0060
        /*0064*/ 	.byte	0x00, 0xf5, 0x21, 0x00


	//----- nvinfo : EIATTR_KPARAM_INFO
	.align		4
.L_1109:
        /*0068*/ 	.byte	0x04, 0x17
        /*006a*/ 	.short	(.L_1111 - .L_1110)
.L_1110:
        /*006c*/ 	.word	0x00000000
        /*0070*/ 	.short	0x000b
        /*0072*/ 	.short	0x0058
        /*0074*/ 	.byte	0x00, 0xf5, 0x21, 0x00


	//----- nvinfo : EIATTR_KPARAM_INFO
	.align		4
.L_1111:
        /*0078*/ 	.byte	0x04, 0x17
        /*007a*/ 	.short	(.L_1113 - .L_1112)
.L_1112:
        /*007c*/ 	.word	0x00000000
        /*0080*/ 	.short	0x000a
        /*0082*/ 	.short	0x0050
        /*0084*/ 	.byte	0x00, 0xf0, 0x11, 0x00


	//----- nvinfo : EIATTR_KPARAM_INFO
	.align		4
.L_1113:
        /*0088*/ 	.byte	0x04, 0x17
        /*008a*/ 	.short	(.L_1115 - .L_1114)
.L_1114:
        /*008c*/ 	.word	0x00000000
        /*0090*/ 	.short	0x0009
        /*0092*/ 	.short	0x0048
        /*0094*/ 	.byte	0x00, 0xf0, 0x21, 0x00


	//----- nvinfo : EIATTR_KPARAM_INFO
	.align		4
.L_1115:
        /*0098*/ 	.byte	0x04, 0x17
        /*009a*/ 	.short	(.L_1117 - .L_1116)
.L_1116:
        /*009c*/ 	.word	0x00000000
        /*00a0*/ 	.short	0x0008
        /*00a2*/ 	.short	0x0040
        /*00a4*/ 	.byte	0x00, 0xf0, 0x21, 0x00


	//----- nvinfo : EIATTR_KPARAM_INFO
	.align		4
.L_1117:
        /*00a8*/ 	.byte	0x04, 0x17
        /*00aa*/ 	.short	(.L_1119 - .L_1118)
.L_1118:
        /*00ac*/ 	.word	0x00000000
        /*00b0*/ 	.short	0x0007
        /*00b2*/ 	.short	0x0038
        /*00b4*/ 	.byte	0x00, 0xf0, 0x21, 0x00


	//----- nvinfo : EIATTR_KPARAM_INFO
	.align		4
.L_1119:
        /*00b8*/ 	.byte	0x04, 0x17
        /*00ba*/ 	.short	(.L_1121 - .L_1120)
.L_1120:
        /*00bc*/ 	.word	0x00000000
        /*00c0*/ 	.short	0x0006
        /*00c2*/ 	.short	0x0030
        /*00c4*/ 	.byte	0x00, 0xf0, 0x21, 0x00


	//----- nvinfo : EIATTR_KPARAM_INFO
	.align		4
.L_1121:
        /*00c8*/ 	.byte	0x04, 0x17
        /*00ca*/ 	.short	(.L_1123 - .L_1122)
.L_1122:
        /*00cc*/ 	.word	0x00000000
        /*00d0*/ 	.short	0x0005
        /*00d2*/ 	.short	0x0028
        /*00d4*/ 	.byte	0x00, 0xf0, 0x11, 0x00


	//----- nvinfo : EIATTR_KPARAM_INFO
	.align		4
.L_1123:
        /*00d8*/ 	.byte	0x04, 0x17
        /*00da*/ 	.short	(.L_1125 - .L_1124)
.L_1124:
        /*00dc*/ 	.word	0x00000000
        /*00e0*/ 	.short	0x0004
        /*00e2*/ 	.short	0x0020
        /*00e4*/ 	.byte	0x00, 0xf5, 0x21, 0x00


	//----- nvinfo : EIATTR_KPARAM_INFO
	.align		4
.L_1125:
        /*00e8*/ 	.byte	0x04, 0x17
        /*00ea*/ 	.short	(.L_1127 - .L_1126)
.L_1126:
        /*00ec*/ 	.word	0x00000000
        /*00f0*/ 	.short	0x0003
        /*00f2*/ 	.short	0x0018
        /*00f4*/ 	.byte	0x00, 0xf5, 0x21, 0x00


	//----- nvinfo : EIATTR_KPARAM_INFO
	.align		4
.L_1127:
        /*00f8*/ 	.byte	0x04, 0x17
        /*00fa*/ 	.short	(.L_1129 - .L_1128)
.L_1128:
        /*00fc*/ 	.word	0x00000000
        /*0100*/ 	.short	0x0002
        /*0102*/ 	.short	0x0010
        /*0104*/ 	.byte	0x00, 0xf5, 0x21, 0x00


	//----- nvinfo : EIATTR_KPARAM_INFO
	.align		4
.L_1129:
        /*0108*/ 	.byte	0x04, 0x17
        /*010a*/ 	.short	(.L_1131 - .L_1130)
.L_1130:
        /*010c*/ 	.word	0x00000000
        /*0110*/ 	.short	0x0001
        /*0112*/ 	.short	0x0008
        /*0114*/ 	.byte	0x00, 0xf5, 0x21, 0x00


	//----- nvinfo : EIATTR_KPARAM_INFO
	.align		4
.L_1131:
        /*0118*/ 	.byte	0x04, 0x17
        /*011a*/ 	.short	(.L_1133 - .L_1132)
.L_1132:
        /*011c*/ 	.word	0x00000000
        /*0120*/ 	.short	0x0000
        /*0122*/ 	.short	0x0000
        /*0124*/ 	.byte	0x00, 0xf5, 0x21, 0x00


	//----- nvinfo : EIATTR_SPARSE_MMA_MASK
	.align		4
.L_1133:
        /*0128*/ 	.byte	0x03, 0x50
        /*012a*/ 	.short	0x0000


	//----- nvinfo : EIATTR_MAXREG_COUNT
	.align		4
        /*012c*/ 	.byte	0x03, 0x1b
        /*012e*/ 	.short	0x00ff


	//----- nvinfo : EIATTR_EXTERNS
	.align		4
        /*0130*/ 	.byte	0x04, 0x0f
        /*0132*/ 	.short	(.L_1135 - .L_1134)


	//   ....[0]....
	.align		4
.L_1134:
        /*0134*/ 	.word	index@(__assertfail)


	//----- nvinfo : EIATTR_MERCURY_ISA_VERSION
	.align		4
.L_1135:
        /*0138*/ 	.byte	0x03, 0x5f
        /*013a*/ 	.short	0x0101


	//----- nvinfo : EIATTR_VRC_CTA_INIT_COUNT
	.align		4
        /*013c*/ 	.byte	0x02, 0x4a
	.zero		1
	.zero		1


	//----- nvinfo : EIATTR_SYSCALL_OFFSETS
	.align		4
        /*0140*/ 	.byte	0x04, 0x46
        /*0142*/ 	.short	(.L_1137 - .L_1136)


	//   ....[0]....
.L_1136:
        /*0144*/ 	.word	0x000009e0


	//   ....[1]....
        /*0148*/ 	.word	0x00000b20


	//----- nvinfo : EIATTR_EXIT_INSTR_OFFSETS
	.align		4
.L_1137:
        /*014c*/ 	.byte	0x04, 0x1c
        /*014e*/ 	.short	(.L_1139 - .L_1138)


	//   ....[0]....
.L_1138:
        /*0150*/ 	.word	0x00000690


	//   ....[1]....
        /*0154*/ 	.word	0x00000a20


	//   ....[2]....
        /*0158*/ 	.word	0x00000b30


	//----- nvinfo : EIATTR_CRS_STACK_SIZE
	.align		4
.L_1139:
        /*015c*/ 	.byte	0x04, 0x1e
        /*015e*/ 	.short	(.L_1141 - .L_1140)
.L_1140:
        /*0160*/ 	.word	0x00000000


	//----- nvinfo : EIATTR_CBANK_PARAM_SIZE
	.align		4
.L_1141:
        /*0164*/ 	.byte	0x03, 0x19
        /*0166*/ 	.short	0x0080


	//----- nvinfo : EIATTR_PARAM_CBANK
	.align		4
        /*0168*/ 	.byte	0x04, 0x0a
        /*016a*/ 	.short	(.L_1143 - .L_1142)
	.align		4
.L_1142:
        /*016c*/ 	.word	index@(.nv.constant0._ZN4vllm38concat_and_cache_mla_rope_fused_kernelIN3c104HalfELb0EfhLNS_18Fp8KVCacheDataTypeE2EEEvPKlPT_S7_PKS6_S9_illlliPT2_S5_iiiiPKf)
        /*0170*/ 	.short	0x0380
        /*0172*/ 	.short	0x0080


	//----- nvinfo : EIATTR_SW_WAR
	.align		4
.L_1143:
        /*0174*/ 	.byte	0x04, 0x36
        /*0176*/ 	.short	(.L_1145 - .L_1144)
.L_1144:
        /*0178*/ 	.word	0x00000008
.L_1145:


//--------------------- .nv.info._ZN4vllm38concat_and_cache_mla_rope_fused_kernelIN3c104HalfELb1EfhLNS_18Fp8KVCacheDataTypeE2EEEvPKlPT_S7_PKS6_S9_illlliPT2_S5_iiiiPKf --------------------------
	.section	.nv.info._ZN4vllm38concat_and_cache_mla_rope_fused_kernelIN3c104HalfELb1EfhLNS_18Fp8KVCacheDataTypeE2EEEvPKlPT_S7_PKS6_S9_illlliPT2_S5_iiiiPKf,"",@"SHT_CUDA_INFO"
	.sectionflags	@""
	.align	4


	//----- nvinfo : EIATTR_CUDA_API_VERSION
	.align		4
        /*0000*/ 	.byte	0x04, 0x37
        /*0002*/ 	.short	(.L_1147 - .L_1146)
.L_1146:
        /*0004*/ 	.word	0x00000082


	//----- nvinfo : EIATTR_KPARAM_INFO
	.align		4
.L_1147:
        /*0008*/ 	.byte	0x04, 0x17
        /*000a*/ 	.short	(.L_1149 - .L_1148)
.L_1148:
        /*000c*/ 	.word	0x00000000
        /*0010*/ 	.short	0x0011
        /*0012*/ 	.short	0x0078
        /*0014*/ 	.byte	0x00, 0xf5, 0x21, 0x00


	//----- nvinfo : EIATTR_KPARAM_INFO
	.align		4
.L_1149:
        /*0018*/ 	.byte	0x04, 0x17
        /*001a*/ 	.short	(.L_1151 - .L_1150)
.L_1150:
        /*001c*/ 	.word	0x00000000
        /*0020*/ 	.short	0x0010
        /*0022*/ 	.short	0x0074
        /*0024*/ 	.byte	0x00, 0xf0, 0x11, 0x00


	//----- nvinfo : EIATTR_KPARAM_INFO
	.align		4
.L_1151:
        /*0028*/ 	.byte	0x04, 0x17
        /*002a*/ 	.short	(.L_1153 - .L_1152)
.L_1152:
        /*002c*/ 	.word	0x00000000
        /*0030*/ 	.short	0x000f
        /*0032*/ 	.short	0x0070
        /*0034*/ 	.byte	0x00, 0xf0, 0x11, 0x00


	//----- nvinfo : EIATTR_KPARAM_INFO
	.align		4
.L_1153:
        /*0038*/ 	.byte	0x04, 0x17
        /*003a*/ 	.short	(.L_1155 - .L_1154)
.L_1154:
        /*003c*/ 	.word	0x00000000
        /*0040*/ 	.short	0x000e
        /*0042*/ 	.short	0x006c
        /*0044*/ 	.byte	0x00, 0xf0, 0x11, 0x00


	//----- nvinfo : EIATTR_KPARAM_INFO
	.align		4
.L_1155:
        /*0048*/ 	.byte	0x04, 0x17
        /*004a*/ 	.short	(.L_1157 - .L_1156)
.L_1156:
        /*004c*/ 	.word	0x00000000
        /*0050*/ 	.short	0x000d
        /*0052*/ 	.short	0x0068
        /*0054*/ 	.byte	0x00, 0xf0, 0x11, 0x00


	//----- nvinfo : EIATTR_KPARAM_INFO
	.align		4
.L_1157:
        /*0058*/ 	.byte	0x04, 0x17
        /*005a*/ 	.short	(.L_1159 - .L_1158)
.L_1158:
        /*005c*/ 	.word	0x00000000
        /*0060*/ 	.short	0x000c
        /*0062*/ 	.short	0x0060
        /*0064*/ 	.byte	0x00, 0xf5, 0x21, 0x00


	//----- nvinfo : EIATTR_KPARAM_INFO
	.align		4
.L_1159:
        /*0068*/ 	.byte	0x04, 0x17
        /*006a*/ 	.short	(.L_1161 - .L_1160)
.L_1160:
        /*006c*/ 	.word	0x00000000
        /*0070*/ 	.short	0x000b
        /*0072*/ 	.short	0x0058
        /*0074*/ 	.byte	0x00, 0xf5, 0x21, 0x00


	//----- nvinfo : EIATTR_KPARAM_INFO
	.align		4
.L_1161:
        /*0078*/ 	.byte	0x04, 0x17
        /*007a*/ 	.short	(.L_1163 - .L_1162)
.L_1162:
        /*007c*/ 	.word	0x00000000
        /*0080*/ 	.short	0x000a
        /*0082*/ 	.short	0x0050
        /*0084*/ 	.byte	0x00, 0xf0, 0x11, 0x00


	//----- nvinfo : EIATTR_KPARAM_INFO
	.align		4
.L_1163:
        /*0088*/ 	.byte	0x04, 0x17
        /*008a*/ 	.short	(.L_1165 - .L_1164)
.L_1164:
        /*008c*/ 	.word	0x00000000
        /*0090*/ 	.short	0x0009
        /*0092*/ 	.short	0x0048
        /*0094*/ 	.byte	0x00, 0xf0, 0x21, 0x00


	//----- nvinfo : EIATTR_KPARAM_INFO
	.align		4
.L_1165:
        /*0098*/ 	.byte	0x04, 0x17
        /*009a*/ 	.short	(.L_1167 - .L_1166)
.L_1166:
        /*009c*/ 	.word	0x00000000
        /*00a0*/ 	.short	0x0008
        /*00a2*/ 	.short	0x0040
        /*00a4*/ 	.byte	0x00, 0xf0, 0x21, 0x00


	//----- nvinfo : EIATTR_KPARAM_INFO
	.align		4
.L_1167:
        /*00a8*/ 	.byte	0x04, 0x17
        /*00aa*/ 	.short	(.L_1169 - .L_1168)
.L_1168:
        /*00ac*/ 	.word	0x00000000
        /*00b0*/ 	.short	0x0007
        /*00b2*/ 	.short	0x0038
        /*00b4*/ 	.byte	0x00, 0xf0, 0x21, 0x00


	//----- nvinfo : EIATTR_KPARAM_INFO
	.align		4
.L_1169:
        /*00b8*/ 	.byte	0x04, 0x17
        /*00ba*/ 	.short	(.L_1171 - .L_1170)
.L_1170:
        /*00bc*/ 	.word	0x00000000
        /*00c0*/ 	.short	0x0006
        /*00c2*/ 	.short	0x0030
        /*00c4*/ 	.byte	0x00, 0xf0, 0x21, 0x00


	//----- nvinfo : EIATTR_KPARAM_INFO
	.align		4
.L_1171:
        /*00c8*/ 	.byte	0x04, 0x17
        /*00ca*/ 	.short	(.L_1173 - .L_1172)
.L_1172:
        /*00cc*/ 	.word	0x00000000
        /*00d0*/ 	.short	0x0005
        /*00d2*/ 	.short	0x0028
        /*00d4*/ 	.byte	0x00, 0xf0, 0x11, 0x00


	//----- nvinfo : EIATTR_KPARAM_INFO
	.align		4
.L_1173:
        /*00d8*/ 	.byte	0x04, 0x17
        /*00da*/ 	.short	(.L_1175 - .L_1174)
.L_1174:
        /*00dc*/ 	.word	0x00000000
        /*00e0*/ 	.short	0x0004
        /*00e2*/ 	.short	0x0020
        /*00e4*/ 	.byte	0x00, 0xf5, 0x21, 0x00


	//----- nvinfo : EIATTR_KPARAM_INFO
	.align		4
.L_1175:
        /*00e8*/ 	.byte	0x04, 0x17
        /*00ea*/ 	.short	(.L_1177 - .L_1176)
.L_1176:
        /*00ec*/ 	.word	0x00000000
        /*00f0*/ 	.short	0x0003
        /*00f2*/ 	.short	0x0018
        /*00f4*/ 	.byte	0x00, 0xf5, 0x21, 0x00


	//----- nvinfo : EIATTR_KPARAM_INFO
	.align		4
.L_1177:
        /*00f8*/ 	.byte	0x04, 0x17
        /*00fa*/ 	.short	(.L_1179 - .L_1178)
.L_1178:
        /*00fc*/ 	.word	0x00000000
        /*0100*/ 	.short	0x0002
        /*0102*/ 	.short	0x0010
        /*0104*/ 	.byte	0x00, 0xf5, 0x21, 0x00


	//----- nvinfo : EIATTR_KPARAM_INFO
	.align		4
.L_1179:
        /*0108*/ 	.byte	0x04, 0x17
        /*010a*/ 	.short	(.L_1181 - .L_1180)
.L_1180:
        /*010c*/ 	.word	0x00000000
        /*0110*/ 	.short	0x0001
        /*0112*/ 	.short	0x0008
        /*0114*/ 	.byte	0x00, 0xf5, 0x21, 0x00


	//----- nvinfo : EIATTR_KPARAM_INFO
	.align		4
.L_1181:
        /*0118*/ 	.byte	0x04, 0x17
        /*011a*/ 	.short	(.L_1183 - .L_1182)
.L_1182:
        /*011c*/ 	.word	0x00000000
        /*0120*/ 	.short	0x0000
        /*0122*/ 	.short	0x0000
        /*0124*/ 	.byte	0x00, 0xf5, 0x21, 0x00


	//----- nvinfo : EIATTR_SPARSE_MMA_MASK
	.align		4
.L_1183:
        /*0128*/ 	.byte	0x03, 0x50
        /*012a*/ 	.short	0x0000


	//----- nvinfo : EIATTR_MAXREG_COUNT
	.align		4
        /*012c*/ 	.byte	0x03, 0x1b
        /*012e*/ 	.short	0x00ff


	//----- nvinfo : EIATTR_EXTERNS
	.align		4
        /*0130*/ 	.byte	0x04, 0x0f
        /*0132*/ 	.short	(.L_1185 - .L_1184)


	//   ....[0]....
	.align		4
.L_1184:
        /*0134*/ 	.word	index@(__assertfail)


	//----- nvinfo : EIATTR_MERCURY_ISA_VERSION
	.align		4
.L_1185:
        /*0138*/ 	.byte	0x03, 0x5f
        /*013a*/ 	.short	0x0101


	//----- nvinfo : EIATTR_VRC_CTA_INIT_COUNT
	.align		4
        /*013c*/ 	.byte	0x02, 0x4a
	.zero		1
	.zero		1


	//----- nvinfo : EIATTR_SYSCALL_OFFSETS
	.align		4
        /*0140*/ 	.byte	0x04, 0x46
        /*0142*/ 	.short	(.L_1187 - .L_1186)


	//   ....[0]....
.L_1186:
        /*0144*/ 	.word	0x000009f0


	//   ....[1]....
        /*0148*/ 	.word	0x00000b30


	//----- nvinfo : EIATTR_EXIT_INSTR_OFFSETS
	.align		4
.L_1187:
        /*014c*/ 	.byte	0x04, 0x1c
        /*014e*/ 	.short	(.L_1189 - .L_1188)


	//   ....[0]....
.L_1188:
        /*0150*/ 	.word	0x00000690


	//   ....[1]....
        /*0154*/ 	.word	0x00000a30


	//   ....[2]....
        /*0158*/ 	.word	0x00000b40


	//----- nvinfo : EIATTR_CRS_STACK_SIZE
	.align		4
.L_1189:
        /*015c*/ 	.byte	0x04, 0x1e
        /*015e*/ 	.short	(.L_1191 - .L_1190)
.L_1190:
        /*0160*/ 	.word	0x00000000


	//----- nvinfo : EIATTR_CBANK_PARAM_SIZE
	.align		4
.L_1191:
        /*0164*/ 	.byte	0x03, 0x19
        /*0166*/ 	.short	0x0080


	//----- nvinfo : EIATTR_PARAM_CBANK
	.align		4
        /*0168*/ 	.byte	0x04, 0x0a
        /*016a*/ 	.short	(.L_1193 - .L_1192)
	.align		4
.L_1192:
        /*016c*/ 	.word	index@(.nv.constant0._ZN4vllm38concat_and_cache_mla_rope_fused_kernelIN3c104HalfELb1EfhLNS_18Fp8KVCacheDataTypeE2EEEvPKlPT_S7_PKS6_S9_illlliPT2_S5_iiiiPKf)
        /*0170*/ 	.short	0x0380
        /*0172*/ 	.short	0x0080


	//----- nvinfo : EIATTR_SW_WAR
	.align		4
.L_1193:
        /*0174*/ 	.byte	0x04, 0x36
        /*0176*/ 	.short	(.L_1195 - .L_1194)
.L_1194:
        /*0178*/ 	.word	0x00000008
.L_1195:


//--------------------- .nv.info._ZN4vllm38concat_and_cache_mla_rope_fused_kernelIfLb0EfhLNS_18Fp8KVCacheDataTypeE2EEEvPKlPT_S5_PKS4_S7_illlliPT2_S3_iiiiPKf --------------------------
	.section	.nv.info._ZN4vllm38concat_and_cache_mla_rope_fused_kernelIfLb0EfhLNS_18Fp8KVCacheDataTypeE2EEEvPKlPT_S5_PKS4_S7_illlliPT2_S3_iiiiPKf,"",@"SHT_CUDA_INFO"
	.sectionflags	@""
	.align	4


	//----- nvinfo : EIATTR_CUDA_API_VERSION
	.align		4
        /*0000*/ 	.byte	0x04, 0x37
        /*0002*/ 	.short	(.L_1197 - .L_1196)
.L_1196:
        /*0004*/ 	.word	0x00000082


	//----- nvinfo : EIATTR_KPARAM_INFO
	.align		4
.L_1197:
        /*0008*/ 	.byte	0x04, 0x17
        /*000a*/ 	.short	(.L_1199 - .L_1198)
.L_1198:
        /*000c*/ 	.word	0x00000000
        /*0010*/ 	.short	0x0011
        /*0012*/ 	.short	0x0078
        /*0014*/ 	.byte	0x00, 0xf5, 0x21, 0x00


	//----- nvinfo : EIATTR_KPARAM_INFO
	.align		4
.L_1199:
        /*0018*/ 	.byte	0x04, 0x17
        /*001a*/ 	.short	(.L_1201 - .L_1200)
.L_1200:
        /*001c*/ 	.word	0x00000000
        /*0020*/ 	.short	0x0010
        /*0022*/ 	.short	0x0074
        /*0024*/ 	.byte	0x00, 0xf0, 0x11, 0x00


	//----- nvinfo : EIATTR_KPARAM_INFO
	.align		4
.L_1201:
        /*0028*/ 	.byte	0x04, 0x17
        /*002a*/ 	.short	(.L_1203 - .L_1202)
.L_1202:
        /*002c*/ 	.word	0x00000000
        /*0030*/ 	.short	0x000f
        /*0032*/ 	.short	0x0070
        /*0034*/ 	.byte	0x00, 0xf0, 0x11, 0x00


	//----- nvinfo : EIATTR_KPARAM_INFO
	.align		4
.L_1203:
        /*0038*/ 	.byte	0x04, 0x17
        /*003a*/ 	.short	(.L_1205 - .L_1204)
.L_1204:
        /*003c*/ 	.word	0x00000000
        /*0040*/ 	.short	0x000e
        /*0042*/ 	.short	0x006c
        /*0044*/ 	.byte	0x00, 0xf0, 0x11, 0x00


	//----- nvinfo : EIATTR_KPARAM_INFO
	.align		4
.L_1205:
        /*0048*/ 	.byte	0x04, 0x17
        /*004a*/ 	.short	(.L_1207 - .L_1206)
.L_1206:
        /*004c*/ 	.word	0x00000000
        /*0050*/ 	.short	0x000d
        /*0052*/ 	.short	0x0068
        /*0054*/ 	.byte	0x00, 0xf0, 0x11, 0x00


	//----- nvinfo : EIATTR_KPARAM_INFO
	.align		4
.L_1207:
        /*0058*/ 	.byte	0x04, 0x17
        /*005a*/ 	.short	(.L_1209 - .L_1208)
.L_1208:
        /*005c*/ 	.word	0x00000000
        /*0060*/ 	.short	0x000c
        /*0062*/ 	.short	0x0060
        /*0064*/ 	.byte	0x00, 0xf5, 0x21, 0x00


	//----- nvinfo : EIATTR_KPARAM_INFO
	.align		4
.L_1209:
        /*0068*/ 	.byte	0x04, 0x17
        /*006a*/ 	.short	(.L_1211 - .L_1210)
.L_1210:
        /*006c*/ 	.word	0x00000000
        /*0070*/ 	.short	0x000b
        /*0072*/ 	.short	0x0058
        /*0074*/ 	.byte	0x00, 0xf5, 0x21, 0x00


	//----- nvinfo : EIATTR_KPARAM_INFO
	.align		4
.L_1211:
        /*0078*/ 	.byte	0x04, 0x17
        /*007a*/ 	.short	(.L_1213 - .L_1212)
.L_1212:
        /*007c*/ 	.word	0x00000000
        /*0080*/ 	.short	0x000a
        /*0082*/ 	.short	0x0050
        /*0084*/ 	.byte	0x00, 0xf0, 0x11, 0x00


	//----- nvinfo : EIATTR_KPARAM_INFO
	.align		4
.L_1213:
        /*0088*/ 	.byte	0x04, 0x17
        /*008a*/ 	.short	(.L_1215 - .L_1214)
.L_1214:
        /*008c*/ 	.word	0x00000000
        /*0090*/ 	.short	0x0009
        /*0092*/ 	.short	0x0048
        /*0094*/ 	.byte	0x00, 0xf0, 0x21, 0x00


	//----- nvinfo : EIATTR_KPARAM_INFO
	.align		4
.L_1215:
        /*0098*/ 	.byte	0x04, 0x17
        /*009a*/ 	.short	(.L_1217 - .L_1216)
.L_1216:
        /*009c*/ 	.word	0x00000000
        /*00a0*/ 	.short	0x0008
        /*00a2*/ 	.short	0x0040
        /*00a4*/ 	.byte	0x00, 0xf0, 0x21, 0x00


	//----- nvinfo : EIATTR_KPARAM_INFO
	.align		4
.L_1217:
        /*00a8*/ 	.byte	0x04, 0x17
        /*00aa*/ 	.short	(.L_1219 - .L_1218)
.L_1218:
        /*00ac*/ 	.word	0x00000000
        /*00b0*/ 	.short	0x0007
        /*00b2*/ 	.short	0x0038
        /*00b4*/ 	.byte	0x00, 0xf0, 0x21, 0x00


	//----- nvinfo : EIATTR_KPARAM_INFO
	.align		4
.L_1219:
        /*00b8*/ 	.byte	0x04, 0x17
        /*00ba*/ 	.short	(.L_1221 - .L_1220)
.L_1220:
        /*00bc*/ 	.word	0x00000000
        /*00c0*/ 	.short	0x0006
        /*00c2*/ 	.short	0x0030
        /*00c4*/ 	.byte	0x00, 0xf0, 0x21, 0x00


	//----- nvinfo : EIATTR_KPARAM_INFO
	.align		4
.L_1221:
        /*00c8*/ 	.byte	0x04, 0x17
        /*00ca*/ 	.short	(.L_1223 - .L_1222)
.L_1222:
        /*00cc*/ 	.word	0x00000000
        /*00d0*/ 	.short	0x0005
        /*00d2*/ 	.short	0x0028
        /*00d4*/ 	.byte	0x00, 0xf0, 0x11, 0x00


	//----- nvinfo : EIATTR_KPARAM_INFO
	.align		4
.L_1223:
        /*00d8*/ 	.byte	0x04, 0x17
        /*00da*/ 	.short	(.L_1225 - .L_1224)
.L_1224:
        /*00dc*/ 	.word	0x00000000
        /*00e0*/ 	.short	0x0004
        /*00e2*/ 	.short	0x0020
        /*00e4*/ 	.byte	0x00, 0xf5, 0x21, 0x00


	//----- nvinfo : EIATTR_KPARAM_INFO
	.align		4
.L_1225:
        /*00e8*/ 	.byte	0x04, 0x17
        /*00ea*/ 	.short	(.L_1227 - .L_1226)
.L_1226:
        /*00ec*/ 	.word	0x00000000
        /*00f0*/ 	.short	0x0003
        /*00f2*/ 	.short	0x0018
        /*00f4*/ 	.byte	0x00, 0xf5, 0x21, 0x00


	//----- nvinfo : EIATTR_KPARAM_INFO
	.align		4
.L_1227:
        /*00f8*/ 	.byte	0x04, 0x17
        /*00fa*/ 	.short	(.L_1229 - .L_1228)
.L_1228:
        /*00fc*/ 	.word	0x00000000
        /*0100*/ 	.short	0x0002
        /*0102*/ 	.short	0x0010
        /*0104*/ 	.byte	0x00, 0xf5, 0x21, 0x00


	//----- nvinfo : EIATTR_KPARAM_INFO
	.align		4
.L_1229:
        /*0108*/ 	.byte	0x04, 0x17
        /*010a*/ 	.short	(.L_1231 - .L_1230)
.L_1230:
        /*010c*/ 	.word	0x00000000
        /*0110*/ 	.short	0x0001
        /*0112*/ 	.short	0x0008
        /*0114*/ 	.byte	0x00, 0xf5, 0x21, 0x00


	//----- nvinfo : EIATTR_KPARAM_INFO
	.align		4
.L_1231:
        /*0118*/ 	.byte	0x04, 0x17
        /*011a*/ 	.short	(.L_1233 - .L_1232)
.L_1232:
        /*011c*/ 	.word	0x00000000
        /*0120*/ 	.short	0x0000
        /*0122*/ 	.short	0x0000
        /*0124*/ 	.byte	0x00, 0xf5, 0x21, 0x00


	//----- nvinfo : EIATTR_SPARSE_MMA_MASK
	.align		4
.L_1233:
        /*0128*/ 	.byte	0x03, 0x50
        /*012a*/ 	.short	0x0000


	//----- nvinfo : EIATTR_MAXREG_COUNT
	.align		4
        /*012c*/ 	.byte	0x03, 0x1b
        /*012e*/ 	.short	0x00ff


	//----- nvinfo : EIATTR_EXTERNS
	.align		4
        /*0130*/ 	.byte	0x04, 0x0f
        /*0132*/ 	.short	(.L_1235 - .L_1234)


	//   ....[0]....
	.align		4
.L_1234:
        /*0134*/ 	.word	index@(__assertfail)


	//----- nvinfo : EIATTR_MERCURY_ISA_VERSION
	.align		4
.L_1235:
        /*0138*/ 	.byte	0x03, 0x5f
        /*013a*/ 	.short	0x0101


	//----- nvinfo : EIATTR_VRC_CTA_INIT_COUNT
	.align		4
        /*013c*/ 	.byte	0x02, 0x4a
	.zero		1
	.zero		1


	//----- nvinfo : EIATTR_SYSCALL_OFFSETS
	.align		4
        /*0140*/ 	.byte	0x04, 0x46
        /*0142*/ 	.short	(.L_1237 - .L_1236)


	//   ....[0]....
.L_1236:
        /*0144*/ 	.word	0x00000820


	//   ....[1]....
        /*0148*/ 	.word	0x00000960


	//----- nvinfo : EIATTR_EXIT_INSTR_OFFSETS
	.align		4
.L_1237:
        /*014c*/ 	.byte	0x04, 0x1c
        /*014e*/ 	.short	(.L_1239 - .L_1238)


	//   ....[0]....
.L_1238:
        /*0150*/ 	.word	0x000005b0


	//   ....[1]....
        /*0154*/ 	.word	0x00000860


	//   ....[2]....
        /*0158*/ 	.word	0x00000970


	//----- nvinfo : EIATTR_CRS_STACK_SIZE
	.align		4
.L_1239:
        /*015c*/ 	.byte	0x04, 0x1e
        /*015e*/ 	.short	(.L_1241 - .L_1240)
.L_1240:
        /*0160*/ 	.word	0x00000000


	//----- nvinfo : EIATTR_CBANK_PARAM_SIZE
	.align		4
.L_1241:
        /*0164*/ 	.byte	0x03, 0x19
        /*0166*/ 	.short	0x0080


	//----- nvinfo : EIATTR_PARAM_CBANK
	.align		4
        /*0168*/ 	.byte	0x04, 0x0a
        /*016a*/ 	.short	(.L_1243 - .L_1242)
	.align		4
.L_1242:
        /*016c*/ 	.word	index@(.nv.constant0._ZN4vllm38concat_and_cache_mla_rope_fused_kernelIfLb0EfhLNS_18Fp8KVCacheDataTypeE2EEEvPKlPT_S5_PKS4_S7_illlliPT2_S3_iiiiPKf)
        /*0170*/ 	.short	0x0380
        /*0172*/ 	.short	0x0080


	//----- nvinfo : EIATTR_SW_WAR
	.align		4
.L_1243:
        /*0174*/ 	.byte	0x04, 0x36
        /*0176*/ 	.short	(.L_1245 - .L_1244)
.L_1244:
        /*0178*/ 	.word	0x00000008
.L_1245:


//--------------------- .nv.info._ZN4vllm38concat_and_cache_mla_rope_fused_kernelIfLb1EfhLNS_18Fp8KVCacheDataTypeE2EEEvPKlPT_S5_PKS4_S7_illlliPT2_S3_iiiiPKf --------------------------
	.section	.nv.info._ZN4vllm38concat_and_cache_mla_rope_fused_kernelIfLb1EfhLNS_18Fp8KVCacheDataTypeE2EEEvPKlPT_S5_PKS4_S7_illlliPT2_S3_iiiiPKf,"",@"SHT_CUDA_INFO"
	.sectionflags	@""
	.align	4


	//----- nvinfo : EIATTR_CUDA_API_VERSION
	.align		4
        /*0000*/ 	.byte	0x04, 0x37
        /*0002*/ 	.short	(.L_1247 - .L_1246)
.L_1246:
        /*0004*/ 	.word	0x00000082


	//----- nvinfo : EIATTR_KPARAM_INFO
	.align		4
.L_1247:
        /*0008*/ 	.byte	0x04, 0x17
        /*000a*/ 	.short	(.L_1249 - .L_1248)
.L_1248:
        /*000c*/ 	.word	0x00000000
        /*0010*/ 	.short	0x0011
        /*0012*/ 	.short	0x0078
        /*0014*/ 	.byte	0x00, 0xf5, 0x21, 0x00


	//----- nvinfo : EIATTR_KPARAM_INFO
	.align		4
.L_1249:
        /*0018*/ 	.byte	0x04, 0x17
        /*001a*/ 	.short	(.L_1251 - .L_1250)
.L_1250:
        /*001c*/ 	.word	0x00000000
        /*0020*/ 	.short	0x0010
        /*0022*/ 	.short	0x0074
        /*0024*/ 	.byte	0x00, 0xf0, 0x11, 0x00


	//----- nvinfo : EIATTR_KPARAM_INFO
	.align		4
.L_1251:
        /*0028*/ 	.byte	0x04, 0x17
        /*002a*/ 	.short	(.L_1253 - .L_1252)
.L_1252:
        /*002c*/ 	.word	0x00000000
        /*0030*/ 	.short	0x000f
        /*0032*/ 	.short	0x0070
        /*0034*/ 	.byte	0x00, 0xf0, 0x11, 0x00


	//----- nvinfo : EIATTR_KPARAM_INFO
	.align		4
.L_1253:
        /*0038*/ 	.byte	0x04, 0x17
        /*003a*/ 	.short	(.L_1255 - .L_1254)
.L_1254:
        /*003c*/ 	.word	0x00000000
        /*0040*/ 	.short	0x000e
        /*0042*/ 	.short	0x006c
        /*0044*/ 	.byte	0x00, 0xf0, 0x11, 0x00


	//----- nvinfo : EIATTR_KPARAM_INFO
	.align		4
.L_1255:
        /*0048*/ 	.byte	0x04, 0x17
        /*004a*/ 	.short	(.L_1257 - .L_1256)
.L_1256:
        /*004c*/ 	.word	0x00000000
        /*0050*/ 	.short	0x000d
        /*0052*/ 	.short	0x0068
        /*0054*/ 	.byte	0x00, 0xf0, 0x11, 0x00


	//----- nvinfo : EIATTR_KPARAM_INFO
	.align		4
.L_1257:
        /*0058*/ 	.byte	0x04, 0x17
        /*005a*/ 	.short	(.L_1259 - .L_1258)
.L_1258:
        /*005c*/ 	.word	0x00000000
        /*0060*/ 	.short	0x000c
        /*0062*/ 	.short	0x0060
        /*0064*/ 	.byte	0x00, 0xf5, 0x21, 0x00


	//----- nvinfo : EIATTR_KPARAM_INFO
	.align		4
.L_1259:
        /*0068*/ 	.byte	0x04, 0x17
        /*006a*/ 	.short	(.L_1261 - .L_1260)
.L_1260:
        /*006c*/ 	.word	0x00000000
        /*0070*/ 	.short	0x000b
        /*0072*/ 	.short	0x0058
        /*0074*/ 	.byte	0x00, 0xf5, 0x21, 0x00


	//----- nvinfo : EIATTR_KPARAM_INFO
	.align		4
.L_1261:
        /*0078*/ 	.byte	0x04, 0x17
        /*007a*/ 	.short	(.L_1263 - .L_1262)
.L_1262:
        /*007c*/ 	.word	0x00000000
        /*0080*/ 	.short	0x000a
        /*0082*/ 	.short	0x0050
        /*0084*/ 	.byte	0x00, 0xf0, 0x11, 0x00


	//----- nvinfo : EIATTR_KPARAM_INFO
	.align		4
.L_1263:
        /*0088*/ 	.byte	0x04, 0x17
        /*008a*/ 	.short	(.L_1265 - .L_1264)
.L_1264:
        /*008c*/ 	.word	0x00000000
        /*0090*/ 	.short	0x0009
        /*0092*/ 	.short	0x0048
        /*0094*/ 	.byte	0x00, 0xf0, 0x21, 0x00


	//----- nvinfo : EIATTR_KPARAM_INFO
	.align		4
.L_1265:
        /*0098*/ 	.byte	0x04, 0x17
        /*009a*/ 	.short	(.L_1267 - .L_1266)
.L_1266:
        /*009c*/ 	.word	0x00000000
        /*00a0*/ 	.short	0x0008
        /*00a2*/ 	.short	0x0040
        /*00a4*/ 	.byte	0x00, 0xf0, 0x21, 0x00


	//----- nvinfo : EIATTR_KPARAM_INFO
	.align		4
.L_1267:
        /*00a8*/ 	.byte	0x04, 0x17
        /*00aa*/ 	.short	(.L_1269 - .L_1268)
.L_1268:
        /*00ac*/ 	.word	0x00000000
        /*00b0*/ 	.short	0x0007
        /*00b2*/ 	.short	0x0038
        /*00b4*/ 	.byte	0x00, 0xf0, 0x21, 0x00


	//----- nvinfo : EIATTR_KPARAM_INFO
	.align		4
.L_1269:
        /*00b8*/ 	.byte	0x04, 0x17
        /*00ba*/ 	.short	(.L_1271 - .L_1270)
.L_1270:
        /*00bc*/ 	.word	0x00000000
        /*00c0*/ 	.short	0x0006
        /*00c2*/ 	.short	0x0030
        /*00c4*/ 	.byte	0x00, 0xf0, 0x21, 0x00


	//----- nvinfo : EIATTR_KPARAM_INFO
	.align		4
.L_1271:
        /*00c8*/ 	.byte	0x04, 0x17
        /*00ca*/ 	.short	(.L_1273 - .L_1272)
.L_1272:
        /*00cc*/ 	.word	0x00000000
        /*00d0*/ 	.short	0x0005
        /*00d2*/ 	.short	0x0028
        /*00d4*/ 	.byte	0x00, 0xf0, 0x11, 0x00


	//----- nvinfo : EIATTR_KPARAM_INFO
	.align		4
.L_1273:
        /*00d8*/ 	.byte	0x04, 0x17
        /*00da*/ 	.short	(.L_1275 - .L_1274)
.L_1274:
        /*00dc*/ 	.word	0x00000000
        /*00e0*/ 	.short	0x0004
        /*00e2*/ 	.short	0x0020
        /*00e4*/ 	.byte	0x00, 0xf5, 0x21, 0x00


	//----- nvinfo : EIATTR_KPARAM_INFO
	.align		4
.L_1275:
        /*00e8*/ 	.byte	0x04, 0x17
        /*00ea*/ 	.short	(.L_1277 - .L_1276)
.L_1276:
        /*00ec*/ 	.word	0x00000000
        /*00f0*/ 	.short	0x0003
        /*00f2*/ 	.short	0x0018
        /*00f4*/ 	.byte	0x00, 0xf5, 0x21, 0x00


	//----- nvinfo : EIATTR_KPARAM_INFO
	.align		4
.L_1277:
        /*00f8*/ 	.byte	0x04, 0x17
        /*00fa*/ 	.short	(.L_1279 - .L_1278)
.L_1278:
        /*00fc*/ 	.word	0x00000000
        /*0100*/ 	.short	0x0002
        /*0102*/ 	.short	0x0010
        /*0104*/ 	.byte	0x00, 0xf5, 0x21, 0x00


	//----- nvinfo : EIATTR_KPARAM_INFO
	.align		4
.L_1279:
        /*0108*/ 	.byte	0x04, 0x17
        /*010a*/ 	.short	(.L_1281 - .L_1280)
.L_1280:
        /*010c*/ 	.word	0x00000000
        /*0110*/ 	.short	0x0001
        /*0112*/ 	.short	0x0008
        /*0114*/ 	.byte	0x00, 0xf5, 0x21, 0x00


	//----- nvinfo : EIATTR_KPARAM_INFO
	.align		4
.L_1281:
        /*0118*/ 	.byte	0x04, 0x17
        /*011a*/ 	.short	(.L_1283 - .L_1282)
.L_1282:
        /*011c*/ 	.word	0x00000000
        /*0120*/ 	.short	0x0000
        /*0122*/ 	.short	0x0000
        /*0124*/ 	.byte	0x00, 0xf5, 0x21, 0x00


	//----- nvinfo : EIATTR_SPARSE_MMA_MASK
	.align		4
.L_1283:
        /*0128*/ 	.byte	0x03, 0x50
        /*012a*/ 	.short	0x0000


	//----- nvinfo : EIATTR_MAXREG_COUNT
	.align		4
        /*012c*/ 	.byte	0x03, 0x1b
        /*012e*/ 	.short	0x00ff


	//----- nvinfo : EIATTR_EXTERNS
	.align		4
        /*0130*/ 	.byte	0x04, 0x0f
        /*0132*/ 	.short	(.L_1285 - .L_1284)


	//   ....[0]....
	.align		4
.L_1284:
        /*0134*/ 	.word	index@(__assertfail)


	//----- nvinfo : EIATTR_MERCURY_ISA_VERSION
	.align		4
.L_1285:
        /*0138*/ 	.byte	0x03, 0x5f
        /*013a*/ 	.short	0x0101


	//----- nvinfo : EIATTR_VRC_CTA_INIT_COUNT
	.align		4
        /*013c*/ 	.byte	0x02, 0x4a
	.zero		1
	.zero		1


	//----- nvinfo : EIATTR_SYSCALL_OFFSETS
	.align		4
        /*0140*/ 	.byte	0x04, 0x46
        /*0142*/ 	.short	(.L_1287 - .L_1286)


	//   ....[0]....
.L_1286:
        /*0144*/ 	.word	0x00000830


	//   ....[1]....
        /*0148*/ 	.word	0x00000970


	//----- nvinfo : EIATTR_EXIT_INSTR_OFFSETS
	.align		4
.L_1287:
        /*014c*/ 	.byte	0x04, 0x1c
        /*014e*/ 	.short	(.L_1289 - .L_1288)


	//   ....[0]....
.L_1288:
        /*0150*/ 	.word	0x000005b0


	//   ....[1]....
        /*0154*/ 	.word	0x00000870


	//   ....[2]....
        /*0158*/ 	.word	0x00000980


	//----- nvinfo : EIATTR_CRS_STACK_SIZE
	.align		4
.L_1289:
        /*015c*/ 	.byte	0x04, 0x1e
        /*015e*/ 	.short	(.L_1291 - .L_1290)
.L_1290:
        /*0160*/ 	.word	0x00000000


	//----- nvinfo : EIATTR_CBANK_PARAM_SIZE
	.align		4
.L_1291:
        /*0164*/ 	.byte	0x03, 0x19
        /*0166*/ 	.short	0x0080


	//----- nvinfo : EIATTR_PARAM_CBANK
	.align		4
        /*0168*/ 	.byte	0x04, 0x0a
        /*016a*/ 	.short	(.L_1293 - .L_1292)
	.align		4
.L_1292:
        /*016c*/ 	.word	index@(.nv.constant0._ZN4vllm38concat_and_cache_mla_rope_fused_kernelIfLb1EfhLNS_18Fp8KVCacheDataTypeE2EEEvPKlPT_S5_PKS4_S7_illlliPT2_S3_iiiiPKf)
        /*0170*/ 	.short	0x0380
        /*0172*/ 	.short	0x0080


	//----- nvinfo : EIATTR_SW_WAR
	.align		4
.L_1293:
        /*0174*/ 	.byte	0x04, 0x36
        /*0176*/ 	.short	(.L_1295 - .L_1294)
.L_1294:
        /*0178*/ 	.word	0x00000008
.L_1295:


//--------------------- .nv.info._ZN4vllm38concat_and_cache_mla_rope_fused_kernelIN3c108BFloat16ELb0E13__nv_bfloat16hLNS_18Fp8KVCacheDataTypeE1EEEvPKlPT_S8_PKS7_SA_illlliPT2_S6_iiiiPKf --------------------------
	.section	.nv.info._ZN4vllm38concat_and_cache_mla_rope_fused_kernelIN3c108BFloat16ELb0E13__nv_bfloat16hLNS_18Fp8KVCacheDataTypeE1EEEvPKlPT_S8_PKS7_SA_illlliPT2_S6_iiiiPKf,"",@"SHT_CUDA_INFO"
	.sectionflags	@""
	.align	4


	//----- nvinfo : EIATTR_CUDA_API_VERSION
	.align		4
        /*0000*/ 	.byte	0x04, 0x37
        /*0002*/ 	.short	(.L_1297 - .L_1296)
.L_1296:
        /*0004*/ 	.word	0x00000082


	//----- nvinfo : EIATTR_KPARAM_INFO
	.align		4
.L_1297:
        /*0008*/ 	.byte	0x04, 0x17
        /*000a*/ 	.short	(.L_1299 - .L_1298)
.L_1298:
        /*000c*/ 	.word	0x00000000
        /*0010*/ 	.short	0x0011
        /*0012*/ 	.short	0x0078
        /*0014*/ 	.byte	0x00, 0xf5, 0x21, 0x00


	//----- nvinfo : EIATTR_KPARAM_INFO
	.align		4
.L_1299:
        /*0018*/ 	.byte	0x04, 0x17
        /*001a*/ 	.short	(.L_1301 - .L_1300)
.L_1300:
        /*001c*/ 	.word	0x00000000
        /*0020*/ 	.short	0x0010
        /*0022*/ 	.short	0x0074
        /*0024*/ 	.byte	0x00, 0xf0, 0x11, 0x00


	//----- nvinfo : EIATTR_KPARAM_INFO
	.align		4
.L_1301:
        /*0028*/ 	.byte	0x04, 0x17
        /*002a*/ 	.short	(.L_1303 - .L_1302)
.L_1302:
        /*002c*/ 	.word	0x00000000
        /*0030*/ 	.short	0x000f
        /*0032*/ 	.short	0x0070
        /*0034*/ 	.byte	0x00, 0xf0, 0x11, 0x00


	//----- nvinfo : EIATTR_KPARAM_INFO
	.align		4
.L_1303:
        /*0038*/ 	.byte	0x04, 0x17
        /*003a*/ 	.short	(.L_1305 - .L_1304)
.L_1304:
        /*003c*/ 	.word	0x00000000
        /*0040*/ 	.short	0x000e
        /*0042*/ 	.short	0x006c
        /*0044*/ 	.byte	0x00, 0xf0, 0x11, 0x00


	//----- nvinfo : EIATTR_KPARAM_INFO
	.align		4
.L_1305:
        /*0048*/ 	.byte	0x04, 0x17
        /*004a*/ 	.short	(.L_1307 - .L_1306)
.L_1306:
        /*004c*/ 	.word	0x00000000
        /*0050*/ 	.short	0x000d
        /*0052*/ 	.short	0x0068
        /*0054*/ 	.byte	0x00, 0xf0, 0x11, 0x00


	//----- nvinfo : EIATTR_KPARAM_INFO
	.align		4
.L_1307:
        /*0058*/ 	.byte	0x04, 0x17
        /*005a*/ 	.short	(.L_1309 - .L_1308)
.L_1308:
        /*005c*/ 	.word	0x00000000
        /*0060*/ 	.short	0x000c
        /*0062*/ 	.short	0x0060
        /*0064*/ 	.byte	0x00, 0xf5, 0x21, 0x00


	//----- nvinfo : EIATTR_KPARAM_INFO
	.align		4
.L_1309:
        /*0068*/ 	.byte	0x04, 0x17
        /*006a*/ 	.short	(.L_1311 - .L_1310)
.L_1310:
        /*006c*/ 	.word	0x00000000
        /*0070*/ 	.short	0x000b
        /*0072*/ 	.short	0x0058
        /*0074*/ 	.byte	0x00, 0xf5, 0x21, 0x00


	//----- nvinfo : EIATTR_KPARAM_INFO
	.align		4
.L_1311:
        /*0078*/ 	.byte	0x04, 0x17
        /*007a*/ 	.short	(.L_1313 - .L_1312)
.L_1312:
        /*007c*/ 	.word	0x00000000
        /*0080*/ 	.short	0x000a
        /*0082*/ 	.short	0x0050
        /*0084*/ 	.byte	0x00, 0xf0, 0x11, 0x00


	//----- nvinfo : EIATTR_KPARAM_INFO
	.align		4
.L_1313:
        /*0088*/ 	.byte	0x04, 0x17
        /*008a*/ 	.short	(.L_1315 - .L_1314)
.L_1314:
        /*008c*/ 	.word	0x00000000
        /*0090*/ 	.short	0x0009
        /*0092*/ 	.short	0x0048
        /*0094*/ 	.byte	0x00, 0xf0, 0x21, 0x00


	//----- nvinfo : EIATTR_KPARAM_INFO
	.align		4
.L_1315:
        /*0098*/ 	.byte	0x04, 0x17
        /*009a*/ 	.short	(.L_1317 - .L_1316)
.L_1316:
        /*009c*/ 	.word	0x00000000
        /*00a0*/ 	.short	0x0008
        /*00a2*/ 	.short	0x0040
        /*00a4*/ 	.byte	0x00, 0xf0, 0x21, 0x00


	//----- nvinfo : EIATTR_KPARAM_INFO
	.align		4
.L_1317:
        /*00a8*/ 	.byte	0x04, 0x17
        /*00aa*/ 	.short	(.L_1319 - .L_1318)
.L_1318:
        /*00ac*/ 	.word	0x00000000
        /*00b0*/ 	.short	0x0007
        /*00b2*/ 	.short	0x0038
        /*00b4*/ 	.byte	0x00, 0xf0, 0x21, 0x00


	//----- nvinfo : EIATTR_KPARAM_INFO
	.align		4
.L_1319:
        /*00b8*/ 	.byte	0x04, 0x17
        /*00ba*/ 	.short	(.L_1321 - .L_1320)
.L_1320:
        /*00bc*/ 	.word	0x00000000
        /*00c0*/ 	.short	0x0006
        /*00c2*/ 	.short	0x0030
        /*00c4*/ 	.byte	0x00, 0xf0, 0x21, 0x00


	//----- nvinfo : EIATTR_KPARAM_INFO
	.align		4
.L_1321:
        /*00c8*/ 	.byte	0x04, 0x17
        /*00ca*/ 	.short	(.L_1323 - .L_1322)
.L_1322:
        /*00cc*/ 	.word	0x00000000
        /*00d0*/ 	.short	0x0005
        /*00d2*/ 	.short	0x0028
        /*00d4*/ 	.byte	0x00, 0xf0, 0x11, 0x00


	//----- nvinfo : EIATTR_KPARAM_INFO
	.align		4
.L_1323:
        /*00d8*/ 	.byte	0x04, 0x17
        /*00da*/ 	.short	(.L_1325 - .L_1324)
.L_1324:
        /*00dc*/ 	.word	0x00000000
        /*00e0*/ 	.short	0x0004
        /*00e2*/ 	.short	0x0020
        /*00e4*/ 	.byte	0x00, 0xf5, 0x21, 0x00


	//----- nvinfo : EIATTR_KPARAM_INFO
	.align		4
.L_1325:
        /*00e8*/ 	.byte	0x04, 0x17
        /*00ea*/ 	.short	(.L_1327 - .L_1326)
.L_1326:
        /*00ec*/ 	.word	0x00000000
        /*00f0*/ 	.short	0x0003
        /*00f2*/ 	.short	0x0018
        /*00f4*/ 	.byte	0x00, 0xf5, 0x21, 0x00


	//----- nvinfo : EIATTR_KPARAM_INFO
	.align		4
.L_1327:
        /*00f8*/ 	.byte	0x04, 0x17
        /*00fa*/ 	.short	(.L_1329 - .L_1328)
.L_1328:
        /*00fc*/ 	.word	0x00000000
        /*0100*/ 	.short	0x0002
        /*0102*/ 	.short	0x0010
        /*0104*/ 	.byte	0x00, 0xf5, 0x21, 0x00


	//----- nvinfo : EIATTR_KPARAM_INFO
	.align		4
.L_1329:
        /*0108*/ 	.byte	0x04, 0x17
        /*010a*/ 	.short	(.L_1331 - .L_1330)
.L_1330:
        /*010c*/ 	.word	0x00000000
        /*0110*/ 	.short	0x0001
        /*0112*/ 	.short	0x0008
        /*0114*/ 	.byte	0x00, 0xf5, 0x21, 0x00


	//----- nvinfo : EIATTR_KPARAM_INFO
	.align		4
.L_1331:
        /*0118*/ 	.byte	0x04, 0x17
        /*011a*/ 	.short	(.L_1333 - .L_1332)
.L_1332:
        /*011c*/ 	.word	0x00000000
        /*0120*/ 	.short	0x0000
        /*0122*/ 	.short	0x0000
        /*0124*/ 	.byte	0x00, 0xf5, 0x21, 0x00


	//----- nvinfo : EIATTR_SPARSE_MMA_MASK
	.align		4
.L_1333:
        /*0128*/ 	.byte	0x03, 0x50
        /*012a*/ 	.short	0x0000


	//----- nvinfo : EIATTR_MAXREG_COUNT
	.align		4
        /*012c*/ 	.byte	0x03, 0x1b
        /*012e*/ 	.short	0x00ff


	//----- nvinfo : EIATTR_EXTERNS
	.align		4
        /*0130*/ 	.byte	0x04, 0x0f
        /*0132*/ 	.short	(.L_1335 - .L_1334)


	//   ....[0]....
	.align		4
.L_1334:
        /*0134*/ 	.word	index@(__assertfail)


	//----- nvinfo : EIATTR_MERCURY_ISA_VERSION
	.align		4
.L_1335:
        /*0138*/ 	.byte	0x03, 0x5f
        /*013a*/ 	.short	0x0101


	//----- nvinfo : EIATTR_VRC_CTA_INIT_COUNT
	.align		4
        /*013c*/ 	.byte	0x02, 0x4a
	.zero		1
	.zero		1


	//----- nvinfo : EIATTR_SYSCALL_OFFSETS
	.align		4
        /*0140*/ 	.byte	0x04, 0x46
        /*0142*/ 	.short	(.L_1337 - .L_1336)


	//   ....[0]....
.L_1336:
        /*0144*/ 	.word	0x00000a20


	//   ....[1]....
        /*0148*/ 	.word	0x00000b60


	//----- nvinfo : EIATTR_EXIT_INSTR_OFFSETS
	.align		4
.L_1337:
        /*014c*/ 	.byte	0x04, 0x1c
        /*014e*/ 	.short	(.L_1339 - .L_1338)


	//   ....[0]....
.L_1338:
        /*0150*/ 	.word	0x000006b0


	//   ....[1]....
        /*0154*/ 	.word	0x00000a60


	//   ....[2]....
        /*0158*/ 	.word	0x00000b70


	//----- nvinfo : EIATTR_CRS_STACK_SIZE
	.align		4
.L_1339:
        /*015c*/ 	.byte	0x04, 0x1e
        /*015e*/ 	.short	(.L_1341 - .L_1340)
.L_1340:
        /*0160*/ 	.word	0x00000000


	//----- nvinfo : EIATTR_CBANK_PARAM_SIZE
	.align		4
.L_1341:
        /*0164*/ 	.byte	0x03, 0x19
        /*0166*/ 	.short	0x0080


	//----- nvinfo : EIATTR_PARAM_CBANK
	.align		4
        /*0168*/ 	.byte	0x04, 0x0a
        /*016a*/ 	.short	(.L_1343 - .L_1342)
	.align		4
.L_1342:
        /*016c*/ 	.word	index@(.nv.constant0._ZN4vllm38concat_and_cache_mla_rope_fused_kernelIN3c108BFloat16ELb0E13__nv_bfloat16hLNS_18Fp8KVCacheDataTypeE1EEEvPKlPT_S8_PKS7_SA_illlliPT2_S6_iiiiPKf)
        /*0170*/ 	.short	0x0380
        /*0172*/ 	.short	0x0080


	//----- nvinfo : EIATTR_SW_WAR
	.align		4
.L_1343:
        /*0174*/ 	.byte	0x04, 0x36
        /*0176*/ 	.short	(.L_1345 - .L_1344)
.L_1344:
        /*0178*/ 	.word	0x00000008
.L_1345:


//--------------------- .nv.info._ZN4vllm38concat_and_cache_mla_rope_fused_kernelIN3c108BFloat16ELb1E13__nv_bfloat16hLNS_18Fp8KVCacheDataTypeE1EEEvPKlPT_S8_PKS7_SA_illlliPT2_S6_iiiiPKf --------------------------
	.section	.nv.info._ZN4vllm38concat_and_cache_mla_rope_fused_kernelIN3c108BFloat16ELb1E13__nv_bfloat16hLNS_18Fp8KVCacheDataTypeE1EEEvPKlPT_S8_PKS7_SA_illlliPT2_S6_iiiiPKf,"",@"SHT_CUDA_INFO"
	.sectionflags	@""
	.align	4


	//----- nvinfo : EIATTR_CUDA_API_VERSION
	.align		4
        /*0000*/ 	.byte	0x04, 0x37
        /*0002*/ 	.short	(.L_1347 - .L_1346)
.L_1346:
        /*0004*/ 	.word	0x00000082


	//----- nvinfo : EIATTR_KPARAM_INFO
	.align		4
.L_1347:
        /*0008*/ 	.byte	0x04, 0x17
        /*000a*/ 	.short	(.L_1349 - .L_1348)
.L_1348:
        /*000c*/ 	.word	0x00000000
        /*0010*/ 	.short	0x0011
        /*0012*/ 	.short	0x0078
        /*0014*/ 	.byte	0x00, 0xf5, 0x21, 0x00


	//----- nvinfo : EIATTR_KPARAM_INFO
	.align		4
.L_1349:
        /*0018*/ 	.byte	0x04, 0x17
        /*001a*/ 	.short	(.L_1351 - .L_1350)
.L_1350:
        /*001c*/ 	.word	0x00000000
        /*0020*/ 	.short	0x0010
        /*0022*/ 	.short	0x0074
        /*0024*/ 	.byte	0x00, 0xf0, 0x11, 0x00


	//----- nvinfo : EIATTR_KPARAM_INFO
	.align		4
.L_1351:
        /*0028*/ 	.byte	0x04, 0x17
        /*002a*/ 	.short	(.L_1353 - .L_1352)
.L_1352:
        /*002c*/ 	.word	0x00000000
        /*0030*/ 	.short	0x000f
        /*0032*/ 	.short	0x0070
        /*0034*/ 	.byte	0x00, 0xf0, 0x11, 0x00


	//----- nvinfo : EIATTR_KPARAM_INFO
	.align		4
.L_1353:
        /*0038*/ 	.byte	0x04, 0x17
        /*003a*/ 	.short	(.L_1355 - .L_1354)
.L_1354:
        /*003c*/ 	.word	0x00000000
        /*0040*/ 	.short	0x000e
        /*0042*/ 	.short	0x006c
        /*0044*/ 	.byte	0x00, 0xf0, 0x11, 0x00


	//----- nvinfo : EIATTR_KPARAM_INFO
	.align		4
.L_1355:
        /*0048*/ 	.byte	0x04, 0x17
        /*004a*/ 	.short	(.L_1357 - .L_1356)
.L_1356:
        /*004c*/ 	.word	0x00000000
        /*0050*/ 	.short	0x000d
        /*0052*/ 	.short	0x0068
        /*0054*/ 	.byte	0x00, 0xf0, 0x11, 0x00


	//----- nvinfo : EIATTR_KPARAM_INFO
	.align		4
.L_1357:
        /*0058*/ 	.byte	0x04, 0x17
        /*005a*/ 	.short	(.L_1359 - .L_1358)
.L_1358:
        /*005c*/ 	.word	0x00000000
        /*0060*/ 	.short	0x000c
        /*0062*/ 	.short	0x0060
        /*0064*/ 	.byte	0x00, 0xf5, 0x21, 0x00


	//----- nvinfo : EIATTR_KPARAM_INFO
	.align		4
.L_1359:
        /*0068*/ 	.byte	0x04, 0x17
        /*006a*/ 	.short	(.L_1361 - .L_1360)
.L_1360:
        /*006c*/ 	.word	0x00000000
        /*0070*/ 	.short	0x000b
        /*0072*/ 	.short	0x0058
        /*0074*/ 	.byte	0x00, 0xf5, 0x21, 0x00


	//----- nvinfo : EIATTR_KPARAM_INFO
	.align		4
.L_1361:
        /*0078*/ 	.byte	0x04, 0x17
        /*007a*/ 	.short	(.L_1363 - .L_1362)
.L_1362:
        /*007c*/ 	.word	0x00000000
        /*0080*/ 	.short	0x000a
        /*0082*/ 	.short	0x0050
        /*0084*/ 	.byte	0x00, 0xf0, 0x11, 0x00


	//----- nvinfo : EIATTR_KPARAM_INFO
	.align		4
.L_1363:
        /*0088*/ 	.byte	0x04, 0x17
        /*008a*/ 	.short	(.L_1365 - .L_1364)
.L_1364:
        /*008c*/ 	.word	0x00000000
        /*0090*/ 	.short	0x0009
        /*0092*/ 	.short	0x0048
        /*0094*/ 	.byte	0x00, 0xf0, 0x21, 0x00


	//----- nvinfo : EIATTR_KPARAM_INFO
	.align		4
.L_1365:
        /*0098*/ 	.byte	0x04, 0x17
        /*009a*/ 	.short	(.L_1367 - .L_1366)
.L_1366:
        /*009c*/ 	.word	0x00000000
        /*00a0*/ 	.short	0x0008
        /*00a2*/ 	.short	0x0040
        /*00a4*/ 	.byte	0x00, 0xf0, 0x21, 0x00


	//----- nvinfo : EIATTR_KPARAM_INFO
	.align		4
.L_1367:
        /*00a8*/ 	.byte	0x04, 0x17
        /*00aa*/ 	.short	(.L_1369 - .L_1368)
.L_1368:
        /*00ac*/ 	.word	0x00000000
        /*00b0*/ 	.short	0x0007
        /*00b2*/ 	.short	0x0038
        /*00b4*/ 	.byte	0x00, 0xf0, 0x21, 0x00


	//----- nvinfo : EIATTR_KPARAM_INFO
	.align		4
.L_1369:
        /*00b8*/ 	.byte	0x04, 0x17
        /*00ba*/ 	.short	(.L_1371 - .L_1370)
.L_1370:
        /*00bc*/ 	.word	0x00000000
        /*00c0*/ 	.short	0x0006
        /*00c2*/ 	.short	0x0030
        /*00c4*/ 	.byte	0x00, 0xf0, 0x21, 0x00


	//----- nvinfo : EIATTR_KPARAM_INFO
	.align		4
.L_1371:
        /*00c8*/ 	.byte	0x04, 0x17
        /*00ca*/ 	.short	(.L_1373 - .L_1372)
.L_1372:
        /*00cc*/ 	.word	0x00000000
        /*00d0*/ 	.short	0x0005
        /*00d2*/ 	.short	0x0028
        /*00d4*/ 	.byte	0x00, 0xf0, 0x11, 0x00


	//----- nvinfo : EIATTR_KPARAM_INFO
	.align		4
.L_1373:
        /*00d8*/ 	.byte	0x04, 0x17
        /*00da*/ 	.short	(.L_1375 - .L_1374)
.L_1374:
        /*00dc*/ 	.word	0x00000000
        /*00e0*/ 	.short	0x0004
        /*00e2*/ 	.short	0x0020
        /*00e4*/ 	.byte	0x00, 0xf5, 0x21, 0x00


	//----- nvinfo : EIATTR_KPARAM_INFO
	.align		4
.L_1375:
        /*00e8*/ 	.byte	0x04, 0x17
        /*00ea*/ 	.short	(.L_1377 - .L_1376)
.L_1376:
        /*00ec*/ 	.word	0x00000000
        /*00f0*/ 	.short	0x0003
        /*00f2*/ 	.short	0x0018
        /*00f4*/ 	.byte	0x00, 0xf5, 0x21, 0x00


	//----- nvinfo : EIATTR_KPARAM_INFO
	.align		4
.L_1377:
        /*00f8*/ 	.byte	0x04, 0x17
        /*00fa*/ 	.short	(.L_1379 - .L_1378)
.L_1378:
        /*00fc*/ 	.word	0x00000000
        /*0100*/ 	.short	0x0002
        /*0102*/ 	.short	0x0010
        /*0104*/ 	.byte	0x00, 0xf5, 0x21, 0x00


	//----- nvinfo : EIATTR_KPARAM_INFO
	.align		4
.L_1379:
        /*0108*/ 	.byte	0x04, 0x17
        /*010a*/ 	.short	(.L_1381 - .L_1380)
.L_1380:
        /*010c*/ 	.word	0x00000000
        /*0110*/ 	.short	0x0001
        /*0112*/ 	.short	0x0008
        /*0114*/ 	.byte	0x00, 0xf5, 0x21, 0x00


	//----- nvinfo : EIATTR_KPARAM_INFO
	.align		4
.L_1381:
        /*0118*/ 	.byte	0x04, 0x17
        /*011a*/ 	.short	(.L_1383 - .L_1382)
.L_1382:
        /*011c*/ 	.word	0x00000000
        /*0120*/ 	.short	0x0000
        /*0122*/ 	.short	0x0000
        /*0124*/ 	.byte	0x00, 0xf5, 0x21, 0x00


	//----- nvinfo : EIATTR_SPARSE_MMA_MASK
	.align		4
.L_1383:
        /*0128*/ 	.byte	0x03, 0x50
        /*012a*/ 	.short	0x0000


	//----- nvinfo : EIATTR_MAXREG_COUNT
	.align		4
        /*012c*/ 	.byte	0x03, 0x1b
        /*012e*/ 	.short	0x00ff


	//----- nvinfo : EIATTR_EXTERNS
	.align		4
        /*0130*/ 	.byte	0x04, 0x0f
        /*0132*/ 	.short	(.L_1385 - .L_1384)


	//   ....[0]....
	.align		4
.L_1384:
        /*0134*/ 	.word	index@(__assertfail)


	//----- nvinfo : EIATTR_MERCURY_ISA_VERSION
	.align		4
.L_1385:
        /*0138*/ 	.byte	0x03, 0x5f
        /*013a*/ 	.short	0x0101


	//----- nvinfo : EIATTR_VRC_CTA_INIT_COUNT
	.align		4
        /*013c*/ 	.byte	0x02, 0x4a
	.zero		1
	.zero		1


	//----- nvinfo : EIATTR_SYSCALL_OFFSETS
	.align		4
        /*0140*/ 	.byte	0x04, 0x46
        /*0142*/ 	.short	(.L_1387 - .L_1386)


	//   ....[0]....
.L_1386:
        /*0144*/ 	.word	0x00000a30


	//   ....[1]....
        /*0148*/ 	.word	0x00000b70


	//----- nvinfo : EIATTR_EXIT_INSTR_OFFSETS
	.align		4
.L_1387:
        /*014c*/ 	.byte	0x04, 0x1c
        /*014e*/ 	.short	(.L_1389 - .L_1388)


	//   ....[0]....
.L_1388:
        /*0150*/ 	.word	0x000006b0


	//   ....[1]....
        /*0154*/ 	.word	0x00000a70


	//   ....[2]....
        /*0158*/ 	.word	0x00000b80


	//----- nvinfo : EIATTR_CRS_STACK_SIZE
	.align		4
.L_1389:
        /*015c*/ 	.byte	0x04, 0x1e
        /*015e*/ 	.short	(.L_1391 - .L_1390)
.L_1390:
        /*0160*/ 	.word	0x00000000


	//----- nvinfo : EIATTR_CBANK_PARAM_SIZE
	.align		4
.L_1391:
        /*0164*/ 	.byte	0x03, 0x19
        /*0166*/ 	.short	0x0080


	//----- nvinfo : EIATTR_PARAM_CBANK
	.align		4
        /*0168*/ 	.byte	0x04, 0x0a
        /*016a*/ 	.short	(.L_1393 - .L_1392)
	.align		4
.L_1392:
        /*016c*/ 	.word	index@(.nv.constant0._ZN4vllm38concat_and_cache_mla_rope_fused_kernelIN3c108BFloat16ELb1E13__nv_bfloat16hLNS_18Fp8KVCacheDataTypeE1EEEvPKlPT_S8_PKS7_SA_illlliPT2_S6_iiiiPKf)
        /*0170*/ 	.short	0x0380
        /*0172*/ 	.short	0x0080


	//----- nvinfo : EIATTR_SW_WAR
	.align		4
.L_1393:
        /*0174*/ 	.byte	0x04, 0x36
        /*0176*/ 	.short	(.L_1395 - .L_1394)
.L_1394:
        /*0178*/ 	.word	0x00000008
.L_1395:


//--------------------- .nv.info._ZN4vllm38concat_and_cache_mla_rope_fused_kernelIN3c104HalfELb0E13__nv_bfloat16hLNS_18Fp8KVCacheDataTypeE1EEEvPKlPT_S8_PKS7_SA_illlliPT2_S6_iiiiPKf --------------------------
	.section	.nv.info._ZN4vllm38concat_and_cache_mla_rope_fused_kernelIN3c104HalfELb0E13__nv_bfloat16hLNS_18Fp8KVCacheDataTypeE1EEEvPKlPT_S8_PKS7_SA_illlliPT2_S6_iiiiPKf,"",@"SHT_CUDA_INFO"
	.sectionflags	@""
	.align	4


	//----- nvinfo : EIATTR_CUDA_API_VERSION
	.align		4
        /*0000*/ 	.byte	0x04, 0x37
        /*0002*/ 	.short	(.L_1397 - .L_1396)
.L_1396:
        /*0004*/ 	.word	0x00000082


	//----- nvinfo : EIATTR_KPARAM_INFO
	.align		4
.L_1397:
        /*0008*/ 	.byte	0x04, 0x17
        /*000a*/ 	.short	(.L_1399 - .L_1398)
.L_1398:
        /*000c*/ 	.word	0x00000000
        /*0010*/ 	.short	0x0011
        /*0012*/ 	.short	0x0078
        /*0014*/ 	.byte	0x00, 0xf5, 0x21, 0x00


	//----- nvinfo : EIATTR_KPARAM_INFO
	.align		4
.L_1399:
        /*0018*/ 	.byte	0x04, 0x17
        /*001a*/ 	.short	(.L_1401 - .L_1400)
.L_1400:
        /*001c*/ 	.word	0x00000000
        /*0020*/ 	.short	0x0010
        /*0022*/ 	.short	0x0074
        /*0024*/ 	.byte	0x00, 0xf0, 0x11, 0x00


	//----- nvinfo : EIATTR_KPARAM_INFO
	.align		4
.L_1401:
        /*0028*/ 	.byte	0x04, 0x17
        /*002a*/ 	.short	(.L_1403 - .L_1402)
.L_1402:
        /*002c*/ 	.word	0x00000000
        /*0030*/ 	.short	0x000f
        /*0032*/ 	.short	0x0070
        /*0034*/ 	.byte	0x00, 0xf0, 0x11, 0x00


	//----- nvinfo : EIATTR_KPARAM_INFO
	.align		4
.L_1403:
        /*0038*/ 	.byte	0x04, 0x17
        /*003a*/ 	.short	(.L_1405 - .L_1404)
.L_1404:
        /*003c*/ 	.word	0x00000000
        /*0040*/ 	.short	0x000e
        /*0042*/ 	.short	0x006c
        /*0044*/ 	.byte	0x00, 0xf0, 0x11, 0x00


	//----- nvinfo : EIATTR_KPARAM_INFO
	.align		4
.L_1405:
        /*0048*/ 	.byte	0x04, 0x17
        /*004a*/ 	.short	(.L_1407 - .L_1406)
.L_1406:
        /*004c*/ 	.word	0x00000000
        /*0050*/ 	.short	0x000d
        /*0052*/ 	.short	0x0068
        /*0054*/ 	.byte	0x00, 0xf0, 0x11, 0x00


	//----- nvinfo : EIATTR_KPARAM_INFO
	.align		4
.L_1407:
        /*0058*/ 	.byte	0x04, 0x17
        /*005a*/ 	.short	(.L_1409 - .L_1408)
.L_1408:
        /*005c*/ 	.word	0x00000000
        /*0060*/ 	.short	0x000c
        /*0062*/ 	.short	0x0060
        /*0064*/ 	.byte	0x00, 0xf5, 0x21, 0x00


	//----- nvinfo : EIATTR_KPARAM_INFO
	.align		4
.L_1409:
        /*0068*/ 	.byte	0x04, 0x17
        /*006a*/ 	.short	(.L_1411 - .L_1410)
.L_1410:
        /*006c*/ 	.word	0x00000000
        /*0070*/ 	.short	0x000b
        /*0072*/ 	.short	0x0058
        /*0074*/ 	.byte	0x00, 0xf5, 0x21, 0x00


	//----- nvinfo : EIATTR_KPARAM_INFO
	.align		4
.L_1411:
        /*0078*/ 	.byte	0x04, 0x17
        /*007a*/ 	.short	(.L_1413 - .L_1412)
.L_1412:
        /*007c*/ 	.word	0x00000000
        /*0080*/ 	.short	0x000a
        /*0082*/ 	.short	0x0050
        /*0084*/ 	.byte	0x00, 0xf0, 0x11, 0x00


	//----- nvinfo : EIATTR_KPARAM_INFO
	.align		4
.L_1413:
        /*0088*/ 	.byte	0x04, 0x17
        /*008a*/ 	.short	(.L_1415 - .L_1414)
.L_1414:
        /*008c*/ 	.word	0x00000000
        /*0090*/ 	.short	0x0009
        /*0092*/ 	.short	0x0048
        /*0094*/ 	.byte	0x00, 0xf0, 0x21, 0x00


	//----- nvinfo : EIATTR_KPARAM_INFO
	.align		4
.L_1415:
        /*0098*/ 	.byte	0x04, 0x17
        /*009a*/ 	.short	(.L_1417 - .L_1416)
.L_1416:
        /*009c*/ 	.word	0x00000000
        /*00a0*/ 	.short	0x0008
        /*00a2*/ 	.short	0x0040
        /*00a4*/ 	.byte	0x00, 0xf0, 0x21, 0x00


	//----- nvinfo : EIATTR_KPARAM_INFO
	.align		4
.L_1417:
        /*00a8*/ 	.byte	0x04, 0x17
        /*00aa*/ 	.short	(.L_1419 - .L_1418)
.L_1418:
        /*00ac*/ 	.word	0x00000000
        /*00b0*/ 	.short	0x0007
        /*00b2*/ 	.short	0x0038
        /*00b4*/ 	.byte	0x00, 0xf0, 0x21, 0x00


	//----- nvinfo : EIATTR_KPARAM_INFO
	.align		4
.L_1419:
        /*00b8*/ 	.byte	0x04, 0x17
        /*00ba*/ 	.short	(.L_1421 - .L_1420)
.L_1420:
        /*00bc*/ 	.word	0x00000000
        /*00c0*/ 	.short	0x0006
        /*00c2*/ 	.short	0x0030
        /*00c4*/ 	.byte	0x00, 0xf0, 0x21, 0x00


	//----- nvinfo : EIATTR_KPARAM_INFO
	.align		4
.L_1421:
        /*00c8*/ 	.byte	0x04, 0x17
        /*00ca*/ 	.short	(.L_1423 - .L_1422)
.L_1422:
        /*00cc*/ 	.word	0x00000000
        /*00d0*/ 	.short	0x0005
        /*00d2*/ 	.short	0x0028
        /*00d4*/ 	.byte	0x00, 0xf0, 0x11, 0x00


	//----- nvinfo : EIATTR_KPARAM_INFO
	.align		4
.L_1423:
        /*00d8*/ 	.byte	0x04, 0x17
        /*00da*/ 	.short	(.L_1425 - .L_1424)
.L_1424:
        /*00dc*/ 	.word	0x00000000
        /*00e0*/ 	.short	0x0004
        /*00e2*/ 	.short	0x0020
        /*00e4*/ 	.byte	0x00, 0xf5, 0x21, 0x00


	//----- nvinfo : EIATTR_KPARAM_INFO
	.align		4
.L_1425:
        /*00e8*/ 	.byte	0x04, 0x17
        /*00ea*/ 	.short	(.L_1427 - .L_1426)
.L_1426:
        /*00ec*/ 	.word	0x00000000
        /*00f0*/ 	.short	0x0003
        /*00f2*/ 	.short	0x0018
        /*00f4*/ 	.byte	0x00, 0xf5, 0x21, 0x00


	//----- nvinfo : EIATTR_KPARAM_INFO
	.align		4
.L_1427:
        /*00f8*/ 	.byte	0x04, 0x17
        /*00fa*/ 	.short	(.L_1429 - .L_1428)
.L_1428:
        /*00fc*/ 	.word	0x00000000
        /*0100*/ 	.short	0x0002
        /*0102*/ 	.short	0x0010
        /*0104*/ 	.byte	0x00, 0xf5, 0x21, 0x00


	//----- nvinfo : EIATTR_KPARAM_INFO
	.align		4
.L_1429:
        /*0108*/ 	.byte	0x04, 0x17
        /*010a*/ 	.short	(.L_1431 - .L_1430)
.L_1430:
        /*010c*/ 	.word	0x00000000
        /*0110*/ 	.short	0x0001
        /*0112*/ 	.short	0x0008
        /*0114*/ 	.byte	0x00, 0xf5, 0x21, 0x00


	//----- nvinfo : EIATTR_KPARAM_INFO
	.align		4
.L_1431:
        /*0118*/ 	.byte	0x04, 0x17
        /*011a*/ 	.short	(.L_1433 - .L_1432)
.L_1432:
        /*011c*/ 	.word	0x00000000
        /*0120*/ 	.short	0x0000
        /*0122*/ 	.short	0x0000
        /*0124*/ 	.byte	0x00, 0xf5, 0x21, 0x00


	//----- nvinfo : EIATTR_SPARSE_MMA_MASK
	.align		4
.L_1433:
        /*0128*/ 	.byte	0x03, 0x50
        /*012a*/ 	.short	0x0000


	//----- nvinfo : EIATTR_MAXREG_COUNT
	.align		4
        /*012c*/ 	.byte	0x03, 0x1b
        /*012e*/ 	.short	0x00ff


	//----- nvinfo : EIATTR_EXTERNS
	.align		4
        /*0130*/ 	.byte	0x04, 0x0f
        /*0132*/ 	.short	(.L_1435 - .L_1434)


	//   ....[0]....
	.align		4
.L_1434:
        /*0134*/ 	.word	index@(__assertfail)


	//----- nvinfo : EIATTR_MERCURY_ISA_VERSION
	.align		4
.L_1435:
        /*0138*/ 	.byte	0x03, 0x5f
        /*013a*/ 	.short	0x0101


	//----- nvinfo : EIATTR_VRC_CTA_INIT_COUNT
	.align		4
        /*013c*/ 	.byte	0x02, 0x4a
	.zero		1
	.zero		1


	//----- nvinfo : EIATTR_SYSCALL_OFFSETS
	.align		4
        /*0140*/ 	.byte	0x04, 0x46
        /*0142*/ 	.short	(.L_1437 - .L_1436)


	//   ....[0]....
.L_1436:
        /*0144*/ 	.word	0x000009e0


	//   ....[1]....
        /*0148*/ 	.word	0x00000b20


	//----- nvinfo : EIATTR_EXIT_INSTR_OFFSETS
	.align		4
.L_1437:
        /*014c*/ 	.byte	0x04, 0x1c
        /*014e*/ 	.short	(.L_1439 - .L_1438)


	//   ....[0]....
.L_1438:
        /*0150*/ 	.word	0x00000690


	//   ....[1]....
        /*0154*/ 	.word	0x00000a20


	//   ....[2]....
        /*0158*/ 	.word	0x00000b30


	//----- nvinfo : EIATTR_CRS_STACK_SIZE
	.align		4
.L_1439:
        /*015c*/ 	.byte	0x04, 0x1e
        /*015e*/ 	.short	(.L_1441 - .L_1440)
.L_1440:
        /*0160*/ 	.word	0x00000000


	//----- nvinfo : EIATTR_CBANK_PARAM_SIZE
	.align		4
.L_1441:
        /*0164*/ 	.byte	0x03, 0x19
        /*0166*/ 	.short	0x0080


	//----- nvinfo : EIATTR_PARAM_CBANK
	.align		4
        /*0168*/ 	.byte	0x04, 0x0a
        /*016a*/ 	.short	(.L_1443 - .L_1442)
	.align		4
.L_1442:
        /*016c*/ 	.word	index@(.nv.constant0._ZN4vllm38concat_and_cache_mla_rope_fused_kernelIN3c104HalfELb0E13__nv_bfloat16hLNS_18Fp8KVCacheDataTypeE1EEEvPKlPT_S8_PKS7_SA_illlliPT2_S6_iiiiPKf)
        /*0170*/ 	.short	0x0380
        /*0172*/ 	.short	0x0080


	//----- nvinfo : EIATTR_SW_WAR
	.align		4
.L_1443:
        /*0174*/ 	.byte	0x04, 0x36
        /*0176*/ 	.short	(.L_1445 - .L_1444)
.L_1444:
        /*0178*/ 	.word	0x00000008
.L_1445:


//--------------------- .nv.info._ZN4vllm38concat_and_cache_mla_rope_fused_kernelIN3c104HalfELb1E13__nv_bfloat16hLNS_18Fp8KVCacheDataTypeE1EEEvPKlPT_S8_PKS7_SA_illlliPT2_S6_iiiiPKf --------------------------
	.section	.nv.info._ZN4vllm38concat_and_cache_mla_rope_fused_kernelIN3c104HalfELb1E13__nv_bfloat16hLNS_18Fp8KVCacheDataTypeE1EEEvPKlPT_S8_PKS7_SA_illlliPT2_S6_iiiiPKf,"",@"SHT_CUDA_INFO"
	.sectionflags	@""
	.align	4


	//----- nvinfo : EIATTR_CUDA_API_VERSION
	.align		4
        /*0000*/ 	.byte	0x04, 0x37
        /*0002*/ 	.short	(.L_1447 - .L_1446)
.L_1446:
        /*0004*/ 	.word	0x00000082


	//----- nvinfo : EIATTR_KPARAM_INFO
	.align		4
.L_1447:
        /*0008*/ 	.byte	0x04, 0x17
        /*000a*/ 	.short	(.L_1449 - .L_1448)
.L_1448:
        /*000c*/ 	.word	0x00000000
        /*0010*/ 	.short	0x0011
        /*0012*/ 	.short	0x0078
        /*0014*/ 	.byte	0x00, 0xf5, 0x21, 0x00


	//----- nvinfo : EIATTR_KPARAM_INFO
	.align		4
.L_1449:
        /*0018*/ 	.byte	0x04, 0x17
        /*001a*/ 	.short	(.L_1451 - .L_1450)
.L_1450:
        /*001c*/ 	.word	0x00000000
        /*0020*/ 	.short	0x0010
        /*0022*/ 	.short	0x0074
        /*0024*/ 	.byte	0x00, 0xf0, 0x11, 0x00


	//----- nvinfo : EIATTR_KPARAM_INFO
	.align		4
.L_1451:
        /*0028*/ 	.byte	0x04, 0x17
        /*002a*/ 	.short	(.L_1453 - .L_1452)
.L_1452:
        /*002c*/ 	.word	0x00000000
        /*0030*/ 	.short	0x000f
        /*0032*/ 	.short	0x0070
        /*0034*/ 	.byte	0x00, 0xf0, 0x11, 0x00


	//----- nvinfo : EIATTR_KPARAM_INFO
	.align		4
.L_1453:
        /*0038*/ 	.byte	0x04, 0x17
        /*003a*/ 	.short	(.L_1455 - .L_1454)
.L_1454:
        /*003c*/ 	.word	0x00000000
        /*0040*/ 	.short	0x000e
        /*0042*/ 	.short	0x006c
        /*0044*/ 	.byte	0x00, 0xf0, 0x11, 0x00


	//----- nvinfo : EIATTR_KPARAM_INFO
	.align		4
.L_1455:
        /*0048*/ 	.byte	0x04, 0x17
        /*004a*/ 	.short	(.L_1457 - .L_1456)
.L_1456:
        /*004c*/ 	.word	0x00000000
        /*0050*/ 	.short	0x000d
        /*0052*/ 	.short	0x0068
        /*0054*/ 	.byte	0x00, 0xf0, 0x11, 0x00


	//----- nvinfo : EIATTR_KPARAM_INFO
	.align		4
.L_1457:
        /*0058*/ 	.byte	0x04, 0x17
        /*005a*/ 	.short	(.L_1459 - .L_1458)
.L_1458:
        /*005c*/ 	.word	0x00000000
        /*0060*/ 	.short	0x000c
        /*0062*/ 	.short	0x0060
        /*0064*/ 	.byte	0x00, 0xf5, 0x21, 0x00


	//----- nvinfo : EIATTR_KPARAM_INFO
	.align		4
.L_1459:
        /*0068*/ 	.byte	0x04, 0x17
        /*006a*/ 	.short	(.L_1461 - .L_1460)
.L_1460:
        /*006c*/ 	.word	0x00000000
        /*0070*/ 	.short	0x000b
        /*0072*/ 	.short	0x0058
        /*0074*/ 	.byte	0x00, 0xf5, 0x21, 0x00


	//----- nvinfo : EIATTR_KPARAM_INFO
	.align		4
.L_1461:
        /*0078*/ 	.byte	0x04, 0x17
        /*007a*/ 	.short	(.L_1463 - .L_1462)
.L_1462:
        /*007c*/ 	.word	0x00000000
        /*0080*/ 	.short	0x000a
        /*0082*/ 	.short	0x0050
        /*0084*/ 	.byte	0x00, 0xf0, 0x11, 0x00


	//----- nvinfo : EIATTR_KPARAM_INFO
	.align		4
.L_1463:
        /*0088*/ 	.byte	0x04, 0x17
        /*008a*/ 	.short	(.L_1465 - .L_1464)
.L_1464:
        /*008c*/ 	.word	0x00000000
        /*0090*/ 	.short	0x0009
        /*0092*/ 	.short	0x0048
        /*0094*/ 	.byte	0x00, 0xf0, 0x21, 0x00


	//----- nvinfo : EIATTR_KPARAM_INFO
	.align		4
.L_1465:
        /*0098*/ 	.byte	0x04, 0x17
        /*009a*/ 	.short	(.L_1467 - .L_1466)
.L_1466:
        /*009c*/ 	.word	0x00000000
        /*00a0*/ 	.short	0x0008
        /*00a2*/ 	.short	0x0040
        /*00a4*/ 	.byte	0x00, 0xf0, 0x21, 0x00


	//----- nvinfo : EIATTR_KPARAM_INFO
	.align		4
.L_1467:
        /*00a8*/ 	.byte	0x04, 0x17
        /*00aa*/ 	.short	(.L_1469 - .L_1468)
.L_1468:
        /*00ac*/ 	.word	0x00000000
        /*00b0*/ 	.short	0x0007
        /*00b2*/ 	.short	0x0038
        /*00b4*/ 	.byte	0x00, 0xf0, 0x21, 0x00


	//----- nvinfo : EIATTR_KPARAM_INFO
	.align		4
.L_1469:
        /*00b8*/ 	.byte	0x04, 0x17
        /*00ba*/ 	.short	(.L_1471 - .L_1470)
.L_1470:
        /*00bc*/ 	.word	0x00000000
        /*00c0*/ 	.short	0x0006
        /*00c2*/ 	.short	0x0030
        /*00c4*/ 	.byte	0x00, 0xf0, 0x21, 0x00


	//----- nvinfo : EIATTR_KPARAM_INFO
	.align		4
.L_1471:
        /*00c8*/ 	.byte	0x04, 0x17
        /*00ca*/ 	.short	(.L_1473 - .L_1472)
.L_1472:
        /*00cc*/ 	.word	0x00000000
        /*00d0*/ 	.short	0x0005
        /*00d2*/ 	.short	0x0028
        /*00d4*/ 	.byte	0x00, 0xf0, 0x11, 0x00


	//----- nvinfo : EIATTR_KPARAM_INFO
	.align		4
.L_1473:
        /*00d8*/ 	.byte	0x04, 0x17
        /*00da*/ 	.short	(.L_1475 - .L_1474)
.L_1474:
        /*00dc*/ 	.word	0x00000000
        /*00e0*/ 	.short	0x0004
        /*00e2*/ 	.short	0x0020
        /*00e4*/ 	.byte	0x00, 0xf5, 0x21, 0x00


	//----- nvinfo : EIATTR_KPARAM_INFO
	.align		4
.L_1475:
        /*00e8*/ 	.byte	0x04, 0x17
        /*00ea*/ 	.short	(.L_1477 - .L_1476)
.L_1476:
        /*00ec*/ 	.word	0x00000000
        /*00f0*/ 	.short	0x0003
        /*00f2*/ 	.short	0x0018
        /*00f4*/ 	.byte	0x00, 0xf5, 0x21, 0x00


	//----- nvinfo : EIATTR_KPARAM_INFO
	.align		4
.L_1477:
        /*00f8*/ 	.byte	0x04, 0x17
        /*00fa*/ 	.short	(.L_1479 - .L_1478)
.L_1478:
        /*00fc*/ 	.word	0x00000000
        /*0100*/ 	.short	0x0002
        /*0102*/ 	.short	0x0010
        /*0104*/ 	.byte	0x00, 0xf5, 0x21, 0x00


	//----- nvinfo : EIATTR_KPARAM_INFO
	.align		4
.L_1479:
        /*0108*/ 	.byte	0x04, 0x17
        /*010a*/ 	.short	(.L_1481 - .L_1480)
.L_1480:
        /*010c*/ 	.word	0x00000000
        /*0110*/ 	.short	0x0001
        /*0112*/ 	.short	0x0008
        /*0114*/ 	.byte	0x00, 0xf5, 0x21, 0x00


	//----- nvinfo : EIATTR_KPARAM_INFO
	.align		4
.L_1481:
        /*0118*/ 	.byte	0x04, 0x17
        /*011a*/ 	.short	(.L_1483 - .L_1482)
.L_1482:
        /*011c*/ 	.word	0x00000000
        /*0120*/ 	.short	0x0000
        /*0122*/ 	.short	0x0000
        /*0124*/ 	.byte	0x00, 0xf5, 0x21, 0x00


	//----- nvinfo : EIATTR_SPARSE_MMA_MASK
	.align		4
.L_1483:
        /*0128*/ 	.byte	0x03, 0x50
        /*012a*/ 	.short	0x0000


	//----- nvinfo : EIATTR_MAXREG_COUNT
	.align		4
        /*012c*/ 	.byte	0x03, 0x1b
        /*012e*/ 	.short	0x00ff


	//----- nvinfo : EIATTR_EXTERNS
	.align		4
        /*0130*/ 	.byte	0x04, 0x0f
        /*0132*/ 	.short	(.L_1485 - .L_1484)


	//   ....[0]....
	.align		4
.L_1484:
        /*0134*/ 	.word	index@(__assertfail)


	//----- nvinfo : EIATTR_MERCURY_ISA_VERSION
	.align		4
.L_1485:
        /*0138*/ 	.byte	0x03, 0x5f
        /*013a*/ 	.short	0x0101


	//----- nvinfo : EIATTR_VRC_CTA_INIT_COUNT
	.align		4
        /*013c*/ 	.byte	0x02, 0x4a
	.zero		1
	.zero		1


	//----- nvinfo : EIATTR_SYSCALL_OFFSETS
	.align		4
        /*0140*/ 	.byte	0x04, 0x46
        /*0142*/ 	.short	(.L_1487 - .L_1486)


	//   ....[0]....
.L_1486:
        /*0144*/ 	.word	0x000009f0


	//   ....[1]....
        /*0148*/ 	.word	0x00000b30


	//----- nvinfo : EIATTR_EXIT_INSTR_OFFSETS
	.align		4
.L_1487:
        /*014c*/ 	.byte	0x04, 0x1c
        /*014e*/ 	.short	(.L_1489 - .L_1488)


	//   ....[0]....
.L_1488:
        /*0150*/ 	.word	0x00000690


	//   ....[1]....
        /*0154*/ 	.word	0x00000a30


	//   ....[2]....
        /*0158*/ 	.word	0x00000b40


	//----- nvinfo : EIATTR_CRS_STACK_SIZE
	.align		4
.L_1489:
        /*015c*/ 	.byte	0x04, 0x1e
        /*015e*/ 	.short	(.L_1491 - .L_1490)
.L_1490:
        /*0160*/ 	.word	0x00000000


	//----- nvinfo : EIATTR_CBANK_PARAM_SIZE
	.align		4
.L_1491:
        /*0164*/ 	.byte	0x03, 0x19
        /*0166*/ 	.short	0x0080


	//----- nvinfo : EIATTR_PARAM_CBANK
	.align		4
        /*0168*/ 	.byte	0x04, 0x0a
        /*016a*/ 	.short	(.L_1493 - .L_1492)
	.align		4
.L_1492:
        /*016c*/ 	.word	index@(.nv.constant0._ZN4vllm38concat_and_cache_mla_rope_fused_kernelIN3c104HalfELb1E13__nv_bfloat16hLNS_18Fp8KVCacheDataTypeE1EEEvPKlPT_S8_PKS7_SA_illlliPT2_S6_iiiiPKf)
        /*0170*/ 	.short	0x0380
        /*0172*/ 	.short	0x0080


	//----- nvinfo : EIATTR_SW_WAR
	.align		4
.L_1493:
        /*0174*/ 	.byte	0x04, 0x36
        /*0176*/ 	.short	(.L_1495 - .L_1494)
.L_1494:
        /*0178*/ 	.word	0x00000008
.L_1495:


//--------------------- .nv.info._ZN4vllm38concat_and_cache_mla_rope_fused_kernelIfLb0E13__nv_bfloat16hLNS_18Fp8KVCacheDataTypeE1EEEvPKlPT_S6_PKS5_S8_illlliPT2_S4_iiiiPKf --------------------------
	.section	.nv.info._ZN4vllm38concat_and_cache_mla_rope_fused_kernelIfLb0E13__nv_bfloat16hLNS_18Fp8KVCacheDataTypeE1EEEvPKlPT_S6_PKS5_S8_illlliPT2_S4_iiiiPKf,"",@"SHT_CUDA_INFO"
	.sectionflags	@""
	.align	4


	//----- nvinfo : EIATTR_CUDA_API_VERSION
	.align		4
        /*0000*/ 	.byte	0x04, 0x37
        /*0002*/ 	.short	(.L_1497 - .L_1496)
.L_1496:
        /*0004*/ 	.word	0x00000082


	//----- nvinfo : EIATTR_KPARAM_INFO
	.align		4
.L_1497:
        /*0008*/ 	.byte	0x04, 0x17
        /*000a*/ 	.short	(.L_1499 - .L_1498)
.L_1498:
        /*000c*/ 	.word	0x00000000
        /*0010*/ 	.short	0x0011
        /*0012*/ 	.short	0x0078
        /*0014*/ 	.byte	0x00, 0xf5, 0x21, 0x00


	//----- nvinfo : EIATTR_KPARAM_INFO
	.align		4
.L_1499:
        /*0018*/ 	.byte	0x04, 0x17
        /*001a*/ 	.short	(.L_1501 - .L_1500)
.L_1500:
        /*001c*/ 	.word	0x00000000
        /*0020*/ 	.short	0x0010
        /*0022*/ 	.short	0x0074
        /*0024*/ 	.byte	0x00, 0xf0, 0x11, 0x00


	//----- nvinfo : EIATTR_KPARAM_INFO
	.align		4
.L_1501:
        /*0028*/ 	.byte	0x04, 0x17
        /*002a*/ 	.short	(.L_1503 - .L_1502)
.L_1502:
        /*002c*/ 	.word	0x00000000
        /*0030*/ 	.short	0x000f
        /*0032*/ 	.short	0x0070
        /*0034*/ 	.byte	0x00, 0xf0, 0x11, 0x00


	//----- nvinfo : EIATTR_KPARAM_INFO
	.align		4
.L_1503:
        /*0038*/ 	.byte	0x04, 0x17
        /*003a*/ 	.short	(.L_1505 - .L_1504)
.L_1504:
        /*003c*/ 	.word	0x00000000
        /*0040*/ 	.short	0x000e
        /*0042*/ 	.short	0x006c
        /*0044*/ 	.byte	0x00, 0xf0, 0x11, 0x00


	//----- nvinfo : EIATTR_KPARAM_INFO
	.align		4
.L_1505:
        /*0048*/ 	.byte	0x04, 0x17
        /*004a*/ 	.short	(.L_1507 - .L_1506)
.L_1506:
        /*004c*/ 	.word	0x00000000
        /*0050*/ 	.short	0x000d
        /*0052*/ 	.short	0x0068
        /*0054*/ 	.byte	0x00, 0xf0, 0x11, 0x00


	//----- nvinfo : EIATTR_KPARAM_INFO
	.align		4
.L_1507:
        /*0058*/ 	.byte	0x04, 0x17
        /*005a*/ 	.short	(.L_1509 - .L_1508)
.L_1508:
        /*005c*/ 	.word	0x00000000
        /*0060*/ 	.short	0x000c
        /*0062*/ 	.short	0x0060
        /*0064*/ 	.byte	0x00, 0xf5, 0x21, 0x00


	//----- nvinfo : EIATTR_KPARAM_INFO
	.align		4
.L_1509:
        /*0068*/ 	.byte	0x04, 0x17
        /*006a*/ 	.short	(.L_1511 - .L_1510)
.L_1510:
        /*006c*/ 	.word	0x00000000
        /*0070*/ 	.short	0x000b
        /*0072*/ 	.short	0x0058
        /*0074*/ 	.byte	0x00, 0xf5, 0x21, 0x00


	//----- nvinfo : EIATTR_KPARAM_INFO
	.align		4
.L_1511:
        /*0078*/ 	.byte	0x04, 0x17
        /*007a*/ 	.short	(.L_1513 - .L_1512)
.L_1512:
        /*007c*/ 	.word	0x00000000
        /*0080*/ 	.short	0x000a
        /*0082*/ 	.short	0x0050
        /*0084*/ 	.byte	0x00, 0xf0, 0x11, 0x00


	//----- nvinfo : EIATTR_KPARAM_INFO
	.align		4
.L_1513:
        /*0088*/ 	.byte	0x04, 0x17
        /*008a*/ 	.short	(.L_1515 - .L_1514)
.L_1514:
        /*008c*/ 	.word	0x00000000
        /*0090*/ 	.short	0x0009
        /*0092*/ 	.short	0x0048
        /*0094*/ 	.byte	0x00, 0xf0, 0x21, 0x00


	//----- nvinfo : EIATTR_KPARAM_INFO
	.align		4
.L_1515:
        /*0098*/ 	.byte	0x04, 0x17
        /*009a*/ 	.short	(.L_1517 - .L_1516)
.L_1516:
        /*009c*/ 	.word	0x00000000
        /*00a0*/ 	.short	0x0008
        /*00a2*/ 	.short	0x0040
        /*00a4*/ 	.byte	0x00, 0xf0, 0x21, 0x00


	//----- nvinfo : EIATTR_KPARAM_INFO
	.align		4
.L_1517:
        /*00a8*/ 	.byte	0x04, 0x17
        /*00aa*/ 	.short	(.L_1519 - .L_1518)
.L_1518:
        /*00ac*/ 	.word	0x00000000
        /*00b0*/ 	.short	0x0007
        /*00b2*/ 	.short	0x0038
        /*00b4*/ 	.byte	0x00, 0xf0, 0x21, 0x00


	//----- nvinfo : EIATTR_KPARAM_INFO
	.align		4
.L_1519:
        /*00b8*/ 	.byte	0x04, 0x17
        /*00ba*/ 	.short	(.L_1521 - .L_1520)
.L_1520:
        /*00bc*/ 	.word	0x00000000
        /*00c0*/ 	.short	0x0006
        /*00c2*/ 	.short	0x0030
        /*00c4*/ 	.byte	0x00, 0xf0, 0x21, 0x00


	//----- nvinfo : EIATTR_KPARAM_INFO
	.align		4
.L_1521:
        /*00c8*/ 	.byte	0x04, 0x17
        /*00ca*/ 	.short	(.L_1523 - .L_1522)
.L_1522:
        /*00cc*/ 	.word	0x00000000
        /*00d0*/ 	.short	0x0005
        /*00d2*/ 	.short	0x0028
        /*00d4*/ 	.byte	0x00, 0xf0, 0x11, 0x00


	//----- nvinfo : EIATTR_KPARAM_INFO
	.align		4
.L_1523:
        /*00d8*/ 	.byte	0x04, 0x17
        /*00da*/ 	.short	(.L_1525 - .L_1524)
.L_1524:
        /*00dc*/ 	.word	0x00000000
        /*00e0*/ 	.short	0x0004
        /*00e2*/ 	.short	0x0020
        /*00e4*/ 	.byte	0x00, 0xf5, 0x21, 0x00


	//----- nvinfo : EIATTR_KPARAM_INFO
	.align		4
.L_1525:
        /*00e8*/ 	.byte	0x04, 0x17
        /*00ea*/ 	.short	(.L_1527 - .L_1526)
.L_1526:
        /*00ec*/ 	.word	0x00000000
        /*00f0*/ 	.short	0x0003
        /*00f2*/ 	.short	0x0018
        /*00f4*/ 	.byte	0x00, 0xf5, 0x21, 0x00


	//----- nvinfo : EIATTR_KPARAM_INFO
	.align		4
.L_1527:
        /*00f8*/ 	.byte	0x04, 0x17
        /*00fa*/ 	.short	(.L_1529 - .L_1528)
.L_1528:
        /*00fc*/ 	.word	0x00000000
        /*0100*/ 	.short	0x0002
        /*0102*/ 	.short	0x0010
        /*0104*/ 	.byte	0x00, 0xf5, 0x21, 0x00


	//----- nvinfo : EIATTR_KPARAM_INFO
	.align		4
.L_1529:
        /*0108*/ 	.byte	0x04, 0x17
        /*010a*/ 	.short	(.L_1531 - .L_1530)
.L_1530:
        /*010c*/ 	.word	0x00000000
        /*0110*/ 	.short	0x0001
        /*0112*/ 	.short	0x0008
        /*0114*/ 	.byte	0x00, 0xf5, 0x21, 0x00


	//----- nvinfo : EIATTR_KPARAM_INFO
	.align		4
.L_1531:
        /*0118*/ 	.byte	0x04, 0x17
        /*011a*/ 	.short	(.L_1533 - .L_1532)
.L_1532:
        /*011c*/ 	.word	0x00000000
        /*0120*/ 	.short	0x0000
        /*0122*/ 	.short	0x0000
        /*0124*/ 	.byte	0x00, 0xf5, 0x21, 0x00


	//----- nvinfo : EIATTR_SPARSE_MMA_MASK
	.align		4
.L_1533:
        /*0128*/ 	.byte	0x03, 0x50
        /*012a*/ 	.short	0x0000


	//----- nvinfo : EIATTR_MAXREG_COUNT
	.align		4
        /*012c*/ 	.byte	0x03, 0x1b
        /*012e*/ 	.short	0x00ff


	//----- nvinfo : EIATTR_EXTERNS
	.align		4
        /*0130*/ 	.byte	0x04, 0x0f
        /*0132*/ 	.short	(.L_1535 - .L_1534)


	//   ....[0]....
	.align		4
.L_1534:
        /*0134*/ 	.word	index@(__assertfail)


	//----- nvinfo : EIATTR_MERCURY_ISA_VERSION
	.align		4
.L_1535:
        /*0138*/ 	.byte	0x03, 0x5f
        /*013a*/ 	.short	0x0101


	//----- nvinfo : EIATTR_VRC_CTA_INIT_COUNT
	.align		4
        /*013c*/ 	.byte	0x02, 0x4a
	.zero		1
	.zero		1


	//----- nvinfo : EIATTR_SYSCALL_OFFSETS
	.align		4
        /*0140*/ 	.byte	0x04, 0x46
        /*0142*/ 	.short	(.L_1537 - .L_1536)


	//   ....[0]....
.L_1536:
        /*0144*/ 	.word	0x00000820


	//   ....[1]....
        /*0148*/ 	.word	0x00000960


	//----- nvinfo : EIATTR_EXIT_INSTR_OFFSETS
	.align		4
.L_1537:
        /*014c*/ 	.byte	0x04, 0x1c
        /*014e*/ 	.short	(.L_1539 - .L_1538)


	//   ....[0]....
.L_1538:
        /*0150*/ 	.word	0x000005b0


	//   ....[1]....
        /*0154*/ 	.word	0x00000860


	//   ....[2]....
        /*0158*/ 	.word	0x00000970


	//----- nvinfo : EIATTR_CRS_STACK_SIZE
	.align		4
.L_1539:
        /*015c*/ 	.byte	0x04, 0x1e
        /*015e*/ 	.short	(.L_1541 - .L_1540)
.L_1540:
        /*0160*/ 	.word	0x00000000


	//----- nvinfo : EIATTR_CBANK_PARAM_SIZE
	.align		4
.L_1541:
        /*0164*/ 	.byte	0x03, 0x19
        /*0166*/ 	.short	0x0080


	//----- nvinfo : EIATTR_PARAM_CBANK
	.align		4
        /*0168*/ 	.byte	0x04, 0x0a
        /*016a*/ 	.short	(.L_1543 - .L_1542)
	.align		4
.L_1542:
        /*016c*/ 	.word	index@(.nv.constant0._ZN4vllm38concat_and_cache_mla_rope_fused_kernelIfLb0E13__nv_bfloat16hLNS_18Fp8KVCacheDataTypeE1EEEvPKlPT_S6_PKS5_S8_illlliPT2_S4_iiiiPKf)
        /*0170*/ 	.short	0x0380
        /*0172*/ 	.short	0x0080


	//----- nvinfo : EIATTR_SW_WAR
	.align		4
.L_1543:
        /*0174*/ 	.byte	0x04, 0x36
        /*0176*/ 	.short	(.L_1545 - .L_1544)
.L_1544:
        /*0178*/ 	.word	0x00000008
.L_1545:


//--------------------- .nv.info._ZN4vllm38concat_and_cache_mla_rope_fused_kernelIfLb1E13__nv_bfloat16hLNS_18Fp8KVCacheDataTypeE1EEEvPKlPT_S6_PKS5_S8_illlliPT2_S4_iiiiPKf --------------------------
	.section	.nv.info._ZN4vllm38concat_and_cache_mla_rope_fused_kernelIfLb1E13__nv_bfloat16hLNS_18Fp8KVCacheDataTypeE1EEEvPKlPT_S6_PKS5_S8_illlliPT2_S4_iiiiPKf,"",@"SHT_CUDA_INFO"
	.sectionflags	@""
	.align	4


	//----- nvinfo : EIATTR_CUDA_API_VERSION
	.align		4
        /*0000*/ 	.byte	0x04, 0x37
        /*0002*/ 	.short	(.L_1547 - .L_1546)
.L_1546:
        /*0004*/ 	.word	0x00000082


	//----- nvinfo : EIATTR_KPARAM_INFO
	.align		4
.L_1547:
        /*0008*/ 	.byte	0x04, 0x17
        /*000a*/ 	.short	(.L_1549 - .L_1548)
.L_1548:
        /*000c*/ 	.word	0x00000000
        /*0010*/ 	.short	0x0011
        /*0012*/ 	.short	0x0078
        /*0014*/ 	.byte	0x00, 0xf5, 0x21, 0x00


	//----- nvinfo : EIATTR_KPARAM_INFO
	.align		4
.L_1549:
        /*0018*/ 	.byte	0x04, 0x17
        /*001a*/ 	.short	(.L_1551 - .L_1550)
.L_1550:
        /*001c*/ 	.word	0x00000000
        /*0020*/ 	.short	0x0010
        /*0022*/ 	.short	0x0074
        /*0024*/ 	.byte	0x00, 0xf0, 0x11, 0x00


	//----- nvinfo : EIATTR_KPARAM_INFO
	.align		4
.L_1551:
        /*0028*/ 	.byte	0x04, 0x17
        /*002a*/ 	.short	(.L_1553 - .L_1552)
.L_1552:
        /*002c*/ 	.word	0x00000000
        /*0030*/ 	.short	0x000f
        /*0032*/ 	.short	0x0070
        /*0034*/ 	.byte	0x00, 0xf0, 0x11, 0x00


	//----- nvinfo : EIATTR_KPARAM_INFO
	.align		4
.L_1553:
        /*0038*/ 	.byte	0x04, 0x17
        /*003a*/ 	.short	(.L_1555 - .L_1554)
.L_1554:
        /*003c*/ 	.word	0x00000000
        /*0040*/ 	.short	0x000e
        /*0042*/ 	.short	0x006c
        /*0044*/ 	.byte	0x00, 0xf0, 0x11, 0x00


	//----- nvinfo : EIATTR_KPARAM_INFO
	.align		4
.L_1555:
        /*0048*/ 	.byte	0x04, 0x17
        /*004a*/ 	.short	(.L_1557 - .L_1556)
.L_1556:
        /*004c*/ 	.word	0x00000000
        /*0050*/ 	.short	0x000d
        /*0052*/ 	.short	0x0068
        /*0054*/ 	.byte	0x00, 0xf0, 0x11, 0x00


	//----- nvinfo : EIATTR_KPARAM_INFO
	.align		4
.L_1557:
        /*0058*/ 	.byte	0x04, 0x17
        /*005a*/ 	.short	(.L_1559 - .L_1558)
.L_1558:
        /*005c*/ 	.word	0x00000000
        /*0060*/ 	.short	0x000c
        /*0062*/ 	.short	0x0060
        /*0064*/ 	.byte	0x00, 0xf5, 0x21, 0x00


	//----- nvinfo : EIATTR_KPARAM_INFO
	.align		4
.L_1559:
        /*0068*/ 	.byte	0x04, 0x17
        /*006a*/ 	.short	(.L_1561 - .L_1560)
.L_1560:
        /*006c*/ 	.word	0x00000000
        /*0070*/ 	.short	0x000b
        /*0072*/ 	.short	0x0058
        /*0074*/ 	.byte	0x00, 0xf5, 0x21, 0x00


	//----- nvinfo : EIATTR_KPARAM_INFO
	.align		4
.L_1561:
        /*0078*/ 	.byte	0x04, 0x17
        /*007a*/ 	.short	(.L_1563 - .L_1562)
.L_1562:
        /*007c*/ 	.word	0x00000000
        /*0080*/ 	.short	0x000a
        /*0082*/ 	.short	0x0050
        /*0084*/ 	.byte	0x00, 0xf0, 0x11, 0x00


	//----- nvinfo : EIATTR_KPARAM_INFO
	.align		4
.L_1563:
        /*0088*/ 	.byte	0x04, 0x17
        /*008a*/ 	.short	(.L_1565 - .L_1564)
.L_1564:
        /*008c*/ 	.word	0x00000000
        /*0090*/ 	.short	0x0009
        /*0092*/ 	.short	0x0048
        /*0094*/ 	.byte	0x00, 0xf0, 0x21, 0x00


	//----- nvinfo : EIATTR_KPARAM_INFO
	.align		4
.L_1565:
        /*0098*/ 	.byte	0x04, 0x17
        /*009a*/ 	.short	(.L_1567 - .L_1566)
.L_1566:
        /*009c*/ 	.word	0x00000000
        /*00a0*/ 	.short	0x0008
        /*00a2*/ 	.short	0x0040
        /*00a4*/ 	.byte	0x00, 0xf0, 0x21, 0x00


	//----- nvinfo : EIATTR_KPARAM_INFO
	.align		4
.L_1567:
        /*00a8*/ 	.byte	0x04, 0x17
        /*00aa*/ 	.short	(.L_1569 - .L_1568)
.L_1568:
        /*00ac*/ 	.word	0x00000000
        /*00b0*/ 	.short	0x0007
        /*00b2*/ 	.short	0x0038
        /*00b4*/ 	.byte	0x00, 0xf0, 0x21, 0x00


	//----- nvinfo : EIATTR_KPARAM_INFO
	.align		4
.L_1569:
        /*00b8*/ 	.byte	0x04, 0x17
        /*00ba*/ 	.short	(.L_1571 - .L_1570)
.L_1570:
        /*00bc*/ 	.word	0x00000000
        /*00c0*/ 	.short	0x0006
        /*00c2*/ 	.short	0x0030
        /*00c4*/ 	.byte	0x00, 0xf0, 0x21, 0x00


	//----- nvinfo : EIATTR_KPARAM_INFO
	.align		4
.L_1571:
        /*00c8*/ 	.byte	0x04, 0x17
        /*00ca*/ 	.short	(.L_1573 - .L_1572)
.L_1572:
        /*00cc*/ 	.word	0x00000000
        /*00d0*/ 	.short	0x0005
        /*00d2*/ 	.short	0x0028
        /*00d4*/ 	.byte	0x00, 0xf0, 0x11, 0x00


	//----- nvinfo : EIATTR_KPARAM_INFO
	.align		4
.L_1573:
        /*00d8*/ 	.byte	0x04, 0x17
        /*00da*/ 	.short	(.L_1575 - .L_1574)
.L_1574:
        /*00dc*/ 	.word	0x00000000
        /*00e0*/ 	.short	0x0004
        /*00e2*/ 	.short	0x0020
        /*00e4*/ 	.byte	0x00, 0xf5, 0x21, 0x00


	//----- nvinfo : EIATTR_KPARAM_INFO
	.align		4
.L_1575:
        /*00e8*/ 	.byte	0x04, 0x17
        /*00ea*/ 	.short	(.L_1577 - .L_1576)
.L_1576:
        /*00ec*/ 	.word	0x00000000
        /*00f0*/ 	.short	0x0003
        /*00f2*/ 	.short	0x0018
        /*00f4*/ 	.byte	0x00, 0xf5, 0x21, 0x00


	//----- nvinfo : EIATTR_KPARAM_INFO
	.align		4
.L_1577:
        /*00f8*/ 	.byte	0x04, 0x17
        /*00fa*/ 	.short	(.L_1579 - .L_1578)
.L_1578:
        /*00fc*/ 	.word	0x00000000
        /*0100*/ 	.short	0x0002
        /*0102*/ 	.short	0x0010
        /*0104*/ 	.byte	0x00, 0xf5, 0x21, 0x00


	//----- nvinfo : EIATTR_KPARAM_INFO
	.align		4
.L_1579:
        /*0108*/ 	.byte	0x04, 0x17
        /*010a*/ 	.short	(.L_1581 - .L_1580)
.L_1580:
        /*010c*/ 	.word	0x00000000
        /*0110*/ 	.short	0x0001
        /*0112*/ 	.short	0x0008
        /*0114*/ 	.byte	0x00, 0xf5, 0x21, 0x00


	//----- nvinfo : EIATTR_KPARAM_INFO
	.align		4
.L_1581:
        /*0118*/ 	.byte	0x04, 0x17
        /*011a*/ 	.short	(.L_1583 - .L_1582)
.L_1582:
        /*011c*/ 	.word	0x00000000
        /*0120*/ 	.short	0x0000
        /*0122*/ 	.short	0x0000
        /*0124*/ 	.byte	0x00, 0xf5, 0x21, 0x00


	//----- nvinfo : EIATTR_SPARSE_MMA_MASK
	.align		4
.L_1583:
        /*0128*/ 	.byte	0x03, 0x50
        /*012a*/ 	.short	0x0000


	//----- nvinfo : EIATTR_MAXREG_COUNT
	.align		4
        /*012c*/ 	.byte	0x03, 0x1b
        /*012e*/ 	.short	0x00ff


	//----- nvinfo : EIATTR_EXTERNS
	.align		4
        /*0130*/ 	.byte	0x04, 0x0f
        /*0132*/ 	.short	(.L_1585 - .L_1584)


	//   ....[0]....
	.align		4
.L_1584:
        /*0134*/ 	.word	index@(__assertfail)


	//----- nvinfo : EIATTR_MERCURY_ISA_VERSION
	.align		4
.L_1585:
        /*0138*/ 	.byte	0x03, 0x5f
        /*013a*/ 	.short	0x0101


	//----- nvinfo : EIATTR_VRC_CTA_INIT_COUNT
	.align		4
        /*013c*/ 	.byte	0x02, 0x4a
	.zero		1
	.zero		1


	//----- nvinfo : EIATTR_SYSCALL_OFFSETS
	.align		4
        /*0140*/ 	.byte	0x04, 0x46
        /*0142*/ 	.short	(.L_1587 - .L_1586)


	//   ....[0]....
.L_1586:
        /*0144*/ 	.word	0x00000830


	//   ....[1]....
        /*0148*/ 	.word	0x00000970


	//----- nvinfo : EIATTR_EXIT_INSTR_OFFSETS
	.align		4
.L_1587:
        /*014c*/ 	.byte	0x04, 0x1c
        /*014e*/ 	.short	(.L_1589 - .L_1588)


	//   ....[0]....
.L_1588:
        /*0150*/ 	.word	0x000005b0


	//   ....[1]....
        /*0154*/ 	.word	0x00000870


	//   ....[2]....
        /*0158*/ 	.word	0x00000980


	//----- nvinfo : EIATTR_CRS_STACK_SIZE
	.align		4
.L_1589:
        /*015c*/ 	.byte	0x04, 0x1e
        /*015e*/ 	.short	(.L_1591 - .L_1590)
.L_1590:
        /*0160*/ 	.word	0x00000000


	//----- nvinfo : EIATTR_CBANK_PARAM_SIZE
	.align		4
.L_1591:
        /*0164*/ 	.byte	0x03, 0x19
        /*0166*/ 	.short	0x0080


	//----- nvinfo : EIATTR_PARAM_CBANK
	.align		4
        /*0168*/ 	.byte	0x04, 0x0a
        /*016a*/ 	.short	(.L_1593 - .L_1592)
	.align		4
.L_1592:
        /*016c*/ 	.word	index@(.nv.constant0._ZN4vllm38concat_and_cache_mla_rope_fused_kernelIfLb1E13__nv_bfloat16hLNS_18Fp8KVCacheDataTypeE1EEEvPKlPT_S6_PKS5_S8_illlliPT2_S4_iiiiPKf)
        /*0170*/ 	.short	0x0380
        /*0172*/ 	.short	0x0080


	//----- nvinfo : EIATTR_SW_WAR
	.align		4
.L_1593:
        /*0174*/ 	.byte	0x04, 0x36
        /*0176*/ 	.short	(.L_1595 - .L_1594)
.L_1594:
        /*0178*/ 	.word	0x00000008
.L_1595:


//--------------------- .nv.info._ZN4vllm38concat_and_cache_mla_rope_fused_kernelIN3c108BFloat16ELb0EthLNS_18Fp8KVCacheDataTypeE1EEEvPKlPT_S7_PKS6_S9_illlliPT2_S5_iiiiPKf --------------------------
	.section	.nv.info._ZN4vllm38concat_and_cache_mla_rope_fused_kernelIN3c108BFloat16ELb0EthLNS_18Fp8KVCacheDataTypeE1EEEvPKlPT_S7_PKS6_S9_illlliPT2_S5_iiiiPKf,"",@"SHT_CUDA_INFO"
	.sectionflags	@""
	.align	4


	//----- nvinfo : EIATTR_CUDA_API_VERSION
	.align		4
        /*0000*/ 	.byte	0x04, 0x37
        /*0002*/ 	.short	(.L_1597 - .L_1596)
.L_1596:
        /*0004*/ 	.word	0x00000082


	//----- nvinfo : EIATTR_KPARAM_INFO
	.align		4
.L_1597:
        /*0008*/ 	.byte	0x04, 0x17
        /*000a*/ 	.short	(.L_1599 - .L_1598)
.L_1598:
        /*000c*/ 	.word	0x00000000
        /*0010*/ 	.short	0x0011
        /*0012*/ 	.short	0x0078
        /*0014*/ 	.byte	0x00, 0xf5, 0x21, 0x00


	//----- nvinfo : EIATTR_KPARAM_INFO
	.align		4
.L_1599:
        /*0018*/ 	.byte	0x04, 0x17
        /*001a*/ 	.short	(.L_1601 - .L_1600)
.L_1600:
        /*001c*/ 	.word	0x00000000
        /*0020*/ 	.short	0x0010
        /*0022*/ 	.short	0x0074
        /*0024*/ 	.byte	0x00, 0xf0, 0x11, 0x00


	//----- nvinfo : EIATTR_KPARAM_INFO
	.align		4
.L_1601:
        /*0028*/ 	.byte	0x04, 0x17
        /*002a*/ 	.short	(.L_1603 - .L_1602)
.L_1602:
        /*002c*/ 	.word	0x00000000
        /*0030*/ 	.short	0x000f
        /*0032*/ 	.short	0x0070
        /*0034*/ 	.byte	0x00, 0xf0, 0x11, 0x00


	//----- nvinfo : EIATTR_KPARAM_INFO
	.align		4
.L_1603:
        /*0038*/ 	.byte	0x04, 0x17
        /*003a*/ 	.short	(.L_1605 - .L_1604)
.L_1604:
        /*003c*/ 	.word	0x00000000
        /*0040*/ 	.short	0x000e
        /*0042*/ 	.short	0x006c
        /*0044*/ 	.byte	0x00, 0xf0, 0x11, 0x00


	//----- nvinfo : EIATTR_KPARAM_INFO
	.align		4
.L_1605:
        /*0048*/ 	.byte	0x04, 0x17
        /*004a*/ 	.short	(.L_1607 - .L_1606)
.L_1606:
        /*004c*/ 	.word	0x00000000
        /*0050*/ 	.short	0x000d
        /*0052*/ 	.short	0x0068
        /*0054*/ 	.byte	0x00, 0xf0, 0x11, 0x00


	//----- nvinfo : EIATTR_KPARAM_INFO
	.align		4
.L_1607:
        /*0058*/ 	.byte	0x04, 0x17
        /*005a*/ 	.short	(.L_1609 - .L_1608)
.L_1608:
        /*005c*/ 	.word	0x00000000
        /*0060*/ 	.short	0x000c
        /*0062*/ 	.short	0x0060
        /*0064*/ 	.byte	0x00, 0xf5, 0x21, 0x00


	//----- nvinfo : EIATTR_KPARAM_INFO
	.align		4
.L_1609:
        /*0068*/ 	.byte	0x04, 0x17
        /*006a*/ 	.short	(.L_1611 - .L_1610)
.L_1610:
        /*006c*/ 	.word	0x00000000
        /*0070*/ 	.short	0x000b
        /*0072*/ 	.short	0x0058
        /*0074*/ 	.byte	0x00, 0xf5, 0x21, 0x00


	//----- nvinfo : EIATTR_KPARAM_INFO
	.align		4
.L_1611:
        /*0078*/ 	.byte	0x04, 0x17
        /*007a*/ 	.short	(.L_1613 - .L_1612)
.L_1612:
        /*007c*/ 	.word	0x00000000
        /*0080*/ 	.short	0x000a
        /*0082*/ 	.short	0x0050
        /*0084*/ 	.byte	0x00, 0xf0, 0x11, 0x00


	//----- nvinfo : EIATTR_KPARAM_INFO
	.align		4
.L_1613:
        /*0088*/ 	.byte	0x04, 0x17
        /*008a*/ 	.short	(.L_1615 - .L_1614)
.L_1614:
        /*008c*/ 	.word	0x00000000
        /*0090*/ 	.short	0x0009
        /*0092*/ 	.short	0x0048
        /*0094*/ 	.byte	0x00, 0xf0, 0x21, 0x00


	//----- nvinfo : EIATTR_KPARAM_INFO
	.align		4
.L_1615:
        /*0098*/ 	.byte	0x04, 0x17
        /*009a*/ 	.short	(.L_1617 - .L_1616)
.L_1616:
        /*009c*/ 	.word	0x00000000
        /*00a0*/ 	.short	0x0008
        /*00a2*/ 	.short	0x0040
        /*00a4*/ 	.byte	0x00, 0xf0, 0x21, 0x00


	//----- nvinfo : EIATTR_KPARAM_INFO
	.align		4
.L_1617:
        /*00a8*/ 	.byte	0x04, 0x17
        /*00aa*/ 	.short	(.L_1619 - .L_1618)
.L_1618:
        /*00ac*/ 	.word	0x00000000
        /*00b0*/ 	.short	0x0007
        /*00b2*/ 	.short	0x0038
        /*00b4*/ 	.byte	0x00, 0xf0, 0x21, 0x00


	//----- nvinfo : EIATTR_KPARAM_INFO
	.align		4
.L_1619:
        /*00b8*/ 	.byte	0x04, 0x17
        /*00ba*/ 	.short	(.L_1621 - .L_1620)
.L_1620:
        /*00bc*/ 	.word	0x00000000
        /*00c0*/ 	.short	0x0006
        /*00c2*/ 	.short	0x0030
        /*00c4*/ 	.byte	0x00, 0xf0, 0x21, 0x00


	//----- nvinfo : EIATTR_KPARAM_INFO
	.align		4
.L_1621:
        /*00c8*/ 	.byte	0x04, 0x17
        /*00ca*/ 	.short	(.L_1623 - .L_1622)
.L_1622:
        /*00cc*/ 	.word	0x00000000
        /*00d0*/ 	.short	0x0005
        /*00d2*/ 	.short	0x0028
        /*00d4*/ 	.byte	0x00, 0xf0, 0x11, 0x00


	//----- nvinfo : EIATTR_KPARAM_INFO
	.align		4
.L_1623:
        /*00d8*/ 	.byte	0x04, 0x17
        /*00da*/ 	.short	(.L_1625 - .L_1624)
.L_1624:
        /*00dc*/ 	.word	0x00000000
        /*00e0*/ 	.short	0x0004
        /*00e2*/ 	.short	0x0020
        /*00e4*/ 	.byte	0x00, 0xf5, 0x21, 0x00


	//----- nvinfo : EIATTR_KPARAM_INFO
	.align		4
.L_1625:
        /*00e8*/ 	.byte	0x04, 0x17
        /*00ea*/ 	.short	(.L_1627 - .L_1626)
.L_1626:
        /*00ec*/ 	.word	0x00000000
        /*00f0*/ 	.short	0x0003
        /*00f2*/ 	.short	0x0018
        /*00f4*/ 	.byte	0x00, 0xf5, 0x21, 0x00


	//----- nvinfo : EIATTR_KPARAM_INFO
	.align		4
.L_1627:
        /*00f8*/ 	.byte	0x04, 0x17
        /*00fa*/ 	.short	(.L_1629 - .L_1628)
.L_1628:
        /*00fc*/ 	.word	0x00000000
        /*0100*/ 	.short	0x0002
        /*0102*/ 	.short	0x0010
        /*0104*/ 	.byte	0x00, 0xf5, 0x21, 0x00


	//----- nvinfo : EIATTR_KPARAM_INFO
	.align		4
.L_1629:
        /*0108*/ 	.byte	0x04, 0x17
        /*010a*/ 	.short	(.L_1631 - .L_1630)
.L_1630:
        /*010c*/ 	.word	0x00000000
        /*0110*/ 	.short	0x0001
        /*0112*/ 	.short	0x0008
        /*0114*/ 	.byte	0x00, 0xf5, 0x21, 0x00


	//----- nvinfo : EIATTR_KPARAM_INFO
	.align		4
.L_1631:
        /*0118*/ 	.byte	0x04, 0x17
        /*011a*/ 	.short	(.L_1633 - .L_1632)
.L_1632:
        /*011c*/ 	.word	0x00000000
        /*0120*/ 	.short	0x0000
        /*0122*/ 	.short	0x0000
        /*0124*/ 	.byte	0x00, 0xf5, 0x21, 0x00


	//----- nvinfo : EIATTR_SPARSE_MMA_MASK
	.align		4
.L_1633:
        /*0128*/ 	.byte	0x03, 0x50
        /*012a*/ 	.short	0x0000


	//----- nvinfo : EIATTR_MAXREG_COUNT
	.align		4
        /*012c*/ 	.byte	0x03, 0x1b
        /*012e*/ 	.short	0x00ff


	//----- nvinfo : EIATTR_EXTERNS
	.align		4
        /*0130*/ 	.byte	0x04, 0x0f
        /*0132*/ 	.short	(.L_1635 - .L_1634)


	//   ....[0]....
	.align		4
.L_1634:
        /*0134*/ 	.word	index@(__assertfail)


	//----- nvinfo : EIATTR_MERCURY_ISA_VERSION
	.align		4
.L_1635:
        /*0138*/ 	.byte	0x03, 0x5f
        /*013a*/ 	.short	0x0101


	//----- nvinfo : EIATTR_VRC_CTA_INIT_COUNT
	.align		4
        /*013c*/ 	.byte	0x02, 0x4a
	.zero		1
	.zero		1


	//----- nvinfo : EIATTR_SYSCALL_OFFSETS
	.align		4
        /*0140*/ 	.byte	0x04, 0x46
        /*0142*/ 	.short	(.L_1637 - .L_1636)


	//   ....[0]....
.L_1636:
        /*0144*/ 	.word	0x00000a20


	//   ....[1]....
        /*0148*/ 	.word	0x00000b60


	//----- nvinfo : EIATTR_EXIT_INSTR_OFFSETS
	.align		4
.L_1637:
        /*014c*/ 	.byte	0x04, 0x1c
        /*014e*/ 	.short	(.L_1639 - .L_1638)


	//   ....[0]....
.L_1638:
        /*0150*/ 	.word	0x000006b0


	//   ....[1]....
        /*0154*/ 	.word	0x00000a60


	//   ....[2]....
        /*0158*/ 	.word	0x00000b70


	//----- nvinfo : EIATTR_CRS_STACK_SIZE
	.align		4
.L_1639:
        /*015c*/ 	.byte	0x04, 0x1e
        /*015e*/ 	.short	(.L_1641 - .L_1640)
.L_1640:
        /*0160*/ 	.word	0x00000000


	//----- nvinfo : EIATTR_CBANK_PARAM_SIZE
	.align		4
.L_1641:
        /*0164*/ 	.byte	0x03, 0x19
        /*0166*/ 	.short	0x0080


	//----- nvinfo : EIATTR_PARAM_CBANK
	.align		4
        /*0168*/ 	.byte	0x04, 0x0a
        /*016a*/ 	.short	(.L_1643 - .L_1642)
	.align		4
.L_1642:
        /*016c*/ 	.word	index@(.nv.constant0._ZN4vllm38concat_and_cache_mla_rope_fused_kernelIN3c108BFloat16ELb0EthLNS_18Fp8KVCacheDataTypeE1EEEvPKlPT_S7_PKS6_S9_illlliPT2_S5_iiiiPKf)
        /*0170*/ 	.short	0x0380
        /*0172*/ 	.short	0x0080


	//----- nvinfo : EIATTR_SW_WAR
	.align		4
.L_1643:
        /*0174*/ 	.byte	0x04, 0x36
        /*0176*/ 	.short	(.L_1645 - .L_1644)
.L_1644:
        /*0178*/ 	.word	0x00000008
.L_1645:


//--------------------- .nv.info._ZN4vllm38concat_and_cache_mla_rope_fused_kernelIN3c108BFloat16ELb1EthLNS_18Fp8KVCacheDataTypeE1EEEvPKlPT_S7_PKS6_S9_illlliPT2_S5_iiiiPKf --------------------------
	.section	.nv.info._ZN4vllm38concat_and_cache_mla_rope_fused_kernelIN3c108BFloat16ELb1EthLNS_18Fp8KVCacheDataTypeE1EEEvPKlPT_S7_PKS6_S9_illlliPT2_S5_iiiiPKf,"",@"SHT_CUDA_INFO"
	.sectionflags	@""
	.align	4


	//----- nvinfo : EIATTR_CUDA_API_VERSION
	.align		4
        /*0000*/ 	.byte	0x04, 0x37
        /*0002*/ 	.short	(.L_1647 - .L_1646)
.L_1646:
        /*0004*/ 	.word	0x00000082


	//----- nvinfo : EIATTR_KPARAM_INFO
	.align		4
.L_1647:
        /*0008*/ 	.byte	0x04, 0x17
        /*000a*/ 	.short	(.L_1649 - .L_1648)
.L_1648:
        /*000c*/ 	.word	0x00000000
        /*0010*/ 	.short	0x0011
        /*0012*/ 	.short	0x0078
        /*0014*/ 	.byte	0x00, 0xf5, 0x21, 0x00


	//----- nvinfo : EIATTR_KPARAM_INFO
	.align		4
.L_1649:
        /*0018*/ 	.byte	0x04, 0x17
        /*001a*/ 	.short	(.L_1651 - .L_1650)
.L_1650:
        /*001c*/ 	.word	0x00000000
        /*0020*/ 	.short	0x0010
        /*0022*/ 	.short	0x0074
        /*0024*/ 	.byte	0x00, 0xf0, 0x11, 0x00


	//----- nvinfo : EIATTR_KPARAM_INFO
	.align		4
.L_1651:
        /*0028*/ 	.byte	0x04, 0x17
        /*002a*/ 	.short	(.L_1653 - .L_1652)
.L_1652:
        /*002c*/ 	.word	0x00000000
        /*0030*/ 	.short	0x000f
        /*0032*/ 	.short	0x0070
        /*0034*/ 	.byte	0x00, 0xf0, 0x11, 0x00


	//----- nvinfo : EIATTR_KPARAM_INFO
	.align		4
.L_1653:
        /*0038*/ 	.byte	0x04, 0x17
        /*003a*/ 	.short	(.L_1655 - .L_1654)
.L_1654:
        /*003c*/ 	.word	0x00000000
        /*0040*/ 	.short	0x000e
        /*0042*/ 	.short	0x006c
        /*0044*/ 	.byte	0x00, 0xf0, 0x11, 0x00


	//----- nvinfo : EIATTR_KPARAM_INFO
	.align		4
.L_1655:
        /*0048*/ 	.byte	0x04, 0x17
        /*004a*/ 	.short	(.L_1657 - .L_1656)
.L_1656:
        /*004c*/ 	.word	0x00000000
        /*0050*/ 	.short	0x000d
        /*0052*/ 	.short	0x0068
        /*0054*/ 	.byte	0x00, 0xf0, 0x11, 0x00


	//----- nvinfo : EIATTR_KPARAM_INFO
	.align		4
.L_1657:
        /*0058*/ 	.byte	0x04, 0x17
        /*005a*/ 	.short	(.L_1659 - .L_1658)
.L_1658:
        /*005c*/ 	.word	0x00000000
        /*0060*/ 	.short	0x000c
        /*0062*/ 	.short	0x0060
        /*0064*/ 	.byte	0x00, 0xf5, 0x21, 0x00


	//----- nvinfo : EIATTR_KPARAM_INFO
	.align		4
.L_1659:
        /*0068*/ 	.byte	0x04, 0x17
        /*006a*/ 	.short	(.L_1661 - .L_1660)
.L_1660:
        /*006c*/ 	.word	0x00000000
        /*0070*/ 	.short	0x000b
        /*0072*/ 	.short	0x0058
        /*0074*/ 	.byte	0x00, 0xf5, 0x21, 0x00


	//----- nvinfo : EIATTR_KPARAM_INFO
	.align		4
.L_1661:
        /*0078*/ 	.byte	0x04, 0x17
        /*007a*/ 	.short	(.L_1663 - .L_1662)
.L_1662:
        /*007c*/ 	.word	0x00000000
        /*0080*/ 	.short	0x000a
        /*0082*/ 	.short	0x0050
        /*0084*/ 	.byte	0x00, 0xf0, 0x11, 0x00


	//----- nvinfo : EIATTR_KPARAM_INFO
	.align		4
.L_1663:
        /*0088*/ 	.byte	0x04, 0x17
        /*008a*/ 	.short	(.L_1665 - .L_1664)
.L_1664:
        /*008c*/ 	.word	0x00000000
        /*0090*/ 	.short	0x0009
        /*0092*/ 	.short	0x0048
        /*0094*/ 	.byte	0x00, 0xf0, 0x21, 0x00


	//----- nvinfo : EIATTR_KPARAM_INFO
	.align		4
.L_1665:
        /*0098*/ 	.byte	0x04, 0x17
        /*009a*/ 	.short	(.L_1667 - .L_1666)
.L_1666:
        /*009c*/ 	.word	0x00000000
        /*00a0*/ 	.short	0x0008
        /*00a2*/ 	.short	0x0040
        /*00a4*/ 	.byte	0x00, 0xf0, 0x21, 0x00


	//----- nvinfo : EIATTR_KPARAM_INFO
	.align		4
.L_1667:
        /*00a8*/ 	.byte	0x04, 0x17
        /*00aa*/ 	.short	(.L_1669 - .L_1668)
.L_1668:
        /*00ac*/ 	.word	0x00000000
        /*00b0*/ 	.short	0x0007
        /*00b2*/ 	.short	0x0038
        /*00b4*/ 	.byte	0x00, 0xf0, 0x21, 0x00


	//----- nvinfo : EIATTR_KPARAM_INFO
	.align		4
.L_1669:
        /*00b8*/ 	.byte	0x04, 0x17
        /*00ba*/ 	.short	(.L_1671 - .L_1670)
.L_1670:
        /*00bc*/ 	.word	0x00000000
        /*00c0*/ 	.short	0x0006
        /*00c2*/ 	.short	0x0030
        /*00c4*/ 	.byte	0x00, 0xf0, 0x21, 0x00


	//----- nvinfo : EIATTR_KPARAM_INFO
	.align		4
.L_1671:
        /*00c8*/ 	.byte	0x04, 0x17
        /*00ca*/ 	.short	(.L_1673 - .L_1672)
.L_1672:
        /*00cc*/ 	.word	0x00000000
        /*00d0*/ 	.short	0x0005
        /*00d2*/ 	.short	0x0028
        /*00d4*/ 	.byte	0x00, 0xf0, 0x11, 0x00


	//----- nvinfo : EIATTR_KPARAM_INFO
	.align		4
.L_1673:
        /*00d8*/ 	.byte	0x04, 0x17
        /*00da*/ 	.short	(.L_1675 - .L_1674)
.L_1674:
        /*00dc*/ 	.word	0x00000000
        /*00e0*/ 	.short	0x0004
        /*00e2*/ 	.short	0x0020
        /*00e4*/ 	.byte	0x00, 0xf5, 0x21, 0x00


	//----- nvinfo : EIATTR_KPARAM_INFO
	.align		4
.L_1675:
        /*00e8*/ 	.byte	0x04, 0x17
        /*00ea*/ 	.short	(.L_1677 - .L_1676)
.L_1676:
        /*00ec*/ 	.word	0x00000000
        /*00f0*/ 	.short	0x0003
        /*00f2*/ 	.short	0x0018
        /*00f4*/ 	.byte	0x00, 0xf5, 0x21, 0x00


	//----- nvinfo : EIATTR_KPARAM_INFO
	.align		4
.L_1677:
        /*00f8*/ 	.byte	0x04, 0x17
        /*00fa*/ 	.short	(.L_1679 - .L_1678)
.L_1678:
        /*00fc*/ 	.word	0x00000000
        /*0100*/ 	.short	0x0002
        /*0102*/ 	.short	0x0010
        /*0104*/ 	.byte	0x00, 0xf5, 0x21, 0x00


	//----- nvinfo : EIATTR_KPARAM_INFO
	.align		4
.L_1679:
        /*0108*/ 	.byte	0x04, 0x17
        /*010a*/ 	.short	(.L_1681 - .L_1680)
.L_1680:
        /*010c*/ 	.word	0x00000000
        /*0110*/ 	.short	0x0001
        /*0112*/ 	.short	0x0008
        /*0114*/ 	.byte	0x00, 0xf5, 0x21, 0x00


	//----- nvinfo : EIATTR_KPARAM_INFO
	.align		4
.L_1681:
        /*0118*/ 	.byte	0x04, 0x17
        /*011a*/ 	.short	(.L_1683 - .L_1682)
.L_1682:
        /*011c*/ 	.word	0x00000000
        /*0120*/ 	.short	0x0000
        /*0122*/ 	.short	0x0000
        /*0124*/ 	.byte	0x00, 0xf5, 0x21, 0x00


	//----- nvinfo : EIATTR_SPARSE_MMA_MASK
	.align		4
.L_1683:
        /*0128*/ 	.byte	0x03, 0x50
        /*012a*/ 	.short	0x0000


	//----- nvinfo : EIATTR_MAXREG_COUNT
	.align		4
        /*012c*/ 	.byte	0x03, 0x1b
        /*012e*/ 	.short	0x00ff


	//----- nvinfo : EIATTR_EXTERNS
	.align		4
        /*0130*/ 	.byte	0x04, 0x0f
        /*0132*/ 	.short	(.L_1685 - .L_1684)


	//   ....[0]....
	.align		4
.L_1684:
        /*0134*/ 	.word	index@(__assertfail)


	//----- nvinfo : EIATTR_MERCURY_ISA_VERSION
	.align		4
.L_1685:
        /*0138*/ 	.byte	0x03, 0x5f
        /*013a*/ 	.short	0x0101


	//----- nvinfo : EIATTR_VRC_CTA_INIT_COUNT
	.align		4
        /*013c*/ 	.byte	0x02, 0x4a
	.zero		1
	.zero		1


	//----- nvinfo : EIATTR_SYSCALL_OFFSETS
	.align		4
        /*0140*/ 	.byte	0x04, 0x46
        /*0142*/ 	.short	(.L_1687 - .L_1686)


	//   ....[0]....
.L_1686:
        /*0144*/ 	.word	0x00000a30


	//   ....[1]....
        /*0148*/ 	.word	0x00000b70


	//----- nvinfo : EIATTR_EXIT_INSTR_OFFSETS
	.align		4
.L_1687:
        /*014c*/ 	.byte	0x04, 0x1c
        /*014e*/ 	.short	(.L_1689 - .L_1688)


	//   ....[0]....
.L_1688:
        /*0150*/ 	.word	0x000006b0


	//   ....[1]....
        /*0154*/ 	.word	0x00000a70


	//   ....[2]....
        /*0158*/ 	.word	0x00000b80


	//----- nvinfo : EIATTR_CRS_STACK_SIZE
	.align		4
.L_1689:
        /*015c*/ 	.byte	0x04, 0x1e
        /*015e*/ 	.short	(.L_1691 - .L_1690)
.L_1690:
        /*0160*/ 	.word	0x00000000


	//----- nvinfo : EIATTR_CBANK_PARAM_SIZE
	.align		4
.L_1691:
        /*0164*/ 	.byte	0x03, 0x19
        /*0166*/ 	.short	0x0080


	//----- nvinfo : EIATTR_PARAM_CBANK
	.align		4
        /*0168*/ 	.byte	0x04, 0x0a
        /*016a*/ 	.short	(.L_1693 - .L_1692)
	.align		4
.L_1692:
        /*016c*/ 	.word	index@(.nv.constant0._ZN4vllm38concat_and_cache_mla_rope_fused_kernelIN3c108BFloat16ELb1EthLNS_18Fp8KVCacheDataTypeE1EEEvPKlPT_S7_PKS6_S9_illlliPT2_S5_iiiiPKf)
        /*0170*/ 	.short	0x0380
        /*0172*/ 	.short	0x0080


	//----- nvinfo : EIATTR_SW_WAR
	.align		4
.L_1693:
        /*0174*/ 	.byte	0x04, 0x36
        /*0176*/ 	.short	(.L_1695 - .L_1694)
.L_1694:
        /*0178*/ 	.word	0x00000008
.L_1695:


//--------------------- .nv.info._ZN4vllm38concat_and_cache_mla_rope_fused_kernelIN3c104HalfELb0EthLNS_18Fp8KVCacheDataTypeE1EEEvPKlPT_S7_PKS6_S9_illlliPT2_S5_iiiiPKf --------------------------
	.section	.nv.info._ZN4vllm38concat_and_cache_mla_rope_fused_kernelIN3c104HalfELb0EthLNS_18Fp8KVCacheDataTypeE1EEEvPKlPT_S7_PKS6_S9_illlliPT2_S5_iiiiPKf,"",@"SHT_CUDA_INFO"
	.sectionflags	@""
	.align	4


	//----- nvinfo : EIATTR_CUDA_API_VERSION
	.align		4
        /*0000*/ 	.byte	0x04, 0x37
        /*0002*/ 	.short	(.L_1697 - .L_1696)
.L_1696:
        /*0004*/ 	.word	0x00000082


	//----- nvinfo : EIATTR_KPARAM_INFO
	.align		4
.L_1697:
        /*0008*/ 	.byte	0x04, 0x17
        /*000a*/ 	.short	(.L_1699 - .L_1698)
.L_1698:
        /*000c*/ 	.word	0x00000000
        /*0010*/ 	.short	0x0011
        /*0012*/ 	.short	0x0078
        /*0014*/ 	.byte	0x00, 0xf5, 0x21, 0x00


	//----- nvinfo : EIATTR_KPARAM_INFO
	.align		4
.L_1699:
        /*0018*/ 	.byte	0x04, 0x17
        /*001a*/ 	.short	(.L_1701 - .L_1700)
.L_1700:
        /*001c*/ 	.word	0x00000000
        /*0020*/ 	.short	0x0010
        /*0022*/ 	.short	0x0074
        /*0024*/ 	.byte	0x00, 0xf0, 0x11, 0x00


	//----- nvinfo : EIATTR_KPARAM_INFO
	.align		4
.L_1701:
        /*0028*/ 	.byte	0x04, 0x17
        /*002a*/ 	.short	(.L_1703 - .L_1702)
.L_1702:
        /*002c*/ 	.word	0x00000000
        /*0030*/ 	.short	0x000f
        /*0032*/ 	.short	0x0070
        /*0034*/ 	.byte	0x00, 0xf0, 0x11, 0x00


	//----- nvinfo : EIATTR_KPARAM_INFO
	.align		4
.L_1703:
        /*0038*/ 	.byte	0x04, 0x17
        /*003a*/ 	.short	(.L_1705 - .L_1704)
.L_1704:
        /*003c*/ 	.word	0x00000000
        /*0040*/ 	.short	0x000e
        /*0042*/ 	.short	0x006c
        /*0044*/ 	.byte	0x00, 0xf0, 0x11, 0x00


	//----- nvinfo : EIATTR_KPARAM_INFO
	.align		4
.L_1705:
        /*0048*/ 	.byte	0x04, 0x17
        /*004a*/ 	.short	(.L_1707 - .L_1706)
.L_1706:
        /*004c*/ 	.word	0x00000000
        /*0050*/ 	.short	0x000d
        /*0052*/ 	.short	0x0068
        /*0054*/ 	.byte	0x00, 0xf0, 0x11, 0x00


	//----- nvinfo : EIATTR_KPARAM_INFO
	.align		4
.L_1707:
        /*0058*/ 	.byte	0x04, 0x17
        /*005a*/ 	.short	(.L_1709 - .L_1708)
.L_1708:
        /*005c*/ 	.word	0x00000000
        /*0060*/ 	.short	0x000c
        /*0062*/ 	.short	0x0060
        /*0064*/ 	.byte	0x00, 0xf5, 0x21, 0x00


	//----- nvinfo : EIATTR_KPARAM_INFO
	.align		4
.L_1709:
        /*0068*/ 	.byte	0x04, 0x17
        /*006a*/ 	.short	(.L_1711 - .L_1710)
.L_1710:
        /*006c*/ 	.word	0x00000000
        /*0070*/ 	.short	0x000b
        /*0072*/ 	.short	0x0058
        /*0074*/ 	.byte	0x00, 0xf5, 0x21, 0x00


	//----- nvinfo : EIATTR_KPARAM_INFO
	.align		4
.L_1711:
        /*0078*/ 	.byte	0x04, 0x17
        /*007a*/ 	.short	(.L_1713 - .L_1712)
.L_1712:
        /*007c*/ 	.word	0x00000000
        /*0080*/ 	.short	0x000a
        /*0082*/ 	.short	0x0050
        /*0084*/ 	.byte	0x00, 0xf0, 0x11, 0x00


	//----- nvinfo : EIATTR_KPARAM_INFO
	.align		4
.L_1713:
        /*0088*/ 	.byte	0x04, 0x17
        /*008a*/ 	.short	(.L_1715 - .L_1714)
.L_1714:
        /*008c*/ 	.word	0x00000000
        /*0090*/ 	.short	0x0009
        /*0092*/ 	.short	0x0048
        /*0094*/ 	.byte	0x00, 0xf0, 0x21, 0x00


	//----- nvinfo : EIATTR_KPARAM_INFO
	.align		4
.L_1715:
        /*0098*/ 	.byte	0x04, 0x17
        /*009a*/ 	.short	(.L_1717 - .L_1716)
.L_1716:
        /*009c*/ 	.word	0x00000000
        /*00a0*/ 	.short	0x0008
        /*00a2*/ 	.short	0x0040
        /*00a4*/ 	.byte	0x00, 0xf0, 0x21, 0x00


	//----- nvinfo : EIATTR_KPARAM_INFO
	.align		4
.L_1717:
        /*00a8*/ 	.byte	0x04, 0x17
        /*00aa*/ 	.short	(.L_1719 - .L_1718)
.L_1718:
        /*00ac*/ 	.word	0x00000000
        /*00b0*/ 	.short	0x0007
        /*00b2*/ 	.short	0x0038
        /*00b4*/ 	.byte	0x00, 0xf0, 0x21, 0x00


	//----- nvinfo : EIATTR_KPARAM_INFO
	.align		4
.L_1719:
        /*00b8*/ 	.byte	0x04, 0x17
        /*00ba*/ 	.short	(.L_1721 - .L_1720)
.L_1720:
        /*00bc*/ 	.word	0x00000000
        /*00c0*/ 	.short	0x0006
        /*00c2*/ 	.short	0x0030
        /*00c4*/ 	.byte	0x00, 0xf0, 0x21, 0x00


	//----- nvinfo : EIATTR_KPARAM_INFO
	.align		4
.L_1721:
        /*00c8*/ 	.byte	0x04, 0x17
        /*00ca*/ 	.short	(.L_1723 - .L_1722)
.L_1722:
        /*00cc*/ 	.word	0x00000000
        /*00d0*/ 	.short	0x0005
        /*00d2*/ 	.short	0x0028
        /*00d4*/ 	.byte	0x00, 0xf0, 0x11, 0x00


	//----- nvinfo : EIATTR_KPARAM_INFO
	.align		4
.L_1723:
        /*00d8*/ 	.byte	0x04, 0x17
        /*00da*/ 	.short	(.L_1725 - .L_1724)
.L_1724:
        /*00dc*/ 	.word	0x00000000
        /*00e0*/ 	.short	0x0004
        /*00e2*/ 	.short	0x0020
        /*00e4*/ 	.byte	0x00, 0xf5, 0x21, 0x00


	//----- nvinfo : EIATTR_KPARAM_INFO
	.align		4
.L_1725:
        /*00e8*/ 	.byte	0x04, 0x17
        /*00ea*/ 	.short	(.L_1727 - .L_1726)
.L_1726:
        /*00ec*/ 	.word	0x00000000
        /*00f0*/ 	.short	0x0003
        /*00f2*/ 	.short	0x0018
        /*00f4*/ 	.byte	0x00, 0xf5, 0x21, 0x00


	//----- nvinfo : EIATTR_KPARAM_INFO
	.align		4
.L_1727:
        /*00f8*/ 	.byte	0x04, 0x17
        /*00fa*/ 	.short	(.L_1729 - .L_1728)
.L_1728:
        /*00fc*/ 	.word	0x00000000
        /*0100*/ 	.short	0x0002
        /*0102*/ 	.short	0x0010
        /*0104*/ 	.byte	0x00, 0xf5, 0x21, 0x00


	//----- nvinfo : EIATTR_KPARAM_INFO
	.align		4
.L_1729:
        /*0108*/ 	.byte	0x04, 0x17
        /*010a*/ 	.short	(.L_1731 - .L_1730)
.L_1730:
        /*010c*/ 	.word	0x00000000
        /*0110*/ 	.short	0x0001
        /*0112*/ 	.short	0x0008
        /*0114*/ 	.byte	0x00, 0xf5, 0x21, 0x00


	//----- nvinfo : EIATTR_KPARAM_INFO
	.align		4
.L_1731:
        /*0118*/ 	.byte	0x04, 0x17
        /*011a*/ 	.short	(.L_1733 - .L_1732)
.L_1732:
        /*011c*/ 	.word	0x00000000
        /*0120*/ 	.short	0x0000
        /*0122*/ 	.short	0x0000
        /*0124*/ 	.byte	0x00, 0xf5, 0x21, 0x00


	//----- nvinfo : EIATTR_SPARSE_MMA_MASK
	.align		4
.L_1733:
        /*0128*/ 	.byte	0x03, 0x50
        /*012a*/ 	.short	0x0000


	//----- nvinfo : EIATTR_MAXREG_COUNT
	.align		4
        /*012c*/ 	.byte	0x03, 0x1b
        /*012e*/ 	.short	0x00ff


	//----- nvinfo : EIATTR_EXTERNS
	.align		4
        /*0130*/ 	.byte	0x04, 0x0f
        /*0132*/ 	.short	(.L_1735 - .L_1734)


	//   ....[0]....
	.align		4
.L_1734:
        /*0134*/ 	.word	index@(__assertfail)


	//----- nvinfo : EIATTR_MERCURY_ISA_VERSION
	.align		4
.L_1735:
        /*0138*/ 	.byte	0x03, 0x5f
        /*013a*/ 	.short	0x0101


	//----- nvinfo : EIATTR_VRC_CTA_INIT_COUNT
	.align		4
        /*013c*/ 	.byte	0x02, 0x4a
	.zero		1
	.zero		1


	//----- nvinfo : EIATTR_SYSCALL_OFFSETS
	.align		4
        /*0140*/ 	.byte	0x04, 0x46
        /*0142*/ 	.short	(.L_1737 - .L_1736)


	//   ....[0]....
.L_1736:
        /*0144*/ 	.word	0x000009e0


	//   ....[1]....
        /*0148*/ 	.word	0x00000b20


	//----- nvinfo : EIATTR_EXIT_INSTR_OFFSETS
	.align		4
.L_1737:
        /*014c*/ 	.byte	0x04, 0x1c
        /*014e*/ 	.short	(.L_1739 - .L_1738)


	//   ....[0]....
.L_1738:
        /*0150*/ 	.word	0x00000690


	//   ....[1]....
        /*0154*/ 	.word	0x00000a20


	//   ....[2]....
        /*0158*/ 	.word	0x00000b30


	//----- nvinfo : EIATTR_CRS_STACK_SIZE
	.align		4
.L_1739:
        /*015c*/ 	.byte	0x04, 0x1e
        /*015e*/ 	.short	(.L_1741 - .L_1740)
.L_1740:
        /*0160*/ 	.word	0x00000000


	//----- nvinfo : EIATTR_CBANK_PARAM_SIZE
	.align		4
.L_1741:
        /*0164*/ 	.byte	0x03, 0x19
        /*0166*/ 	.short	0x0080


	//----- nvinfo : EIATTR_PARAM_CBANK
	.align		4
        /*0168*/ 	.byte	0x04, 0x0a
        /*016a*/ 	.short	(.L_1743 - .L_1742)
	.align		4
.L_1742:
        /*016c*/ 	.word	index@(.nv.constant0._ZN4vllm38concat_and_cache_mla_rope_fused_kernelIN3c104HalfELb0EthLNS_18Fp8KVCacheDataTypeE1EEEvPKlPT_S7_PKS6_S9_illlliPT2_S5_iiiiPKf)
        /*0170*/ 	.short	0x0380
        /*0172*/ 	.short	0x0080


	//----- nvinfo : EIATTR_SW_WAR
	.align		4
.L_1743:
        /*0174*/ 	.byte	0x04, 0x36
        /*0176*/ 	.short	(.L_1745 - .L_1744)
.L_1744:
        /*0178*/ 	.word	0x00000008
.L_1745:


//--------------------- .nv.info._ZN4vllm38concat_and_cache_mla_rope_fused_kernelIN3c104HalfELb1EthLNS_18Fp8KVCacheDataTypeE1EEEvPKlPT_S7_PKS6_S9_illlliPT2_S5_iiiiPKf --------------------------
	.section	.nv.info._ZN4vllm38concat_and_cache_mla_rope_fused_kernelIN3c104HalfELb1EthLNS_18Fp8KVCacheDataTypeE1EEEvPKlPT_S7_PKS6_S9_illlliPT2_S5_iiiiPKf,"",@"SHT_CUDA_INFO"
	.sectionflags	@""
	.align	4


	//----- nvinfo : EIATTR_CUDA_API_VERSION
	.align		4
        /*0000*/ 	.byte	0x04, 0x37
        /*0002*/ 	.short	(.L_1747 - .L_1746)
.L_1746:
        /*0004*/ 	.word	0x00000082


	//----- nvinfo : EIATTR_KPARAM_INFO
	.align		4
.L_1747:
        /*0008*/ 	.byte	0x04, 0x17
        /*000a*/ 	.short	(.L_1749 - .L_1748)
.L_1748:
        /*000c*/ 	.word	0x00000000
        /*0010*/ 	.short	0x0011
        /*0012*/ 	.short	0x0078
        /*0014*/ 	.byte	0x00, 0xf5, 0x21, 0x00


	//----- nvinfo : EIATTR_KPARAM_INFO
	.align		4
.L_1749:
        /*0018*/ 	.byte	0x04, 0x17
        /*001a*/ 	.short	(.L_1751 - .L_1750)
.L_1750:
        /*001c*/ 	.word	0x00000000
        /*0020*/ 	.short	0x0010
        /*0022*/ 	.short	0x0074
        /*0024*/ 	.byte	0x00, 0xf0, 0x11, 0x00


	//----- nvinfo : EIATTR_KPARAM_INFO
	.align		4
.L_1751:
        /*0028*/ 	.byte	0x04, 0x17
        /*002a*/ 	.short	(.L_1753 - .L_1752)
.L_1752:
        /*002c*/ 	.word	0x00000000
        /*0030*/ 	.short	0x000f
        /*0032*/ 	.short	0x0070
        /*0034*/ 	.byte	0x00, 0xf0, 0x11, 0x00


	//----- nvinfo : EIATTR_KPARAM_INFO
	.align		4
.L_1753:
        /*0038*/ 	.byte	0x04, 0x17
        /*003a*/ 	.short	(.L_1755 - .L_1754)
.L_1754:
        /*003c*/ 	.word	0x00000000
        /*0040*/ 	.short	0x000e
        /*0042*/ 	.short	0x006c
        /*0044*/ 	.byte	0x00, 0xf0, 0x11, 0x00


	//----- nvinfo : EIATTR_KPARAM_INFO
	.align		4
.L_1755:
        /*0048*/ 	.byte	0x04, 0x17
        /*004a*/ 	.short	(.L_1757 - .L_1756)
.L_1756:
        /*004c*/ 	.word	0x00000000
        /*0050*/ 	.short	0x000d
        /*0052*/ 	.short	0x0068
        /*0054*/ 	.byte	0x00, 0xf0, 0x11, 0x00


	//----- nvinfo : EIATTR_KPARAM_INFO
	.align		4
.L_1757:
        /*0058*/ 	.byte	0x04, 0x17
        /*005a*/ 	.short	(.L_1759 - .L_1758)
.L_1758:
        /*005c*/ 	.word	0x00000000
        /*0060*/ 	.short	0x000c
        /*0062*/ 	.short	0x0060
        /*0064*/ 	.byte	0x00, 0xf5, 0x21, 0x00


	//----- nvinfo : EIATTR_KPARAM_INFO
	.align		4
.L_1759:
        /*0068*/ 	.byte	0x04, 0x17
        /*006a*/ 	.short	(.L_1761 - .L_1760)
.L_1760:
        /*006c*/ 	.word	0x00000000
        /*0070*/ 	.short	0x000b
        /*0072*/ 	.short	0x0058
        /*0074*/ 	.byte	0x00, 0xf5, 0x21, 0x00


	//----- nvinfo : EIATTR_KPARAM_INFO
	.align		4
.L_1761:
        /*0078*/ 	.byte	0x04, 0x17
        /*007a*/ 	.short	(.L_1763 - .L_1762)
.L_1762:
        /*007c*/ 	.word	0x00000000
        /*0080*/ 	.short	0x000a
        /*0082*/ 	.short	0x0050
        /*0084*/ 	.byte	0x00, 0xf0, 0x11, 0x00


	//----- nvinfo : EIATTR_KPARAM_INFO
	.align		4
.L_1763:
        /*0088*/ 	.byte	0x04, 0x17
        /*008a*/ 	.short	(.L_1765 - .L_1764)
.L_1764:
        /*008c*/ 	.word	0x00000000
        /*0090*/ 	.short	0x0009
        /*0092*/ 	.short	0x0048
        /*0094*/ 	.byte	0x00, 0xf0, 0x21, 0x00


	//----- nvinfo : EIATTR_KPARAM_INFO
	.align		4
.L_1765:
        /*0098*/ 	.byte	0x04, 0x17
        /*009a*/ 	.short	(.L_1767 - .L_1766)
.L_1766:
        /*009c*/ 	.word	0x00000000
        /*00a0*/ 	.short	0x0008
        /*00a2*/ 	.short	0x0040
        /*00a4*/ 	.byte	0x00, 0xf0, 0x21, 0x00


	//----- nvinfo : EIATTR_KPARAM_INFO
	.align		4
.L_1767:
        /*00a8*/ 	.byte	0x04, 0x17
        /*00aa*/ 	.short	(.L_1769 - .L_1768)
.L_1768:
        /*00ac*/ 	.word	0x00000000
        /*00b0*/ 	.short	0x0007
        /*00b2*/ 	.short	0x0038
        /*00b4*/ 	.byte	0x00, 0xf0, 0x21, 0x00


	//----- nvinfo : EIATTR_KPARAM_INFO
	.align		4
.L_1769:
        /*00b8*/ 	.byte	0x04, 0x17
        /*00ba*/ 	.short	(.L_1771 - .L_1770)
.L_1770:
        /*00bc*/ 	.word	0x00000000
        /*00c0*/ 	.short	0x0006
        /*00c2*/ 	.short	0x0030
        /*00c4*/ 	.byte	0x00, 0xf0, 0x21, 0x00


	//----- nvinfo : EIATTR_KPARAM_INFO
	.align		4
.L_1771:
        /*00c8*/ 	.byte	0x04, 0x17
        /*00ca*/ 	.short	(.L_1773 - .L_1772)
.L_1772:
        /*00cc*/ 	.word	0x00000000
        /*00d0*/ 	.short	0x0005
        /*00d2*/ 	.short	0x0028
        /*00d4*/ 	.byte	0x00, 0xf0, 0x11, 0x00


	//----- nvinfo : EIATTR_KPARAM_INFO
	.align		4
.L_1773:
        /*00d8*/ 	.byte	0x04, 0x17
        /*00da*/ 	.short	(.L_1775 - .L_1774)
.L_1774:
        /*00dc*/ 	.word	0x00000000
        /*00e0*/ 	.short	0x0004
        /*00e2*/ 	.short	0x0020
        /*00e4*/ 	.byte	0x00, 0xf5, 0x21, 0x00


	//----- nvinfo : EIATTR_KPARAM_INFO
	.align		4
.L_1775:
        /*00e8*/ 	.byte	0x04, 0x17
        /*00ea*/ 	.short	(.L_1777 - .L_1776)
.L_1776:
        /*00ec*/ 	.word	0x00000000
        /*00f0*/ 	.short	0x0003
        /*00f2*/ 	.short	0x0018
        /*00f4*/ 	.byte	0x00, 0xf5, 0x21, 0x00


	//----- nvinfo : EIATTR_KPARAM_INFO
	.align		4
.L_1777:
        /*00f8*/ 	.byte	0x04, 0x17
        /*00fa*/ 	.short	(.L_1779 - .L_1778)
.L_1778:
        /*00fc*/ 	.word	0x00000000
        /*0100*/ 	.short	0x0002
        /*0102*/ 	.short	0x0010
        /*0104*/ 	.byte	0x00, 0xf5, 0x21, 0x00


	//----- nvinfo : EIATTR_KPARAM_INFO
	.align		4
.L_1779:
        /*0108*/ 	.byte	0x04, 0x17
        /*010a*/ 	.short	(.L_1781 - .L_1780)
.L_1780:
        /*010c*/ 	.word	0x00000000
        /*0110*/ 	.short	0x0001
        /*0112*/ 	.short	0x0008
        /*0114*/ 	.byte	0x00, 0xf5, 0x21, 0x00


	//----- nvinfo : EIATTR_KPARAM_INFO
	.align		4
.L_1781:
        /*0118*/ 	.byte	0x04, 0x17
        /*011a*/ 	.short	(.L_1783 - .L_1782)
.L_1782:
        /*011c*/ 	.word	0x00000000
        /*0120*/ 	.short	0x0000
        /*0122*/ 	.short	0x0000
        /*0124*/ 	.byte	0x00, 0xf5, 0x21, 0x00


	//----- nvinfo : EIATTR_SPARSE_MMA_MASK
	.align		4
.L_1783:
        /*0128*/ 	.byte	0x03, 0x50
        /*012a*/ 	.short	0x0000


	//----- nvinfo : EIATTR_MAXREG_COUNT
	.align		4
        /*012c*/ 	.byte	0x03, 0x1b
        /*012e*/ 	.short	0x00ff


	//----- nvinfo : EIATTR_EXTERNS
	.align		4
        /*0130*/ 	.byte	0x04, 0x0f
        /*0132*/ 	.short	(.L_1785 - .L_1784)


	//   ....[0]....
	.align		4
.L_1784:
        /*0134*/ 	.word	index@(__assertfail)


	//----- nvinfo : EIATTR_MERCURY_ISA_VERSION
	.align		4
.L_1785:
        /*0138*/ 	.byte	0x03, 0x5f
        /*013a*/ 	.short	0x0101


	//----- nvinfo : EIATTR_VRC_CTA_INIT_COUNT
	.align		4
        /*013c*/ 	.byte	0x02, 0x4a
	.zero		1
	.zero		1


	//----- nvinfo : EIATTR_SYSCALL_OFFSETS
	.align		4
        /*0140*/ 	.byte	0x04, 0x46
        /*0142*/ 	.short	(.L_1787 - .L_1786)


	//   ....[0]....
.L_1786:
        /*0144*/ 	.word	0x000009f0


	//   ....[1]....
        /*0148*/ 	.word	0x00000b30


	//----- nvinfo : EIATTR_EXIT_INSTR_OFFSETS
	.align		4
.L_1787:
        /*014c*/ 	.byte	0x04, 0x1c
        /*014e*/ 	.short	(.L_1789 - .L_1788)


	//   ....[0]....
.L_1788:
        /*0150*/ 	.word	0x00000690


	//   ....[1]....
        /*0154*/ 	.word	0x00000a30


	//   ....[2]....
        /*0158*/ 	.word	0x00000b40


	//----- nvinfo : EIATTR_CRS_STACK_SIZE
	.align		4
.L_1789:
        /*015c*/ 	.byte	0x04, 0x1e
        /*015e*/ 	.short	(.L_1791 - .L_1790)
.L_1790:
        /*0160*/ 	.word	0x00000000


	//----- nvinfo : EIATTR_CBANK_PARAM_SIZE
	.align		4
.L_1791:
        /*0164*/ 	.byte	0x03, 0x19
        /*0166*/ 	.short	0x0080


	//----- nvinfo : EIATTR_PARAM_CBANK
	.align		4
        /*0168*/ 	.byte	0x04, 0x0a
        /*016a*/ 	.short	(.L_1793 - .L_1792)
	.align		4
.L_1792:
        /*016c*/ 	.word	index@(.nv.constant0._ZN4vllm38concat_and_cache_mla_rope_fused_kernelIN3c104HalfELb1EthLNS_18Fp8KVCacheDataTypeE1EEEvPKlPT_S7_PKS6_S9_illlliPT2_S5_iiiiPKf)
        /*0170*/ 	.short	0x0380
        /*0172*/ 	.short	0x0080


	//----- nvinfo : EIATTR_SW_WAR
	.align		4
.L_1793:
        /*0174*/ 	.byte	0x04, 0x36
        /*0176*/ 	.short	(.L_1795 - .L_1794)
.L_1794:
        /*0178*/ 	.word	0x00000008
.L_1795:


//--------------------- .nv.info._ZN4vllm38concat_and_cache_mla_rope_fused_kernelIfLb0EthLNS_18Fp8KVCacheDataTypeE1EEEvPKlPT_S5_PKS4_S7_illlliPT2_S3_iiiiPKf --------------------------
	.section	.nv.info._ZN4vllm38concat_and_cache_mla_rope_fused_kernelIfLb0EthLNS_18Fp8KVCacheDataTypeE1EEEvPKlPT_S5_PKS4_S7_illlliPT2_S3_iiiiPKf,"",@"SHT_CUDA_INFO"
	.sectionflags	@""
	.align	4


	//----- nvinfo : EIATTR_CUDA_API_VERSION
	.align		4
        /*0000*/ 	.byte	0x04, 0x37
        /*0002*/ 	.short	(.L_1797 - .L_1796)
.L_1796:
        /*0004*/ 	.word	0x00000082


	//----- nvinfo : EIATTR_KPARAM_INFO
	.align		4
.L_1797:
        /*0008*/ 	.byte	0x04, 0x17
        /*000a*/ 	.short	(.L_1799 - .L_1798)
.L_1798:
        /*000c*/ 	.word	0x00000000
        /*0010*/ 	.short	0x0011
        /*0012*/ 	.short	0x0078
        /*0014*/ 	.byte	0x00, 0xf5, 0x21, 0x00


	//----- nvinfo : EIATTR_KPARAM_INFO
	.align		4
.L_1799:
        /*0018*/ 	.byte	0x04, 0x17
        /*001a*/ 	.short	(.L_1801 - .L_1800)
.L_1800:
        /*001c*/ 	.word	0x00000000
        /*0020*/ 	.short	0x0010
        /*0022*/ 	.short	0x0074
        /*0024*/ 	.byte	0x00, 0xf0, 0x11, 0x00


	//----- nvinfo : EIATTR_KPARAM_INFO
	.align		4
.L_1801:
        /*0028*/ 	.byte	0x04, 0x17
        /*002a*/ 	.short	(.L_1803 - .L_1802)
.L_1802:
        /*002c*/ 	.word	0x00000000
        /*0030*/ 	.short	0x000f
        /*0032*/ 	.short	0x0070
        /*0034*/ 	.byte	0x00, 0xf0, 0x11, 0x00


	//----- nvinfo : EIATTR_KPARAM_INFO
	.align		4
.L_1803:
        /*0038*/ 	.byte	0x04, 0x17
        /*003a*/ 	.short	(.L_1805 - .L_1804)
.L_1804:
        /*003c*/ 	.word	0x00000000
        /*0040*/ 	.short	0x000e
        /*0042*/ 	.short	0x006c
        /*0044*/ 	.byte	0x00, 0xf0, 0x11, 0x00


	//----- nvinfo : EIATTR_KPARAM_INFO
	.align		4
.L_1805:
        /*0048*/ 	.byte	0x04, 0x17
        /*004a*/ 	.short	(.L_1807 - .L_1806)
.L_1806:
        /*004c*/ 	.word	0x00000000
        /*0050*/ 	.short	0x000d
        /*0052*/ 	.short	0x0068
        /*0054*/ 	.byte	0x00, 0xf0, 0x11, 0x00


	//----- nvinfo : EIATTR_KPARAM_INFO
	.align		4
.L_1807:
        /*0058*/ 	.byte	0x04, 0x17
        /*005a*/ 	.short	(.L_1809 - .L_1808)
.L_1808:
        /*005c*/ 	.word	0x00000000
        /*0060*/ 	.short	0x000c
        /*0062*/ 	.short	0x0060
        /*0064*/ 	.byte	0x00, 0xf5, 0x21, 0x00


	//----- nvinfo : EIATTR_KPARAM_INFO
	.align		4
.L_1809:
        /*0068*/ 	.byte	0x04, 0x17
        /*006a*/ 	.short	(.L_1811 - .L_1810)
.L_1810:
        /*006c*/ 	.word	0x00000000
        /*0070*/ 	.short	0x000b
        /*0072*/ 	.short	0x0058
        /*0074*/ 	.byte	0x00, 0xf5, 0x21, 0x00


	//----- nvinfo : EIATTR_KPARAM_INFO
	.align		4
.L_1811:
        /*0078*/ 	.byte	0x04, 0x17
        /*007a*/ 	.short	(.L_1813 - .L_1812)
.L_1812:
        /*007c*/ 	.word	0x00000000
        /*0080*/ 	.short	0x000a
        /*0082*/ 	.short	0x0050
        /*0084*/ 	.byte	0x00, 0xf0, 0x11, 0x00


	//----- nvinfo : EIATTR_KPARAM_INFO
	.align		4
.L_1813:
        /*0088*/ 	.byte	0x04, 0x17
        /*008a*/ 	.short	(.L_1815 - .L_1814)
.L_1814:
        /*008c*/ 	.word	0x00000000
        /*0090*/ 	.short	0x0009
        /*0092*/ 	.short	0x0048
        /*0094*/ 	.byte	0x00, 0xf0, 0x21, 0x00


	//----- nvinfo : EIATTR_KPARAM_INFO
	.align		4
.L_1815:
        /*0098*/ 	.byte	0x04, 0x17
        /*009a*/ 	.short	(.L_1817 - .L_1816)
.L_1816:
        /*009c*/ 	.word	0x00000000
        /*00a0*/ 	.short	0x0008
        /*00a2*/ 	.short	0x0040
        /*00a4*/ 	.byte	0x00, 0xf0, 0x21, 0x00


	//----- nvinfo : EIATTR_KPARAM_INFO
	.align		4
.L_1817:
        /*00a8*/ 	.byte	0x04, 0x17
        /*00aa*/ 	.short	(.L_1819 - .L_1818)
.L_1818:
        /*00ac*/ 	.word	0x00000000
        /*00b0*/ 	.short	0x0007
        /*00b2*/ 	.short	0x0038
        /*00b4*/ 	.byte	0x00, 0xf0, 0x21, 0x00


	//----- nvinfo : EIATTR_KPARAM_INFO
	.align		4
.L_1819:
        /*00b8*/ 	.byte	0x04, 0x17
        /*00ba*/ 	.short	(.L_1821 - .L_1820)
.L_1820:
        /*00bc*/ 	.word	0x00000000
        /*00c0*/ 	.short	0x0006
        /*00c2*/ 	.short	0x0030
        /*00c4*/ 	.byte	0x00, 0xf0, 0x21, 0x00


	//----- nvinfo : EIATTR_KPARAM_INFO
	.align		4
.L_1821:
        /*00c8*/ 	.byte	0x04, 0x17
        /*00ca*/ 	.short	(.L_1823 - .L_1822)
.L_1822:
        /*00cc*/ 	.word	0x00000000
        /*00d0*/ 	.short	0x0005
        /*00d2*/ 	.short	0x0028
        /*00d4*/ 	.byte	0x00, 0xf0, 0x11, 0x00


	//----- nvinfo : EIATTR_KPARAM_INFO
	.align		4
.L_1823:
        /*00d8*/ 	.byte	0x04, 0x17
        /*00da*/ 	.short	(.L_1825 - .L_1824)
.L_1824:
        /*00dc*/ 	.word	0x00000000
        /*00e0*/ 	.short	0x0004
        /*00e2*/ 	.short	0x0020
        /*00e4*/ 	.byte	0x00, 0xf5, 0x21, 0x00


	//----- nvinfo : EIATTR_KPARAM_INFO
	.align		4
.L_1825:
        /*00e8*/ 	.byte	0x04, 0x17
        /*00ea*/ 	.short	(.L_1827 - .L_1826)
.L_1826:
        /*00ec*/ 	.word	0x00000000
        /*00f0*/ 	.short	0x0003
        /*00f2*/ 	.short	0x0018
        /*00f4*/ 	.byte	0x00, 0xf5, 0x21, 0x00


	//----- nvinfo : EIATTR_KPARAM_INFO
	.align		4
.L_1827:
        /*00f8*/ 	.byte	0x04, 0x17
        /*00fa*/ 	.short	(.L_1829 - .L_1828)
.L_1828:
        /*00fc*/ 	.word	0x00000000
        /*0100*/ 	.short	0x0002
        /*0102*/ 	.short	0x0010
        /*0104*/ 	.byte	0x00, 0xf5, 0x21, 0x00


	//----- nvinfo : EIATTR_KPARAM_INFO
	.align		4
.L_1829:
        /*0108*/ 	.byte	0x04, 0x17
        /*010a*/ 	.short	(.L_1831 - .L_1830)
.L_1830:
        /*010c*/ 	.word	0x00000000
        /*0110*/ 	.short	0x0001
        /*0112*/ 	.short	0x0008
        /*0114*/ 	.byte	0x00, 0xf5, 0x21, 0x00


	//----- nvinfo : EIATTR_KPARAM_INFO
	.align		4
.L_1831:
        /*0118*/ 	.byte	0x04, 0x17
        /*011a*/ 	.short	(.L_1833 - .L_1832)
.L_1832:
        /*011c*/ 	.word	0x00000000
        /*0120*/ 	.short	0x0000
        /*0122*/ 	.short	0x0000
        /*0124*/ 	.byte	0x00, 0xf5, 0x21, 0x00


	//----- nvinfo : EIATTR_SPARSE_MMA_MASK
	.align		4
.L_1833:
        /*0128*/ 	.byte	0x03, 0x50
        /*012a*/ 	.short	0x0000


	//----- nvinfo : EIATTR_MAXREG_COUNT
	.align		4
        /*012c*/ 	.byte	0x03, 0x1b
        /*012e*/ 	.short	0x00ff


	//----- nvinfo : EIATTR_EXTERNS
	.align		4
        /*0130*/ 	.byte	0x04, 0x0f
        /*0132*/ 	.short	(.L_1835 - .L_1834)


	//   ....[0]....
	.align		4
.L_1834:
        /*0134*/ 	.word	index@(__assertfail)


	//----- nvinfo : EIATTR_MERCURY_ISA_VERSION
	.align		4
.L_1835:
        /*0138*/ 	.byte	0x03, 0x5f
        /*013a*/ 	.short	0x0101


	//----- nvinfo : EIATTR_VRC_CTA_INIT_COUNT
	.align		4
        /*013c*/ 	.byte	0x02, 0x4a
	.zero		1
	.zero		1


	//----- nvinfo : EIATTR_SYSCALL_OFFSETS
	.align		4
        /*0140*/ 	.byte	0x04, 0x46
        /*0142*/ 	.short	(.L_1837 - .L_1836)


	//   ....[0]....
.L_1836:
        /*0144*/ 	.word	0x00000820


	//   ....[1]....
        /*0148*/ 	.word	0x00000960


	//----- nvinfo : EIATTR_EXIT_INSTR_OFFSETS
	.align		4
.L_1837:
        /*014c*/ 	.byte	0x04, 0x1c
        /*014e*/ 	.short	(.L_1839 - .L_1838)


	//   ....[0]....
.L_1838:
        /*0150*/ 	.word	0x000005b0


	//   ....[1]....
        /*0154*/ 	.word	0x00000860


	//   ....[2]....
        /*0158*/ 	.word	0x00000970


	//----- nvinfo : EIATTR_CRS_STACK_SIZE
	.align		4
.L_1839:
        /*015c*/ 	.byte	0x04, 0x1e
        /*015e*/ 	.short	(.L_1841 - .L_1840)
.L_1840:
        /*0160*/ 	.word	0x00000000


	//----- nvinfo : EIATTR_CBANK_PARAM_SIZE
	.align		4
.L_1841:
        /*0164*/ 	.byte	0x03, 0x19
        /*0166*/ 	.short	0x0080


	//----- nvinfo : EIATTR_PARAM_CBANK
	.align		4
        /*0168*/ 	.byte	0x04, 0x0a
        /*016a*/ 	.short	(.L_1843 - .L_1842)
	.align		4
.L_1842:
        /*016c*/ 	.word	index@(.nv.constant0._ZN4vllm38concat_and_cache_mla_rope_fused_kernelIfLb0EthLNS_18Fp8KVCacheDataTypeE1EEEvPKlPT_S5_PKS4_S7_illlliPT2_S3_iiiiPKf)
        /*0170*/ 	.short	0x0380
        /*0172*/ 	.short	0x0080


	//----- nvinfo : EIATTR_SW_WAR
	.align		4
.L_1843:
        /*0174*/ 	.byte	0x04, 0x36
        /*0176*/ 	.short	(.L_1845 - .L_1844)
.L_1844:
        /*0178*/ 	.word	0x00000008
.L_1845:


//--------------------- .nv.info._ZN4vllm38concat_and_cache_mla_rope_fused_kernelIfLb1EthLNS_18Fp8KVCacheDataTypeE1EEEvPKlPT_S5_PKS4_S7_illlliPT2_S3_iiiiPKf --------------------------
	.section	.nv.info._ZN4vllm38concat_and_cache_mla_rope_fused_kernelIfLb1EthLNS_18Fp8KVCacheDataTypeE1EEEvPKlPT_S5_PKS4_S7_illlliPT2_S3_iiiiPKf,"",@"SHT_CUDA_INFO"
	.sectionflags	@""
	.align	4


	//----- nvinfo : EIATTR_CUDA_API_VERSION
	.align		4
        /*0000*/ 	.byte	0x04, 0x37
        /*0002*/ 	.short	(.L_1847 - .L_1846)
.L_1846:
        /*0004*/ 	.word	0x00000082


	//----- nvinfo : EIATTR_KPARAM_INFO
	.align		4
.L_1847:
        /*0008*/ 	.byte	0x04, 0x17
        /*000a*/ 	.short	(.L_1849 - .L_1848)
.L_1848:
        /*000c*/ 	.word	0x00000000
        /*0010*/ 	.short	0x0011
        /*0012*/ 	.short	0x0078
        /*0014*/ 	.byte	0x00, 0xf5, 0x21, 0x00


	//----- nvinfo : EIATTR_KPARAM_INFO
	.align		4
.L_1849:
        /*0018*/ 	.byte	0x04, 0x17
        /*001a*/ 	.short	(.L_1851 - .L_1850)
.L_1850:
        /*001c*/ 	.word	0x00000000
        /*0020*/ 	.short	0x0010
        /*0022*/ 	.short	0x0074
        /*0024*/ 	.byte	0x00, 0xf0, 0x11, 0x00


	//----- nvinfo : EIATTR_KPARAM_INFO
	.align		4
.L_1851:
        /*0028*/ 	.byte	0x04, 0x17
        /*002a*/ 	.short	(.L_1853 - .L_1852)
.L_1852:
        /*002c*/ 	.word	0x00000000
        /*0030*/ 	.short	0x000f
        /*0032*/ 	.short	0x0070
        /*0034*/ 	.byte	0x00, 0xf0, 0x11, 0x00


	//----- nvinfo : EIATTR_KPARAM_INFO
	.align		4
.L_1853:
        /*0038*/ 	.byte	0x04, 0x17
        /*003a*/ 	.short	(.L_1855 - .L_1854)
.L_1854:
        /*003c*/ 	.word	0x00000000
        /*0040*/ 	.short	0x000e
        /*0042*/ 	.short	0x006c
        /*0044*/ 	.byte	0x00, 0xf0, 0x11, 0x00


	//----- nvinfo : EIATTR_KPARAM_INFO
	.align		4
.L_1855:
        /*0048*/ 	.byte	0x04, 0x17
        /*004a*/ 	.short	(.L_1857 - .L_1856)
.L_1856:
        /*004c*/ 	.word	0x00000000
        /*0050*/ 	.short	0x000d
        /*0052*/ 	.short	0x0068
        /*0054*/ 	.byte	0x00, 0xf0, 0x11, 0x00


	//----- nvinfo : EIATTR_KPARAM_INFO
	.align		4
.L_1857:
        /*0058*/ 	.byte	0x04, 0x17
        /*005a*/ 	.short	(.L_1859 - .L_1858)
.L_1858:
        /*005c*/ 	.word	0x00000000
        /*0060*/ 	.short	0x000c
        /*0062*/ 	.short	0x0060
        /*0064*/ 	.byte	0x00, 0xf5, 0x21, 0x00


	//----- nvinfo : EIATTR_KPARAM_INFO
	.align		4
.L_1859:
        /*0068*/ 	.byte	0x04, 0x17
        /*006a*/ 	.short	(.L_1861 - .L_1860)
.L_1860:
        /*006c*/ 	.word	0x00000000
        /*0070*/ 	.short	0x000b
        /*0072*/ 	.short	0x0058
        /*0074*/ 	.byte	0x00, 0xf5, 0x21, 0x00


	//----- nvinfo : EIATTR_KPARAM_INFO
	.align		4
.L_1861:
        /*0078*/ 	.byte	0x04, 0x17
        /*007a*/ 	.short	(.L_1863 - .L_1862)
.L_1862:
        /*007c*/ 	.word	0x00000000
        /*0080*/ 	.short	0x000a
        /*0082*/ 	.short	0x0050
        /*0084*/ 	.byte	0x00, 0xf0, 0x11, 0x00


	//----- nvinfo : EIATTR_KPARAM_INFO
	.align		4
.L_1863:
        /*0088*/ 	.byte	0x04, 0x17
        /*008a*/ 	.short	(.L_1865 - .L_1864)
.L_1864:
        /*008c*/ 	.word	0x00000000
        /*0090*/ 	.short	0x0009
        /*0092*/ 	.short	0x0048
        /*0094*/ 	.byte	0x00, 0xf0, 0x21, 0x00


	//----- nvinfo : EIATTR_KPARAM_INFO
	.align		4
.L_1865:
        /*0098*/ 	.byte	0x04, 0x17
        /*009a*/ 	.short	(.L_1867 - .L_1866)
.L_1866:
        /*009c*/ 	.word	0x00000000
        /*00a0*/ 	.short	0x0008
        /*00a2*/ 	.short	0x0040
        /*00a4*/ 	.byte	0x00, 0xf0, 0x21, 0x00


	//----- nvinfo : EIATTR_KPARAM_INFO
	.align		4
.L_1867:
        /*00a8*/ 	.byte	0x04, 0x17
        /*00aa*/ 	.short	(.L_1869 - .L_1868)
.L_1868:
        /*00ac*/ 	.word	0x00000000
        /*00b0*/ 	.short	0x0007
        /*00b2*/ 	.short	0x0038
        /*00b4*/ 	.byte	0x00, 0xf0, 0x21, 0x00


	//----- nvinfo : EIATTR_KPARAM_INFO
	.align		4
.L_1869:
        /*00b8*/ 	.byte	0x04, 0x17
        /*00ba*/ 	.short	(.L_1871 - .L_1870)
.L_1870:
        /*00bc*/ 	.word	0x00000000
        /*00c0*/ 	.short	0x0006
        /*00c2*/ 	.short	0x0030
        /*00c4*/ 	.byte	0x00, 0xf0, 0x21, 0x00


	//----- nvinfo : EIATTR_KPARAM_INFO
	.align		4
.L_1871:
        /*00c8*/ 	.byte	0x04, 0x17
        /*00ca*/ 	.short	(.L_1873 - .L_1872)
.L_1872:
        /*00cc*/ 	.word	0x00000000
        /*00d0*/ 	.short	0x0005
        /*00d2*/ 	.short	0x0028
        /*00d4*/ 	.byte	0x00, 0xf0, 0x11, 0x00


	//----- nvinfo : EIATTR_KPARAM_INFO
	.align		4
.L_1873:
        /*00d8*/ 	.byte	0x04, 0x17
        /*00da*/ 	.short	(.L_1875 - .L_1874)
.L_1874:
        /*00dc*/ 	.word	0x00000000
        /*00e0*/ 	.short	0x0004
        /*00e2*/ 	.short	0x0020
        /*00e4*/ 	.byte	0x00, 0xf5, 0x21, 0x00


	//----- nvinfo : EIATTR_KPARAM_INFO
	.align		4
.L_1875:
        /*00e8*/ 	.byte	0x04, 0x17
        /*00ea*/ 	.short	(.L_1877 - .L_1876)
.L_1876:
        /*00ec*/ 	.word	0x00000000
        /*00f0*/ 	.short	0x0003
        /*00f2*/ 	.short	0x0018
        /*00f4*/ 	.byte	0x00, 0xf5, 0x21, 0x00


	//----- nvinfo : EIATTR_KPARAM_INFO
	.align		4
.L_1877:
        /*00f8*/ 	.byte	0x04, 0x17
        /*00fa*/ 	.short	(.L_1879 - .L_1878)
.L_1878:
        /*00fc*/ 	.word	0x00000000
        /*0100*/ 	.short	0x0002
        /*0102*/ 	.short	0x0010
        /*0104*/ 	.byte	0x00, 0xf5, 0x21, 0x00


	//----- nvinfo : EIATTR_KPARAM_INFO
	.align		4
.L_1879:
        /*0108*/ 	.byte	0x04, 0x17
        /*010a*/ 	.short	(.L_1881 - .L_1880)
.L_1880:
        /*010c*/ 	.word	0x00000000
        /*0110*/ 	.short	0x0001
        /*0112*/ 	.short	0x0008
        /*0114*/ 	.byte	0x00, 0xf5, 0x21, 0x00


	//----- nvinfo : EIATTR_KPARAM_INFO
	.align		4
.L_1881:
        /*0118*/ 	.byte	0x04, 0x17
        /*011a*/ 	.short	(.L_1883 - .L_1882)
.L_1882:
        /*011c*/ 	.word	0x00000000
        /*0120*/ 	.short	0x0000
        /*0122*/ 	.short	0x0000
        /*0124*/ 	.byte	0x00, 0xf5, 0x21, 0x00


	//----- nvinfo : EIATTR_SPARSE_MMA_MASK
	.align		4
.L_1883:
        /*0128*/ 	.byte	0x03, 0x50
        /*012a*/ 	.short	0x0000


	//----- nvinfo : EIATTR_MAXREG_COUNT
	.align		4
        /*012c*/ 	.byte	0x03, 0x1b
        /*012e*/ 	.short	0x00ff


	//----- nvinfo : EIATTR_EXTERNS
	.align		4
        /*0130*/ 	.byte	0x04, 0x0f
        /*0132*/ 	.short	(.L_1885 - .L_1884)


	//   ....[0]....
	.align		4
.L_1884:
        /*0134*/ 	.word	index@(__assertfail)


	//----- nvinfo : EIATTR_MERCURY_ISA_VERSION
	.align		4
.L_1885:
        /*0138*/ 	.byte	0x03, 0x5f
        /*013a*/ 	.short	0x0101


	//----- nvinfo : EIATTR_VRC_CTA_INIT_COUNT
	.align		4
        /*013c*/ 	.byte	0x02, 0x4a
	.zero		1
	.zero		1


	//----- nvinfo : EIATTR_SYSCALL_OFFSETS
	.align		4
        /*0140*/ 	.byte	0x04, 0x46
        /*0142*/ 	.short	(.L_1887 - .L_1886)


	//   ....[0]....
.L_1886:
        /*0144*/ 	.word	0x00000830


	//   ....[1]....
        /*0148*/ 	.word	0x00000970


	//----- nvinfo : EIATTR_EXIT_INSTR_OFFSETS
	.align		4
.L_1887:
        /*014c*/ 	.byte	0x04, 0x1c
        /*014e*/ 	.short	(.L_1889 - .L_1888)


	//   ....[0]....
.L_1888:
        /*0150*/ 	.word	0x000005b0


	//   ....[1]....
        /*0154*/ 	.word	0x00000870


	//   ....[2]....
        /*0158*/ 	.word	0x00000980


	//----- nvinfo : EIATTR_CRS_STACK_SIZE
	.align		4
.L_1889:
        /*015c*/ 	.byte	0x04, 0x1e
        /*015e*/ 	.short	(.L_1891 - .L_1890)
.L_1890:
        /*0160*/ 	.word	0x00000000


	//----- nvinfo : EIATTR_CBANK_PARAM_SIZE
	.align		4
.L_1891:
        /*0164*/ 	.byte	0x03, 0x19
        /*0166*/ 	.short	0x0080


	//----- nvinfo : EIATTR_PARAM_CBANK
	.align		4
        /*0168*/ 	.byte	0x04, 0x0a
        /*016a*/ 	.short	(.L_1893 - .L_1892)
	.align		4
.L_1892:
        /*016c*/ 	.word	index@(.nv.constant0._ZN4vllm38concat_and_cache_mla_rope_fused_kernelIfLb1EthLNS_18Fp8KVCacheDataTypeE1EEEvPKlPT_S5_PKS4_S7_illlliPT2_S3_iiiiPKf)
        /*0170*/ 	.short	0x0380
        /*0172*/ 	.short	0x0080


	//----- nvinfo : EIATTR_SW_WAR
	.align		4
.L_1893:
        /*0174*/ 	.byte	0x04, 0x36
        /*0176*/ 	.short	(.L_1895 - .L_1894)
.L_1894:
        /*0178*/ 	.word	0x00000008
.L_1895:


//--------------------- .nv.info._ZN4vllm38concat_and_cache_mla_rope_fused_kernelIN3c108BFloat16ELb0EfhLNS_18Fp8KVCacheDataTypeE1EEEvPKlPT_S7_PKS6_S9_illlliPT2_S5_iiiiPKf --------------------------
	.section	.nv.info._ZN4vllm38concat_and_cache_mla_rope_fused_kernelIN3c108BFloat16ELb0EfhLNS_18Fp8KVCacheDataTypeE1EEEvPKlPT_S7_PKS6_S9_illlliPT2_S5_iiiiPKf,"",@"SHT_CUDA_INFO"
	.sectionflags	@""
	.align	4


	//----- nvinfo : EIATTR_CUDA_API_VERSION
	.align		4
        /*0000*/ 	.byte	0x04, 0x37
        /*0002*/ 	.short	(.L_1897 - .L_1896)
.L_1896:
        /*0004*/ 	.word	0x00000082


	//----- nvinfo : EIATTR_KPARAM_INFO
	.align		4
.L_1897:
        /*0008*/ 	.byte	0x04, 0x17
        /*000a*/ 	.short	(.L_1899 - .L_1898)
.L_1898:
        /*000c*/ 	.word	0x00000000
        /*0010*/ 	.short	0x0011
        /*0012*/ 	.short	0x0078
        /*0014*/ 	.byte	0x00, 0xf5, 0x21, 0x00


	//----- nvinfo : EIATTR_KPARAM_INFO
	.align		4
.L_1899:
        /*0018*/ 	.byte	0x04, 0x17
        /*001a*/ 	.short	(.L_1901 - .L_1900)
.L_1900:
        /*001c*/ 	.word	0x00000000
        /*0020*/ 	.short	0x0010
        /*0022*/ 	.short	0x0074
        /*0024*/ 	.byte	0x00, 0xf0, 0x11, 0x00


	//----- nvinfo : EIATTR_KPARAM_INFO
	.align		4
.L_1901:
        /*0028*/ 	.byte	0x04, 0x17
        /*002a*/ 	.short	(.L_1903 - .L_1902)
.L_1902:
        /*002c*/ 	.word	0x00000000
        /*0030*/ 	.short	0x000f
        /*0032*/ 	.short	0x0070
        /*0034*/ 	.byte	0x00, 0xf0, 0x11, 0x00


	//----- nvinfo : EIATTR_KPARAM_INFO
	.align		4
.L_1903:
        /*0038*/ 	.byte	0x04, 0x17
        /*003a*/ 	.short	(.L_1905 - .L_1904)
.L_1904:
        /*003c*/ 	.word	0x00000000
        /*0040*/ 	.short	0x000e
        /*0042*/ 	.short	0x006c
        /*0044*/ 	.byte	0x00, 0xf0, 0x11, 0x00


	//----- nvinfo : EIATTR_KPARAM_INFO
	.align		4
.L_1905:
        /*0048*/ 	.byte	0x04, 0x17
        /*004a*/ 	.short	(.L_1907 - .L_1906)
.L_1906:
        /*004c*/ 	.word	0x00000000
        /*0050*/ 	.short	0x000d
        /*0052*/ 	.short	0x0068
        /*0054*/ 	.byte	0x00, 0xf0, 0x11, 0x00


	//----- nvinfo : EIATTR_KPARAM_INFO
	.align		4
.L_1907:
        /*0058*/ 	.byte	0x04, 0x17
        /*005a*/ 	.short	(.L_1909 - .L_1908)
.L_1908:
        /*005c*/ 	.word	0x00000000
        /*0060*/ 	.short	0x000c
        /*0062*/ 	.short	0x0060
        /*0064*/ 	.byte	0x00, 0xf5, 0x21, 0x00


	//----- nvinfo : EIATTR_KPARAM_INFO
	.align		4
.L_1909:
        /*0068*/ 	.byte	0x04, 0x17
        /*006a*/ 	.short	(.L_1911 - .L_1910)
.L_1910:
        /*006c*/ 	.word	0x00000000
        /*0070*/ 	.short	0x000b
        /*0072*/ 	.short	0x0058
        /*0074*/ 	.byte	0x00, 0xf5, 0x21, 0x00


	//----- nvinfo : EIATTR_KPARAM_INFO
	.align		4
.L_1911:
        /*0078*/ 	.byte	0x04, 0x17
        /*007a*/ 	.short	(.L_1913 - .L_1912)
.L_1912:
        /*007c*/ 	.word	0x00000000
        /*0080*/ 	.short	0x000a
        /*0082*/ 	.short	0x0050
        /*0084*/ 	.byte	0x00, 0xf0, 0x11, 0x00


	//----- nvinfo : EIATTR_KPARAM_INFO
	.align		4
.L_1913:
        /*0088*/ 	.byte	0x04, 0x17
        /*008a*/ 	.short	(.L_1915 - .L_1914)
.L_1914:
        /*008c*/ 	.word	0x00000000
        /*0090*/ 	.short	0x0009
        /*0092*/ 	.short	0x0048
        /*0094*/ 	.byte	0x00, 0xf0, 0x21, 0x00


	//----- nvinfo : EIATTR_KPARAM_INFO
	.align		4
.L_1915:
        /*0098*/ 	.byte	0x04, 0x17
        /*009a*/ 	.short	(.L_1917 - .L_1916)
.L_1916:
        /*009c*/ 	.word	0x00000000
        /*00a0*/ 	.short	0x0008
        /*00a2*/ 	.short	0x0040
        /*00a4*/ 	.byte	0x00, 0xf0, 0x21, 0x00


	//----- nvinfo : EIATTR_KPARAM_INFO
	.align		4
.L_1917:
        /*00a8*/ 	.byte	0x04, 0x17
        /*00aa*/ 	.short	(.L_1919 - .L_1918)
.L_1918:
        /*00ac*/ 	.word	0x00000000
        /*00b0*/ 	.short	0x0007
        /*00b2*/ 	.short	0x0038
        /*00b4*/ 	.byte	0x00, 0xf0, 0x21, 0x00


	//----- nvinfo : EIATTR_KPARAM_INFO
	.align		4
.L_1919:
        /*00b8*/ 	.byte	0x04, 0x17
        /*00ba*/ 	.short	(.L_1921 - .L_1920)
.L_1920:
        /*00bc*/ 	.word	0x00000000
        /*00c0*/ 	.short	0x0006
        /*00c2*/ 	.short	0x0030
        /*00c4*/ 	.byte	0x00, 0xf0, 0x21, 0x00


	//----- nvinfo : EIATTR_KPARAM_INFO
	.align		4
.L_1921:
        /*00c8*/ 	.byte	0x04, 0x17
        /*00ca*/ 	.short	(.L_1923 - .L_1922)
.L_1922:
        /*00cc*/ 	.word	0x00000000
        /*00d0*/ 	.short	0x0005
        /*00d2*/ 	.short	0x0028
        /*00d4*/ 	.byte	0x00, 0xf0, 0x11, 0x00


	//----- nvinfo : EIATTR_KPARAM_INFO
	.align		4
.L_1923:
        /*00d8*/ 	.byte	0x04, 0x17
        /*00da*/ 	.short	(.L_1925 - .L_1924)
.L_1924:
        /*00dc*/ 	.word	0x00000000
        /*00e0*/ 	.short	0x0004
        /*00e2*/ 	.short	0x0020
        /*00e4*/ 	.byte	0x00, 0xf5, 0x21, 0x00


	//----- nvinfo : EIATTR_KPARAM_INFO
	.align		4
.L_1925:
        /*00e8*/ 	.byte	0x04, 0x17
        /*00ea*/ 	.short	(.L_1927 - .L_1926)
.L_1926:
        /*00ec*/ 	.word	0x00000000
        /*00f0*/ 	.short	0x0003
        /*00f2*/ 	.short	0x0018
        /*00f4*/ 	.byte	0x00, 0xf5, 0x21, 0x00


	//----- nvinfo : EIATTR_KPARAM_INFO
	.align		4
.L_1927:
        /*00f8*/ 	.byte	0x04, 0x17
        /*00fa*/ 	.short	(.L_1929 - .L_1928)
.L_1928:
        /*00fc*/ 	.word	0x00000000
        /*0100*/ 	.short	0x0002
        /*0102*/ 	.short	0x0010
        /*0104*/ 	.byte	0x00, 0xf5, 0x21, 0x00


	//----- nvinfo : EIATTR_KPARAM_INFO
	.align		4
.L_1929:
        /*0108*/ 	.byte	0x04, 0x17
        /*010a*/ 	.short	(.L_1931 - .L_1930)
.L_1930:
        /*010c*/ 	.word	0x00000000
        /*0110*/ 	.short	0x0001
        /*0112*/ 	.short	0x0008
        /*0114*/ 	.byte	0x00, 0xf5, 0x21, 0x00


	//----- nvinfo : EIATTR_KPARAM_INFO
	.align		4
.L_1931:
        /*0118*/ 	.byte	0x04, 0x17
        /*011a*/ 	.short	(.L_1933 - .L_1932)
.L_1932:
        /*011c*/ 	.word	0x00000000
        /*0120*/ 	.short	0x0000
        /*0122*/ 	.short	0x0000
        /*0124*/ 	.byte	0x00, 0xf5, 0x21, 0x00


	//----- nvinfo : EIATTR_SPARSE_MMA_MASK
	.align		4
.L_1933:
        /*0128*/ 	.byte	0x03, 0x50
        /*012a*/ 	.short	0x0000


	//----- nvinfo : EIATTR_MAXREG_COUNT
	.align		4
        /*012c*/ 	.byte	0x03, 0x1b
        /*012e*/ 	.short	0x00ff


	//----- nvinfo : EIATTR_EXTERNS
	.align		4
        /*0130*/ 	.byte	0x04, 0x0f
        /*0132*/ 	.short	(.L_1935 - .L_1934)


	//   ....[0]....
	.align		4
.L_1934:
        /*0134*/ 	.word	index@(__assertfail)


	//----- nvinfo : EIATTR_MERCURY_ISA_VERSION
	.align		4
.L_1935:
        /*0138*/ 	.byte	0x03, 0x5f
        /*013a*/ 	.short	0x0101


	//----- nvinfo : EIATTR_VRC_CTA_INIT_COUNT
	.align		4
        /*013c*/ 	.byte	0x02, 0x4a
	.zero		1
	.zero		1


	//----- nvinfo : EIATTR_SYSCALL_OFFSETS
	.align		4
        /*0140*/ 	.byte	0x04, 0x46
        /*0142*/ 	.short	(.L_1937 - .L_1936)


	//   ....[0]....
.L_1936:
        /*0144*/ 	.word	0x00000a20


	//   ....[1]....
        /*0148*/ 	.word	0x00000b60


	//----- nvinfo : EIATTR_EXIT_INSTR_OFFSETS
	.align		4
.L_1937:
        /*014c*/ 	.byte	0x04, 0x1c
        /*014e*/ 	.short	(.L_1939 - .L_1938)


	//   ....[0]....
.L_1938:
        /*0150*/ 	.word	0x000006b0


	//   ....[1]....
        /*0154*/ 	.word	0x00000a60


	//   ....[2]....
        /*0158*/ 	.word	0x00000b70


	//----- nvinfo : EIATTR_CRS_STACK_SIZE
	.align		4
.L_1939:
        /*015c*/ 	.byte	0x04, 0x1e
        /*015e*/ 	.short	(.L_1941 - .L_1940)
.L_1940:
        /*0160*/ 	.word	0x00000000


	//----- nvinfo : EIATTR_CBANK_PARAM_SIZE
	.align		4
.L_1941:
        /*0164*/ 	.byte	0x03, 0x19
        /*0166*/ 	.short	0x0080


	//----- nvinfo : EIATTR_PARAM_CBANK
	.align		4
        /*0168*/ 	.byte	0x04, 0x0a
        /*016a*/ 	.short	(.L_1943 - .L_1942)
	.align		4
.L_1942:
        /*016c*/ 	.word	index@(.nv.constant0._ZN4vllm38concat_and_cache_mla_rope_fused_kernelIN3c108BFloat16ELb0EfhLNS_18Fp8KVCacheDataTypeE1EEEvPKlPT_S7_PKS6_S9_illlliPT2_S5_iiiiPKf)
        /*0170*/ 	.short	0x0380
        /*0172*/ 	.short	0x0080


	//----- nvinfo : EIATTR_SW_WAR
	.align		4
.L_1943:
        /*0174*/ 	.byte	0x04, 0x36
        /*0176*/ 	.short	(.L_1945 - .L_1944)
.L_1944:
        /*0178*/ 	.word	0x00000008
.L_1945:


//--------------------- .nv.info._ZN4vllm38concat_and_cache_mla_rope_fused_kernelIN3c108BFloat16ELb1EfhLNS_18Fp8KVCacheDataTypeE1EEEvPKlPT_S7_PKS6_S9_illlliPT2_S5_iiiiPKf --------------------------
	.section	.nv.info._ZN4vllm38concat_and_cache_mla_rope_fused_kernelIN3c108BFloat16ELb1EfhLNS_18Fp8KVCacheDataTypeE1EEEvPKlPT_S7_PKS6_S9_illlliPT2_S5_iiiiPKf,"",@"SHT_CUDA_INFO"
	.sectionflags	@""
	.align	4


	//----- nvinfo : EIATTR_CUDA_API_VERSION
	.align		4
        /*0000*/ 	.byte	0x04, 0x37
        /*0002*/ 	.short	(.L_1947 - .L_1946)
.L_1946:
        /*0004*/ 	.word	0x00000082


	//----- nvinfo : EIATTR_KPARAM_INFO
	.align		4
.L_1947:
        /*0008*/ 	.byte	0x04, 0x17
        /*000a*/ 	.short	(.L_1949 - .L_1948)
.L_1948:
        /*000c*/ 	.word	0x00000000
        /*0010*/ 	.short	0x0011
        /*0012*/ 	.short	0x0078
        /*0014*/ 	.byte	0x00, 0xf5, 0x21, 0x00


	//----- nvinfo : EIATTR_KPARAM_INFO
	.align		4
.L_1949:
        /*0018*/ 	.byte	0x04, 0x17
        /*001a*/ 	.short	(.L_1951 - .L_1950)
.L_1950:
        /*001c*/ 	.word	0x00000000
        /*0020*/ 	.short	0x0010
        /*0022*/ 	.short	0x0074
        /*0024*/ 	.byte	0x00, 0xf0, 0x11, 0x00


	//----- nvinfo : EIATTR_KPARAM_INFO
	.align		4
.L_1951:
        /*0028*/ 	.byte	0x04, 0x17
        /*002a*/ 	.short	(.L_1953 - .L_1952)
.L_1952:
        /*002c*/ 	.word	0x00000000
        /*0030*/ 	.short	0x000f
        /*0032*/ 	.short	0x0070
        /*0034*/ 	.byte	0x00, 0xf0, 0x11, 0x00


	//----- nvinfo : EIATTR_KPARAM_INFO
	.align		4
.L_1953:
        /*0038*/ 	.byte	0x04, 0x17
        /*003a*/ 	.short	(.L_1955 - .L_1954)
.L_1954:
        /*003c*/ 	.word	0x00000000
        /*0040*/ 	.short	0x000e
        /*0042*/ 	.short	0x006c
        /*0044*/ 	.byte	0x00, 0xf0, 0x11, 0x00


	//----- nvinfo : EIATTR_KPARAM_INFO
	.align		4
.L_1955:
        /*0048*/ 	.byte	0x04, 0x17
        /*004a*/ 	.short	(.L_1957 - .L_1956)
.L_1956:
        /*004c*/ 	.word	0x00000000
        /*0050*/ 	.short	0x000d
        /*0052*/ 	.short	0x0068
        /*0054*/ 	.byte	0x00, 0xf0, 0x11, 0x00


	//----- nvinfo : EIATTR_KPARAM_INFO
	.align		4
.L_1957:
        /*0058*/ 	.byte	0x04, 0x17
        /*005a*/ 	.short	(.L_1959 - .L_1958)
.L_1958:
        /*005c*/ 	.word	0x00000000
        /*0060*/ 	.short	0x000c
        /*0062*/ 	.short	0x0060
        /*0064*/ 	.byte	0x00, 0xf5, 0x21, 0x00


	//----- nvinfo : EIATTR_KPARAM_INFO
	.align		4
.L_1959:
        /*0068*/ 	.byte	0x04, 0x17
        /*006a*/ 	.short	(.L_1961 - .L_1960)
.L_1960:
        /*006c*/ 	.word	0x00000000
        /*0070*/ 	.short	0x000b
        /*0072*/ 	.short	0x0058
        /*0074*/ 	.byte	0x00, 0xf5, 0x21, 0x00


	//----- nvinfo : EIATTR_KPARAM_INFO
	.align		4
.L_1961:
        /*0078*/ 	.byte	0x04, 0x17
        /*007a*/ 	.short	(.L_1963 - .L_1962)
.L_1962:
        /*007c*/ 	.word	0x00000000
        /*0080*/ 	.short	0x000a
        /*0082*/ 	.short	0x0050
        /*0084*/ 	.byte	0x00, 0xf0, 0x11, 0x00


	//----- nvinfo : EIATTR_KPARAM_INFO
	.align		4
.L_1963:
        /*0088*/ 	.byte	0x04, 0x17
        /*008a*/ 	.short	(.L_1965 - .L_1964)
.L_1964:
        /*008c*/ 	.word	0x00000000
        /*0090*/ 	.short	0x0009
        /*0092*/ 	.short	0x0048
        /*0094*/ 	.byte	0x00, 0xf0, 0x21, 0x00


	//----- nvinfo : EIATTR_KPARAM_INFO
	.align		4
.L_1965:
        /*0098*/ 	.byte	0x04, 0x17
        /*009a*/ 	.short	(.L_1967 - .L_1966)
.L_1966:
        /*009c*/ 	.word	0x00000000
        /*00a0*/ 	.short	0x0008
        /*00a2*/ 	.short	0x0040
        /*00a4*/ 	.byte	0x00, 0xf0, 0x21, 0x00


	//----- nvinfo : EIATTR_KPARAM_INFO
	.align		4
.L_1967:
        /*00a8*/ 	.byte	0x04, 0x17
        /*00aa*/ 	.short	(.L_1969 - .L_1968)
.L_1968:
        /*00ac*/ 	.word	0x00000000
        /*00b0*/ 	.short	0x0007
        /*00b2*/ 	.short	0x0038
        /*00b4*/ 	.byte	0x00, 0xf0, 0x21, 0x00


	//----- nvinfo : EIATTR_KPARAM_INFO
	.align		4
.L_1969:
        /*00b8*/ 	.byte	0x04, 0x17
        /*00ba*/ 	.short	(.L_1971 - .L_1970)
.L_1970:
        /*00bc*/ 	.word	0x00000000
        /*00c0*/ 	.short	0x0006
        /*00c2*/ 	.short	0x0030
        /*00c4*/ 	.byte	0x00, 0xf0, 0x21, 0x00


	//----- nvinfo : EIATTR_KPARAM_INFO
	.align		4
.L_1971:
        /*00c8*/ 	.byte	0x04, 0x17
        /*00ca*/ 	.short	(.L_1973 - .L_1972)
.L_1972:
        /*00cc*/ 	.word	0x00000000
        /*00d0*/ 	.short	0x0005
        /*00d2*/ 	.short	0x0028
        /*00d4*/ 	.byte	0x00, 0xf0, 0x11, 0x00


	//----- nvinfo : EIATTR_KPARAM_INFO
	.align		4
.L_1973:
        /*00d8*/ 	.byte	0x04, 0x17
        /*00da*/ 	.short	(.L_1975 - .L_1974)
.L_1974:
        /*00dc*/ 	.word	0x00000000
        /*00e0*/ 	.short	0x0004
        /*00e2*/ 	.short	0x0020
        /*00e4*/ 	.byte	0x00, 0xf5, 0x21, 0x00


	//----- nvinfo : EIATTR_KPARAM_INFO
	.align		4
.L_1975:
        /*00e8*/ 	.byte	0x04, 0x17
        /*00ea*/ 	.short	(.L_1977 - .L_1976)
.L_1976:
        /*00ec*/ 	.word	0x00000000
        /*00f0*/ 	.short	0x0003
        /*00f2*/ 	.short	0x0018
        /*00f4*/ 	.byte	0x00, 0xf5, 0x21, 0x00


	//----- nvinfo : EIATTR_KPARAM_INFO
	.align		4
.L_1977:
        /*00f8*/ 	.byte	0x04, 0x17
        /*00fa*/ 	.short	(.L_1979 - .L_1978)
.L_1978:
        /*00fc*/ 	.word	0x00000000
        /*0100*/ 	.short	0x0002
        /*0102*/ 	.short	0x0010
        /*0104*/ 	.byte	0x00, 0xf5, 0x21, 0x00


	//----- nvinfo : EIATTR_KPARAM_INFO
	.align		4
.L_1979:
        /*0108*/ 	.byte	0x04, 0x17
        /*010a*/ 	.short	(.L_1981 - .L_1980)
.L_1980:
        /*010c*/ 	.word	0x00000000
        /*0110*/ 	.short	0x0001
        /*0112*/ 	.short	0x0008
        /*0114*/ 	.byte	0x00, 0xf5, 0x21, 0x00


	//----- nvinfo : EIATTR_KPARAM_INFO
	.align		4
.L_1981:
        /*0118*/ 	.byte	0x04, 0x17
        /*011a*/ 	.short	(.L_1983 - .L_1982)
.L_1982:
        /*011c*/ 	.word	0x00000000
        /*0120*/ 	.short	0x0000
        /*0122*/ 	.short	0x0000
        /*0124*/ 	.byte	0x00, 0xf5, 0x21, 0x00


	//----- nvinfo : EIATTR_SPARSE_MMA_MASK
	.align		4
.L_1983:
        /*0128*/ 	.byte	0x03, 0x50
        /*012a*/ 	.short	0x0000


	//----- nvinfo : EIATTR_MAXREG_COUNT
	.align		4
        /*012c*/ 	.byte	0x03, 0x1b
        /*012e*/ 	.short	0x00ff


	//----- nvinfo : EIATTR_EXTERNS
	.align		4
        /*0130*/ 	.byte	0x04, 0x0f
        /*0132*/ 	.short	(.L_1985 - .L_1984)


	//   ....[0]....
	.align		4
.L_1984:
        /*0134*/ 	.word	index@(__assertfail)


	//----- nvinfo : EIATTR_MERCURY_ISA_VERSION
	.align		4
.L_1985:
        /*0138*/ 	.byte	0x03, 0x5f
        /*013a*/ 	.short	0x0101


	//----- nvinfo : EIATTR_VRC_CTA_INIT_COUNT
	.align		4
        /*013c*/ 	.byte	0x02, 0x4a
	.zero		1
	.zero		1


	//----- nvinfo : EIATTR_SYSCALL_OFFSETS
	.align		4
        /*0140*/ 	.byte	0x04, 0x46
        /*0142*/ 	.short	(.L_1987 - .L_1986)


	//   ....[0]....
.L_1986:
        /*0144*/ 	.word	0x00000a30


	//   ....[1]....
        /*0148*/ 	.word	0x00000b70


	//----- nvinfo : EIATTR_EXIT_INSTR_OFFSETS
	.align		4
.L_1987:
        /*014c*/ 	.byte	0x04, 0x1c
        /*014e*/ 	.short	(.L_1989 - .L_1988)


	//   ....[0]....
.L_1988:
        /*0150*/ 	.word	0x000006b0


	//   ....[1]....
        /*0154*/ 	.word	0x00000a70


	//   ....[2]....
        /*0158*/ 	.word	0x00000b80


	//----- nvinfo : EIATTR_CRS_STACK_SIZE
	.align		4
.L_1989:
        /*015c*/ 	.byte	0x04, 0x1e
        /*015e*/ 	.short	(.L_1991 - .L_1990)
.L_1990:
        /*0160*/ 	.word	0x00000000


	//----- nvinfo : EIATTR_CBANK_PARAM_SIZE
	.align		4
.L_1991:
        /*0164*/ 	.byte	0x03, 0x19
        /*0166*/ 	.short	0x0080


	//----- nvinfo : EIATTR_PARAM_CBANK
	.align		4
        /*0168*/ 	.byte	0x04, 0x0a
        /*016a*/ 	.short	(.L_1993 - .L_1992)
	.align		4
.L_1992:
        /*016c*/ 	.word	index@(.nv.constant0._ZN4vllm38concat_and_cache_mla_rope_fused_kernelIN3c108BFloat16ELb1EfhLNS_18Fp8KVCacheDataTypeE1EEEvPKlPT_S7_PKS6_S9_illlliPT2_S5_iiiiPKf)
        /*0170*/ 	.short	0x0380
        /*0172*/ 	.short	0x0080


	//----- nvinfo : EIATTR_SW_WAR
	.align		4
.L_1993:
        /*0174*/ 	.byte	0x04, 0x36
        /*0176*/ 	.short	(.L_1995 - .L_1994)
.L_1994:
        /*0178*/ 	.word	0x00000008
.L_1995:


//--------------------- .nv.info._ZN4vllm38concat_and_cache_mla_rope_fused_kernelIN3c104HalfELb0EfhLNS_18Fp8KVCacheDataTypeE1EEEvPKlPT_S7_PKS6_S9_illlliPT2_S5_iiiiPKf --------------------------
	.section	.nv.info._ZN4vllm38concat_and_cache_mla_rope_fused_kernelIN3c104HalfELb0EfhLNS_18Fp8KVCacheDataTypeE1EEEvPKlPT_S7_PKS6_S9_illlliPT2_S5_iiiiPKf,"",@"SHT_CUDA_INFO"
	.sectionflags	@""
	.align	4


	//----- nvinfo : EIATTR_CUDA_API_VERSION
	.align		4
        /*0000*/ 	.byte	0x04, 0x37
        /*0002*/ 	.short	(.L_1997 - .L_1996)
.L_1996:
        /*0004*/ 	.word	0x00000082


	//----- nvinfo : EIATTR_KPARAM_INFO
	.align		4
.L_1997:
        /*0008*/ 	.byte	0x04, 0x17
        /*000a*/ 	.short	(.L_1999 - .L_1998)
.L_1998:
        /*000c*/ 	.word	0x00000000
        /*0010*/ 	.short	0x0011
        /*0012*/ 	.short	0x0078
        /*0014*/ 	.byte	0x00, 0xf5, 0x21, 0x00


	//----- nvinfo : EIATTR_KPARAM_INFO
	.align		4
.L_1999:
        /*0018*/ 	.byte	0x04, 0x17
        /*001a*/ 	.short	(.L_2001 - .L_2000)
.L_2000:
        /*001c*/ 	.word	0x00000000
        /*0020*/ 	.short	0x0010
        /*0022*/ 	.short	0x0074
        /*0024*/ 	.byte	0x00, 0xf0, 0x11, 0x00


	//----- nvinfo : EIATTR_KPARAM_INFO
	.align		4
.L_2001:
        /*0028*/ 	.byte	0x04, 0x17
        /*002a*/ 	.short	(.L_2003 - .L_2002)
.L_2002:
        /*002c*/ 	.word	0x00000000
        /*0030*/ 	.short	0x000f
        /*0032*/ 	.short	0x0070
        /*0034*/ 	.byte	0x00, 0xf0, 0x11, 0x00


	//----- nvinfo : EIATTR_KPARAM_INFO
	.align		4
.L_2003:
        /*0038*/ 	.byte	0x04, 0x17
        /*003a*/ 	.short	(.L_2005 - .L_2004)
.L_2004:
        /*003c*/ 	.word	0x00000000
        /*0040*/ 	.short	0x000e
        /*0042*/ 	.short	0x006c
        /*0044*/ 	.byte	0x00, 0xf0, 0x11, 0x00


	//----- nvinfo : EIATTR_KPARAM_INFO
	.align		4
.L_2005:
        /*0048*/ 	.byte	0x04, 0x17
        /*004a*/ 	.short	(.L_2007 - .L_2006)
.L_2006:
        /*004c*/ 	.word	0x00000000
        /*0050*/ 	.short	0x000d
        /*0052*/ 	.short	0x0068
        /*0054*/ 	.byte	0x00, 0xf0, 0x11, 0x00


	//----- nvinfo : EIATTR_KPARAM_INFO
	.align		4
.L_2007:
        /*0058*/ 	.byte	0x04, 0x17
        /*005a*/ 	.short	(.L_2009 - .L_2008)
.L_2008:
        /*005c*/ 	.word	0x00000000
        /*0060*/ 	.short	0x000c
        /*0062*/ 	.short	0x0060
        /*0064*/ 	.byte	0x00, 0xf5, 0x21, 0x00


	//----- nvinfo : EIATTR_KPARAM_INFO
	.align		4
.L_2009:
        /*0068*/ 	.byte	0x04, 0x17
        /*006a*/ 	.short	(.L_2011 - .L_2010)
.L_2010:
        /*006c*/ 	.word	0x00000000
        /*0070*/ 	.short	0x000b
        /*0072*/ 	.short	0x0058
        /*0074*/ 	.byte	0x00, 0xf5, 0x21, 0x00


	//----- nvinfo : EIATTR_KPARAM_INFO
	.align		4
.L_2011:
        /*0078*/ 	.byte	0x04, 0x17
        /*007a*/ 	.short	(.L_2013 - .L_2012)
.L_2012:
        /*007c*/ 	.word	0x00000000
        /*0080*/ 	.short	0x000a
        /*0082*/ 	.short	0x0050
        /*0084*/ 	.byte	0x00, 0xf0, 0x11, 0x00


	//----- nvinfo : EIATTR_KPARAM_INFO
	.align		4
.L_2013:
        /*0088*/ 	.byte	0x04, 0x17
        /*008a*/ 	.short	(.L_2015 - .L_2014)
.L_2014:
        /*008c*/ 	.word	0x00000000
        /*0090*/ 	.short	0x0009
        /*0092*/ 	.short	0x0048
        /*0094*/ 	.byte	0x00, 0xf0, 0x21, 0x00


	//----- nvinfo : EIATTR_KPARAM_INFO
	.align		4
.L_2015:
        /*0098*/ 	.byte	0x04, 0x17
        /*009a*/ 	.short	(.L_2017 - .L_2016)
.L_2016:
        /*009c*/ 	.word	0x00000000
        /*00a0*/ 	.short	0x0008
        /*00a2*/ 	.short	0x0040
        /*00a4*/ 	.byte	0x00, 0xf0, 0x21, 0x00


	//----- nvinfo : EIATTR_KPARAM_INFO
	.align		4
.L_2017:
        /*00a8*/ 	.byte	0x04, 0x17
        /*00aa*/ 	.short	(.L_2019 - .L_2018)
.L_2018:
        /*00ac*/ 	.word	0x00000000
        /*00b0*/ 	.short	0x0007
        /*00b2*/ 	.short	0x0038
        /*00b4*/ 	.byte	0x00, 0xf0, 0x21, 0x00


	//----- nvinfo : EIATTR_KPARAM_INFO
	.align		4
.L_2019:
        /*00b8*/ 	.byte	0x04, 0x17
        /*00ba*/ 	.short	(.L_2021 - .L_2020)
.L_2020:
        /*00bc*/ 	.word	0x00000000
        /*00c0*/ 	.short	0x0006
        /*00c2*/ 	.short	0x0030
        /*00c4*/ 	.byte	0x00, 0xf0, 0x21, 0x00


	//----- nvinfo : EIATTR_KPARAM_INFO
	.align		4
.L_2021:
        /*00c8*/ 	.byte	0x04, 0x17
        /*00ca*/ 	.short	(.L_2023 - .L_2022)
.L_2022:
        /*00cc*/ 	.word	0x00000000
        /*00d0*/ 	.short	0x0005
        /*00d2*/ 	.short	0x0028
        /*00d4*/ 	.byte	0x00, 0xf0, 0x11, 0x00


	//----- nvinfo : EIATTR_KPARAM_INFO
	.align		4
.L_2023:
        /*00d8*/ 	.byte	0x04, 0x17
        /*00da*/ 	.short	(.L_2025 - .L_2024)
.L_2024:
        /*00dc*/ 	.word	0x00000000
        /*00e0*/ 	.short	0x0004
        /*00e2*/ 	.short	0x0020
        /*00e4*/ 	.byte	0x00, 0xf5, 0x21, 0x00


	//----- nvinfo : EIATTR_KPARAM_INFO
	.align		4
.L_2025:
        /*00e8*/ 	.byte	0x04, 0x17
        /*00ea*/ 	.short	(.L_2027 - .L_2026)
.L_2026:
        /*00ec*/ 	.word	0x00000000
        /*00f0*/ 	.short	0x0003
        /*00f2*/ 	.short	0x0018
        /*00f4*/ 	.byte	0x00, 0xf5, 0x21, 0x00


	//----- nvinfo : EIATTR_KPARAM_INFO
	.align		4
.L_2027:
        /*00f8*/ 	.byte	0x04, 0x17
        /*00fa*/ 	.short	(.L_2029 - .L_2028)
.L_2028:
        /*00fc*/ 	.word	0x00000000
        /*0100*/ 	.short	0x0002
        /*0102*/ 	.short	0x0010
        /*0104*/ 	.byte	0x00, 0xf5, 0x21, 0x00


	//----- nvinfo : EIATTR_KPARAM_INFO
	.align		4
.L_2029:
        /*0108*/ 	.byte	0x04, 0x17
        /*010a*/ 	.short	(.L_2031 - .L_2030)
.L_2030:
        /*010c*/ 	.word	0x00000000
        /*0110*/ 	.short	0x0001
        /*0112*/ 	.short	0x0008
        /*0114*/ 	.byte	0x00, 0xf5, 0x21, 0x00


	//----- nvinfo : EIATTR_KPARAM_INFO
	.align		4
.L_2031:
        /*0118*/ 	.byte	0x04, 0x17
        /*011a*/ 	.short	(.L_2033 - .L_2032)
.L_2032:
        /*011c*/ 	.word	0x00000000
        /*0120*/ 	.short	0x0000
        /*0122*/ 	.short	0x0000
        /*0124*/ 	.byte	0x00, 0xf5, 0x21, 0x00


	//----- nvinfo : EIATTR_SPARSE_MMA_MASK
	.align		4
.L_2033:
        /*0128*/ 	.byte	0x03, 0x50
        /*012a*/ 	.short	0x0000


	//----- nvinfo : EIATTR_MAXREG_COUNT
	.align		4
        /*012c*/ 	.byte	0x03, 0x1b
        /*012e*/ 	.short	0x00ff


	//----- nvinfo : EIATTR_EXTERNS
	.align		4
        /*0130*/ 	.byte	0x04, 0x0f
        /*0132*/ 	.short	(.L_2035 - .L_2034)


	//   ....[0]....
	.align		4
.L_2034:
        /*0134*/ 	.word	index@(__assertfail)


	//----- nvinfo : EIATTR_MERCURY_ISA_VERSION
	.align		4
.L_2035:
        /*0138*/ 	.byte	0x03, 0x5f
        /*013a*/ 	.short	0x0101


	//----- nvinfo : EIATTR_VRC_CTA_INIT_COUNT
	.align		4
        /*013c*/ 	.byte	0x02, 0x4a
	.zero		1
	.zero		1


	//----- nvinfo : EIATTR_SYSCALL_OFFSETS
	.align		4
        /*0140*/ 	.byte	0x04, 0x46
        /*0142*/ 	.short	(.L_2037 - .L_2036)


	//   ....[0]....
.L_2036:
        /*0144*/ 	.word	0x000009e0


	//   ....[1]....
        /*0148*/ 	.word	0x00000b20


	//----- nvinfo : EIATTR_EXIT_INSTR_OFFSETS
	.align		4
.L_2037:
        /*014c*/ 	.byte	0x04, 0x1c
        /*014e*/ 	.short	(.L_2039 - .L_2038)


	//   ....[0]....
.L_2038:
        /*0150*/ 	.word	0x00000690


	//   ....[1]....
        /*0154*/ 	.word	0x00000a20


	//   ....[2]....
        /*0158*/ 	.word	0x00000b30


	//----- nvinfo : EIATTR_CRS_STACK_SIZE
	.align		4
.L_2039:
        /*015c*/ 	.byte	0x04, 0x1e
        /*015e*/ 	.short	(.L_2041 - .L_2040)
.L_2040:
        /*0160*/ 	.word	0x00000000


	//----- nvinfo : EIATTR_CBANK_PARAM_SIZE
	.align		4
.L_2041:
        /*0164*/ 	.byte	0x03, 0x19
        /*0166*/ 	.short	0x0080


	//----- nvinfo : EIATTR_PARAM_CBANK
	.align		4
        /*0168*/ 	.byte	0x04, 0x0a
        /*016a*/ 	.short	(.L_2043 - .L_2042)
	.align		4
.L_2042:
        /*016c*/ 	.word	index@(.nv.constant0._ZN4vllm38concat_and_cache_mla_rope_fused_kernelIN3c104HalfELb0EfhLNS_18Fp8KVCacheDataTypeE1EEEvPKlPT_S7_PKS6_S9_illlliPT2_S5_iiiiPKf)
        /*0170*/ 	.short	0x0380
        /*0172*/ 	.short	0x0080


	//----- nvinfo : EIATTR_SW_WAR
	.align		4
.L_2043:
        /*0174*/ 	.byte	0x04, 0x36
        /*0176*/ 	.short	(.L_2045 - .L_2044)
.L_2044:
        /*0178*/ 	.word	0x00000008
.L_2045:


//--------------------- .nv.info._ZN4vllm38concat_and_cache_mla_rope_fused_kernelIN3c104HalfELb1EfhLNS_18Fp8KVCacheDataTypeE1EEEvPKlPT_S7_PKS6_S9_illlliPT2_S5_iiiiPKf --------------------------
	.section	.nv.info._ZN4vllm38concat_and_cache_mla_rope_fused_kernelIN3c104HalfELb1EfhLNS_18Fp8KVCacheDataTypeE1EEEvPKlPT_S7_PKS6_S9_illlliPT2_S5_iiiiPKf,"",@"SHT_CUDA_INFO"
	.sectionflags	@""
	.align	4


	//----- nvinfo : EIATTR_CUDA_API_VERSION
	.align		4
        /*0000*/ 	.byte	0x04, 0x37
        /*0002*/ 	.short	(.L_2047 - .L_2046)
.L_2046:
        /*0004*/ 	.word	0x00000082


	//----- nvinfo : EIATTR_KPARAM_INFO
	.align		4
.L_2047:
        /*0008*/ 	.byte	0x04, 0x17
        /*000a*/ 	.short	(.L_2049 - .L_2048)
.L_2048:
        /*000c*/ 	.word	0x00000000
        /*0010*/ 	.short	0x0011
        /*0012*/ 	.short	0x0078
        /*0014*/ 	.byte	0x00, 0xf5, 0x21, 0x00


	//----- nvinfo : EIATTR_KPARAM_INFO
	.align		4
.L_2049:
        /*0018*/ 	.byte	0x04, 0x17
        /*001a*/ 	.short	(.L_2051 - .L_2050)
.L_2050:
        /*001c*/ 	.word	0x00000000
        /*0020*/ 	.short	0x0010
        /*0022*/ 	.short	0x0074
        /*0024*/ 	.byte	0x00, 0xf0, 0x11, 0x00


	//----- nvinfo : EIATTR_KPARAM_INFO
	.align		4
.L_2051:
        /*0028*/ 	.byte	0x04, 0x17
        /*002a*/ 	.short	(.L_2053 - .L_2052)
.L_2052:
        /*002c*/ 	.word	0x00000000
        /*0030*/ 	.short	0x000f
        /*0032*/ 	.short	0x0070
        /*0034*/ 	.byte	0x00, 0xf0, 0x11, 0x00


	//----- nvinfo : EIATTR_KPARAM_INFO
	.align		4
.L_2053:
        /*0038*/ 	.byte	0x04, 0x17
        /*003a*/ 	.short	(.L_2055 - .L_2054)
.L_2054:
        /*003c*/ 	.word	0x00000000
        /*0040*/ 	.short	0x000e
        /*0042*/ 	.short	0x006c
        /*0044*/ 	.byte	0x00, 0xf0, 0x11, 0x00


	//----- nvinfo : EIATTR_KPARAM_INFO
	.align		4
.L_2055:
        /*0048*/ 	.byte	0x04, 0x17
        /*004a*/ 	.short	(.L_2057 - .L_2056)
.L_2056:
        /*004c*/ 	.word	0x00000000
        /*0050*/ 	.short	0x000d
        /*0052*/ 	.short	0x0068
        /*0054*/ 	.byte	0x00, 0xf0, 0x11, 0x00


	//----- nvinfo : EIATTR_KPARAM_INFO
	.align		4
.L_2057:
        /*0058*/ 	.byte	0x04, 0x17
        /*005a*/ 	.short	(.L_2059 - .L_2058)
.L_2058:
        /*005c*/ 	.word	0x00000000
        /*0060*/ 	.short	0x000c
        /*0062*/ 	.short	0x0060
        /*0064*/ 	.byte	0x00, 0xf5, 0x21, 0x00


	//----- nvinfo : EIATTR_KPARAM_INFO
	.align		4
.L_2059:
        /*0068*/ 	.byte	0x04, 0x17
        /*006a*/ 	.short	(.L_2061 - .L_2060)
.L_2060:
        /*006c*/ 	.word	0x00000000
        /*0070*/ 	.short	0x000b
        /*0072*/ 	.short	0x0058
        /*0074*/ 	.byte	0x00, 0xf5, 0x21, 0x00


	//----- nvinfo : EIATTR_KPARAM_INFO
	.align		4
.L_2061:
        /*0078*/ 	.byte	0x04, 0x17
        /*007a*/ 	.short	(.L_2063 - .L_2062)
.L_2062:
        /*007c*/ 	.word	0x00000000
        /*0080*/ 	.short	0x000a
        /*0082*/ 	.short	0x0050
        /*0084*/ 	.byte	0x00, 0xf0, 0x11, 0x00


	//----- nvinfo : EIATTR_KPARAM_INFO
	.align		4
.L_2063:
        /*0088*/ 	.byte	0x04, 0x17
        /*008a*/ 	.short	(.L_2065 - .L_2064)
.L_2064:
        /*008c*/ 	.word	0x00000000
        /*0090*/ 	.short	0x0009
        /*0092*/ 	.short	0x0048
        /*0094*/ 	.byte	0x00, 0xf0, 0x21, 0x00


	//----- nvinfo : EIATTR_KPARAM_INFO
	.align		4
.L_2065:
        /*0098*/ 	.byte	0x04, 0x17
        /*009a*/ 	.short	(.L_2067 - .L_2066)
.L_2066:
        /*009c*/ 	.word	0x00000000
        /*00a0*/ 	.short	0x0008
        /*00a2*/ 	.short	0x0040
        /*00a4*/ 	.byte	0x00, 0xf0, 0x21, 0x00


	//----- nvinfo : EIATTR_KPARAM_INFO
	.align		4
.L_2067:
        /*00a8*/ 	.byte	0x04, 0x17
        /*00aa*/ 	.short	(.L_2069 - .L_2068)
.L_2068:
        /*00ac*/ 	.word	0x00000000
        /*00b0*/ 	.short	0x0007
        /*00b2*/ 	.short	0x0038
        /*00b4*/ 	.byte	0x00, 0xf0, 0x21, 0x00


	//----- nvinfo : EIATTR_KPARAM_INFO
	.align		4
.L_2069:
        /*00b8*/ 	.byte	0x04, 0x17
        /*00ba*/ 	.short	(.L_2071 - .L_2070)
.L_2070:
        /*00bc*/ 	.word	0x00000000
        /*00c0*/ 	.short	0x0006
        /*00c2*/ 	.short	0x0030
        /*00c4*/ 	.byte	0x00, 0xf0, 0x21, 0x00


	//----- nvinfo : EIATTR_KPARAM_INFO
	.align		4
.L_2071:
        /*00c8*/ 	.byte	0x04, 0x17
        /*00ca*/ 	.short	(.L_2073 - .L_2072)
.L_2072:
        /*00cc*/ 	.word	0x00000000
        /*00d0*/ 	.short	0x0005
        /*00d2*/ 	.short	0x0028
        /*00d4*/ 	.byte	0x00, 0xf0, 0x11, 0x00


	//----- nvinfo : EIATTR_KPARAM_INFO
	.align		4
.L_2073:
        /*00d8*/ 	.byte	0x04, 0x17
        /*00da*/ 	.short	(.L_2075 - .L_2074)
.L_2074:
        /*00dc*/ 	.word	0x00000000
        /*00e0*/ 	.short	0x0004
        /*00e2*/ 	.short	0x0020
        /*00e4*/ 	.byte	0x00, 0xf5, 0x21, 0x00


	//----- nvinfo : EIATTR_KPARAM_INFO
	.align		4
.L_2075:
        /*00e8*/ 	.byte	0x04, 0x17
        /*00ea*/ 	.short	(.L_2077 - .L_2076)
.L_2076:
        /*00ec*/ 	.word	0x00000000
        /*00f0*/ 	.short	0x0003
        /*00f2*/ 	.short	0x0018
        /*00f4*/ 	.byte	0x00, 0xf5, 0x21, 0x00


	//----- nvinfo : EIATTR_KPARAM_INFO
	.align		4
.L_2077:
        /*00f8*/ 	.byte	0x04, 0x17
        /*00fa*/ 	.short	(.L_2079 - .L_2078)
.L_2078:
        /*00fc*/ 	.word	0x00000000
        /*0100*/ 	.short	0x0002
        /*0102*/ 	.short	0x0010
        /*0104*/ 	.byte	0x00, 0xf5, 0x21, 0x00


	//----- nvinfo : EIATTR_KPARAM_INFO
	.align		4
.L_2079:
        /*0108*/ 	.byte	0x04, 0x17
        /*010a*/ 	.short	(.L_2081 - .L_2080)
.L_2080:
        /*010c*/ 	.word	0x00000000
        /*0110*/ 	.short	0x0001
        /*0112*/ 	.short	0x0008
        /*0114*/ 	.byte	0x00, 0xf5, 0x21, 0x00


	//----- nvinfo : EIATTR_KPARAM_INFO
	.align		4
.L_2081:
        /*0118*/ 	.byte	0x04, 0x17
        /*011a*/ 	.short	(.L_2083 - .L_2082)
.L_2082:
        /*011c*/ 	.word	0x00000000
        /*0120*/ 	.short	0x0000
        /*0122*/ 	.short	0x0000
        /*0124*/ 	.byte	0x00, 0xf5, 0x21, 0x00


	//----- nvinfo : EIATTR_SPARSE_MMA_MASK
	.align		4
.L_2083:
        /*0128*/ 	.byte	0x03, 0x50
        /*012a*/ 	.short	0x0000


	//----- nvinfo : EIATTR_MAXREG_COUNT
	.align		4
        /*012c*/ 	.byte	0x03, 0x1b
        /*012e*/ 	.short	0x00ff


	//----- nvinfo : EIATTR_EXTERNS
	.align		4
        /*0130*/ 	.byte	0x04, 0x0f
        /*0132*/ 	.short	(.L_2085 - .L_2084)


	//   ....[0]....
	.align		4
.L_2084:
        /*0134*/ 	.word	index@(__assertfail)


	//----- nvinfo : EIATTR_MERCURY_ISA_VERSION
	.align		4
.L_2085:
        /*0138*/ 	.byte	0x03, 0x5f
        /*013a*/ 	.short	0x0101


	//----- nvinfo : EIATTR_VRC_CTA_INIT_COUNT
	.align		4
        /*013c*/ 	.byte	0x02, 0x4a
	.zero		1
	.zero		1


	//----- nvinfo : EIATTR_SYSCALL_OFFSETS
	.align		4
        /*0140*/ 	.byte	0x04, 0x46
        /*0142*/ 	.short	(.L_2087 - .L_2086)


	//   ....[0]....
.L_2086:
        /*0144*/ 	.word	0x000009f0


	//   ....[1]....
        /*0148*/ 	.word	0x00000b30


	//----- nvinfo : EIATTR_EXIT_INSTR_OFFSETS
	.align		4
.L_2087:
        /*014c*/ 	.byte	0x04, 0x1c
        /*014e*/ 	.short	(.L_2089 - .L_2088)


	//   ....[0]....
.L_2088:
        /*0150*/ 	.word	0x00000690


	//   ....[1]....
        /*0154*/ 	.word	0x00000a30


	//   ....[2]....
        /*0158*/ 	.word	0x00000b40


	//----- nvinfo : EIATTR_CRS_STACK_SIZE
	.align		4
.L_2089:
        /*015c*/ 	.byte	0x04, 0x1e
        /*015e*/ 	.short	(.L_2091 - .L_2090)
.L_2090:
        /*0160*/ 	.word	0x00000000


	//----- nvinfo : EIATTR_CBANK_PARAM_SIZE
	.align		4
.L_2091:
        /*0164*/ 	.byte	0x03, 0x19
        /*0166*/ 	.short	0x0080


	//----- nvinfo : EIATTR_PARAM_CBANK
	.align		4
        /*0168*/ 	.byte	0x04, 0x0a
        /*016a*/ 	.short	(.L_2093 - .L_2092)
	.align		4
.L_2092:
        /*016c*/ 	.word	index@(.nv.constant0._ZN4vllm38concat_and_cache_mla_rope_fused_kernelIN3c104HalfELb1EfhLNS_18Fp8KVCacheDataTypeE1EEEvPKlPT_S7_PKS6_S9_illlliPT2_S5_iiiiPKf)
        /*0170*/ 	.short	0x0380
        /*0172*/ 	.short	0x0080


	//----- nvinfo : EIATTR_SW_WAR
	.align		4
.L_2093:
        /*0174*/ 	.byte	0x04, 0x36
        /*0176*/ 	.short	(.L_2095 - .L_2094)
.L_2094:
        /*0178*/ 	.word	0x00000008
.L_2095:


//--------------------- .nv.info._ZN4vllm38concat_and_cache_mla_rope_fused_kernelIfLb0EfhLNS_18Fp8KVCacheDataTypeE1EEEvPKlPT_S5_PKS4_S7_illlliPT2_S3_iiiiPKf --------------------------
	.section	.nv.info._ZN4vllm38concat_and_cache_mla_rope_fused_kernelIfLb0EfhLNS_18Fp8KVCacheDataTypeE1EEEvPKlPT_S5_PKS4_S7_illlliPT2_S3_iiiiPKf,"",@"SHT_CUDA_INFO"
	.sectionflags	@""
	.align	4


	//----- nvinfo : EIATTR_CUDA_API_VERSION
	.align		4
        /*0000*/ 	.byte	0x04, 0x37
        /*0002*/ 	.short	(.L_2097 - .L_2096)
.L_2096:
        /*0004*/ 	.word	0x00000082


	//----- nvinfo : EIATTR_KPARAM_INFO
	.align		4
.L_2097:
        /*0008*/ 	.byte	0x04, 0x17
        /*000a*/ 	.short	(.L_2099 - .L_2098)
.L_2098:
        /*000c*/ 	.word	0x00000000
        /*0010*/ 	.short	0x0011
        /*0012*/ 	.short	0x0078
        /*0014*/ 	.byte	0x00, 0xf5, 0x21, 0x00


	//----- nvinfo : EIATTR_KPARAM_INFO
	.align		4
.L_2099:
        /*0018*/ 	.byte	0x04, 0x17
        /*001a*/ 	.short	(.L_2101 - .L_2100)
.L_2100:
        /*001c*/ 	.word	0x00000000
        /*0020*/ 	.short	0x0010
        /*0022*/ 	.short	0x0074
        /*0024*/ 	.byte	0x00, 0xf0, 0x11, 0x00


	//----- nvinfo : EIATTR_KPARAM_INFO
	.align		4
.L_2101:
        /*0028*/ 	.byte	0x04, 0x17
        /*002a*/ 	.short	(.L_2103 - .L_2102)
.L_2102:
        /*002c*/ 	.word	0x00000000
        /*0030*/ 	.short	0x000f
        /*0032*/ 	.short	0x0070
        /*0034*/ 	.byte	0x00, 0xf0, 0x11, 0x00


	//----- nvinfo : EIATTR_KPARAM_INFO
	.align		4
.L_2103:
        /*0038*/ 	.byte	0x04, 0x17
        /*003a*/ 	.short	(.L_2105 - .L_2104)
.L_2104:
        /*003c*/ 	.word	0x00000000
        /*0040*/ 	.short	0x000e
        /*0042*/ 	.short	0x006c
        /*0044*/ 	.byte	0x00, 0xf0, 0x11, 0x00


	//----- nvinfo : EIATTR_KPARAM_INFO
	.align		4
.L_2105:
        /*0048*/ 	.byte	0x04, 0x17
        /*004a*/ 	.short	(.L_2107 - .L_2106)
.L_2106:
        /*004c*/ 	.word	0x00000000
        /*0050*/ 	.short	0x000d
        /*0052*/ 	.short	0x0068
        /*0054*/ 	.byte	0x00, 0xf0, 0x11, 0x00


	//----- nvinfo : EIATTR_KPARAM_INFO
	.align		4
.L_2107:
        /*0058*/ 	.byte	0x04, 0x17
        /*005a*/ 	.short	(.L_2109 - .L_2108)
.L_2108:
        /*005c*/ 	.word	0x00000000
        /*0060*/ 	.short	0x000c
        /*0062*/ 	.short	0x0060
        /*0064*/ 	.byte	0x00, 0xf5, 0x21, 0x00


	//----- nvinfo : EIATTR_KPARAM_INFO
	.align		4
.L_2109:
        /*0068*/ 	.byte	0x04, 0x17
        /*006a*/ 	.short	(.L_2111 - .L_2110)
.L_2110:
        /*006c*/ 	.word	0x00000000
        /*0070*/ 	.short	0x000b
        /*0072*/ 	.short	0x0058
        /*0074*/ 	.byte	0x00, 0xf5, 0x21, 0x00


	//----- nvinfo : EIATTR_KPARAM_INFO
	.align		4
.L_2111:
        /*0078*/ 	.byte	0x04, 0x17
        /*007a*/ 	.short	(.L_2113 - .L_2112)
.L_2112:
        /*007c*/ 	.word	0x00000000
        /*0080*/ 	.short	0x000a
        /*0082*/ 	.short	0x0050
        /*0084*/ 	.byte	0x00, 0xf0, 0x11, 0x00


	//----- nvinfo : EIATTR_KPARAM_INFO
	.align		4
.L_2113:
        /*0088*/ 	.byte	0x04, 0x17
        /*008a*/ 	.short	(.L_2115 - .L_2114)
.L_2114:
        /*008c*/ 	.word	0x00000000
        /*0090*/ 	.short	0x0009
        /*0092*/ 	.short	0x0048
        /*0094*/ 	.byte	0x00, 0xf0, 0x21, 0x00


	//----- nvinfo : EIATTR_KPARAM_INFO
	.align		4
.L_2115:
        /*0098*/ 	.byte	0x04, 0x17
        /*009a*/ 	.short	(.L_2117 - .L_2116)
.L_2116:
        /*009c*/ 	.word	0x00000000
        /*00a0*/ 	.short	0x0008
        /*00a2*/ 	.short	0x0040
        /*00a4*/ 	.byte	0x00, 0xf0, 0x21, 0x00


	//----- nvinfo : EIATTR_KPARAM_INFO
	.align		4
.L_2117:
        /*00a8*/ 	.byte	0x04, 0x17
        /*00aa*/ 	.short	(.L_2119 - .L_2118)
.L_2118:
        /*00ac*/ 	.word	0x00000000
        /*00b0*/ 	.short	0x0007
        /*00b2*/ 	.short	0x0038
        /*00b4*/ 	.byte	0x00, 0xf0, 0x21, 0x00


	//----- nvinfo : EIATTR_KPARAM_INFO
	.align		4
.L_2119:
        /*00b8*/ 	.byte	0x04, 0x17
        /*00ba*/ 	.short	(.L_2121 - .L_2120)
.L_2120:
        /*00bc*/ 	.word	0x00000000
        /*00c0*/ 	.short	0x0006
        /*00c2*/ 	.short	0x0030
        /*00c4*/ 	.byte	0x00, 0xf0, 0x21, 0x00


	//----- nvinfo : EIATTR_KPARAM_INFO
	.align		4
.L_2121:
        /*00c8*/ 	.byte	0x04, 0x17
        /*00ca*/ 	.short	(.L_2123 - .L_2122)
.L_2122:
        /*00cc*/ 	.word	0x00000000
        /*00d0*/ 	.short	0x0005
        /*00d2*/ 	.short	0x0028
        /*00d4*/ 	.byte	0x00, 0xf0, 0x11, 0x00


	//----- nvinfo : EIATTR_KPARAM_INFO
	.align		4
.L_2123:
        /*00d8*/ 	.byte	0x04, 0x17
        /*00da*/ 	.short	(.L_2125 - .L_2124)
.L_2124:
        /*00dc*/ 	.word	0x00000000
        /*00e0*/ 	.short	0x0004
        /*00e2*/ 	.short	0x0020
        /*00e4*/ 	.byte	0x00, 0xf5, 0x21, 0x00


	//----- nvinfo : EIATTR_KPARAM_INFO
	.align		4
.L_2125:
        /*00e8*/ 	.byte	0x04, 0x17
        /*00ea*/ 	.short	(.L_2127 - .L_2126)
.L_2126:
        /*00ec*/ 	.word	0x00000000
        /*00f0*/ 	.short	0x0003
        /*00f2*/ 	.short	0x0018
        /*00f4*/ 	.byte	0x00, 0xf5, 0x21, 0x00


	//----- nvinfo : EIATTR_KPARAM_INFO
	.align		4
.L_2127:
        /*00f8*/ 	.byte	0x04, 0x17
        /*00fa*/ 	.short	(.L_2129 - .L_2128)
.L_2128:
        /*00fc*/ 	.word	0x00000000
        /*0100*/ 	.short	0x0002
        /*0102*/ 	.short	0x0010
        /*0104*/ 	.byte	0x00, 0xf5, 0x21, 0x00


	//----- nvinfo : EIATTR_KPARAM_INFO
	.align		4
.L_2129:
        /*0108*/ 	.byte	0x04, 0x17
        /*010a*/ 	.short	(.L_2131 - .L_2130)
.L_2130:
        /*010c*/ 	.word	0x00000000
        /*0110*/ 	.short	0x0001
        /*0112*/ 	.short	0x0008
        /*0114*/ 	.byte	0x00, 0xf5, 0x21, 0x00


	//----- nvinfo : EIATTR_KPARAM_INFO
	.align		4
.L_2131:
        /*0118*/ 	.byte	0x04, 0x17
        /*011a*/ 	.short	(.L_2133 - .L_2132)
.L_2132:
        /*011c*/ 	.word	0x00000000
        /*0120*/ 	.short	0x0000
        /*0122*/ 	.short	0x0000
        /*0124*/ 	.byte	0x00, 0xf5, 0x21, 0x00


	//----- nvinfo : EIATTR_SPARSE_MMA_MASK
	.align		4
.L_2133:
        /*0128*/ 	.byte	0x03, 0x50
        /*012a*/ 	.short	0x0000


	//----- nvinfo : EIATTR_MAXREG_COUNT
	.align		4
        /*012c*/ 	.byte	0x03, 0x1b
        /*012e*/ 	.short	0x00ff


	//----- nvinfo : EIATTR_EXTERNS
	.align		4
        /*0130*/ 	.byte	0x04, 0x0f
        /*0132*/ 	.short	(.L_2135 - .L_2134)


	//   ....[0]....
	.align		4
.L_2134:
        /*0134*/ 	.word	index@(__assertfail)


	//----- nvinfo : EIATTR_MERCURY_ISA_VERSION
	.align		4
.L_2135:
        /*0138*/ 	.byte	0x03, 0x5f
        /*013a*/ 	.short	0x0101


	//----- nvinfo : EIATTR_VRC_CTA_INIT_COUNT
	.align		4
        /*013c*/ 	.byte	0x02, 0x4a
	.zero		1
	.zero		1


	//----- nvinfo : EIATTR_SYSCALL_OFFSETS
	.align		4
        /*0140*/ 	.byte	0x04, 0x46
        /*0142*/ 	.short	(.L_2137 - .L_2136)


	//   ....[0]....
.L_2136:
        /*0144*/ 	.word	0x00000820


	//   ....[1]....
        /*0148*/ 	.word	0x00000960


	//----- nvinfo : EIATTR_EXIT_INSTR_OFFSETS
	.align		4
.L_2137:
        /*014c*/ 	.byte	0x04, 0x1c
        /*014e*/ 	.short	(.L_2139 - .L_2138)


	//   ....[0]....
.L_2138:
        /*0150*/ 	.word	0x000005b0


	//   ....[1]....
        /*0154*/ 	.word	0x00000860


	//   ....[2]....
        /*0158*/ 	.word	0x00000970


	//----- nvinfo : EIATTR_CRS_STACK_SIZE
	.align		4
.L_2139:
        /*015c*/ 	.byte	0x04, 0x1e
        /*015e*/ 	.short	(.L_2141 - .L_2140)
.L_2140:
        /*0160*/ 	.word	0x00000000


	//----- nvinfo : EIATTR_CBANK_PARAM_SIZE
	.align		4
.L_2141:
        /*0164*/ 	.byte	0x03, 0x19
        /*0166*/ 	.short	0x0080


	//----- nvinfo : EIATTR_PARAM_CBANK
	.align		4
        /*0168*/ 	.byte	0x04, 0x0a
        /*016a*/ 	.short	(.L_2143 - .L_2142)
	.align		4
.L_2142:
        /*016c*/ 	.word	index@(.nv.constant0._ZN4vllm38concat_and_cache_mla_rope_fused_kernelIfLb0EfhLNS_18Fp8KVCacheDataTypeE1EEEvPKlPT_S5_PKS4_S7_illlliPT2_S3_iiiiPKf)
        /*0170*/ 	.short	0x0380
        /*0172*/ 	.short	0x0080


	//----- nvinfo : EIATTR_SW_WAR
	.align		4
.L_2143:
        /*0174*/ 	.byte	0x04, 0x36
        /*0176*/ 	.short	(.L_2145 - .L_2144)
.L_2144:
        /*0178*/ 	.word	0x00000008
.L_2145:


//--------------------- .nv.info._ZN4vllm38concat_and_cache_mla_rope_fused_kernelIfLb1EfhLNS_18Fp8KVCacheDataTypeE1EEEvPKlPT_S5_PKS4_S7_illlliPT2_S3_iiiiPKf --------------------------
	.section	.nv.info._ZN4vllm38concat_and_cache_mla_rope_fused_kernelIfLb1EfhLNS_18Fp8KVCacheDataTypeE1EEEvPKlPT_S5_PKS4_S7_illlliPT2_S3_iiiiPKf,"",@"SHT_CUDA_INFO"
	.sectionflags	@""
	.align	4


	//----- nvinfo : EIATTR_CUDA_API_VERSION
	.align		4
        /*0000*/ 	.byte	0x04, 0x37
        /*0002*/ 	.short	(.L_2147 - .L_2146)
.L_2146:
        /*0004*/ 	.word	0x00000082


	//----- nvinfo : EIATTR_KPARAM_INFO
	.align		4
.L_2147:
        /*0008*/ 	.byte	0x04, 0x17
        /*000a*/ 	.short	(.L_2149 - .L_2148)
.L_2148:
        /*000c*/ 	.word	0x00000000
        /*0010*/ 	.short	0x0011
        /*0012*/ 	.short	0x0078
        /*0014*/ 	.byte	0x00, 0xf5, 0x21, 0x00


	//----- nvinfo : EIATTR_KPARAM_INFO
	.align		4
.L_2149:
        /*0018*/ 	.byte	0x04, 0x17
        /*001a*/ 	.short	(.L_2151 - .L_2150)
.L_2150:
        /*001c*/ 	.word	0x00000000
        /*0020*/ 	.short	0x0010
        /*0022*/ 	.short	0x0074
        /*0024*/ 	.byte	0x00, 0xf0, 0x11, 0x00


	//----- nvinfo : EIATTR_KPARAM_INFO
	.align		4
.L_2151:
        /*0028*/ 	.byte	0x04, 0x17
        /*002a*/ 	.short	(.L_2153 - .L_2152)
.L_2152:
        /*002c*/ 	.word	0x00000000
        /*0030*/ 	.short	0x000f
        /*0032*/ 	.short	0x0070
        /*0034*/ 	.byte	0x00, 0xf0, 0x11, 0x00


	//----- nvinfo : EIATTR_KPARAM_INFO
	.align		4
.L_2153:
        /*0038*/ 	.byte	0x04, 0x17
        /*003a*/ 	.short	(.L_2155 - .L_2154)
.L_2154:
        /*003c*/ 	.word	0x00000000
        /*0040*/ 	.short	0x000e
        /*0042*/ 	.short	0x006c
        /*0044*/ 	.byte	0x00, 0xf0, 0x11, 0x00


	//----- nvinfo : EIATTR_KPARAM_INFO
	.align		4
.L_2155:
        /*0048*/ 	.byte	0x04, 0x17
        /*004a*/ 	.short	(.L_2157 - .L_2156)
.L_2156:
        /*004c*/ 	.word	0x00000000
        /*0050*/ 	.short	0x000d
        /*0052*/ 	.short	0x0068
        /*0054*/ 	.byte	0x00, 0xf0, 0x11, 0x00


	//----- nvinfo : EIATTR_KPARAM_INFO
	.align		4
.L_2157:
        /*0058*/ 	.byte	0x04, 0x17
        /*005a*/ 	.short	(.L_2159 - .L_2158)
.L_2158:
        /*005c*/ 	.word	0x00000000
        /*0060*/ 	.short	0x000c
        /*0062*/ 	.short	0x0060
        /*0064*/ 	.byte	0x00, 0xf5, 0x21, 0x00


	//----- nvinfo : EIATTR_KPARAM_INFO
	.align		4
.L_2159:
        /*0068*/ 	.byte	0x04, 0x17
        /*006a*/ 	.short	(.L_2161 - .L_2160)
.L_2160:
        /*006c*/ 	.word	0x00000000
        /*0070*/ 	.short	0x000b
        /*0072*/ 	.short	0x0058
        /*0074*/ 	.byte	0x00, 0xf5, 0x21, 0x00


	//----- nvinfo : EIATTR_KPARAM_INFO
	.align		4
.L_2161:
        /*0078*/ 	.byte	0x04, 0x17
        /*007a*/ 	.short	(.L_2163 - .L_2162)
.L_2162:
        /*007c*/ 	.word	0x00000000
        /*0080*/ 	.short	0x000a
        /*0082*/ 	.short	0x0050
        /*0084*/ 	.byte	0x00, 0xf0, 0x11, 0x00


	//----- nvinfo : EIATTR_KPARAM_INFO
	.align		4
.L_2163:
        /*0088*/ 	.byte	0x04, 0x17
        /*008a*/ 	.short	(.L_2165 - .L_2164)
.L_2164:
        /*008c*/ 	.word	0x00000000
        /*0090*/ 	.short	0x0009
        /*0092*/ 	.short	0x0048
        /*0094*/ 	.byte	0x00, 0xf0, 0x21, 0x00


	//----- nvinfo : EIATTR_KPARAM_INFO
	.align		4
.L_2165:
        /*0098*/ 	.byte	0x04, 0x17
        /*009a*/ 	.short	(.L_2167 - .L_2166)
.L_2166:
        /*009c*/ 	.word	0x00000000
        /*00a0*/ 	.short	0x0008
        /*00a2*/ 	.short	0x0040
        /*00a4*/ 	.byte	0x00, 0xf0, 0x21, 0x00


	//----- nvinfo : EIATTR_KPARAM_INFO
	.align		4
.L_2167:
        /*00a8*/ 	.byte	0x04, 0x17
        /*00aa*/ 	.short	(.L_2169 - .L_2168)
.L_2168:
        /*00ac*/ 	.word	0x00000000
        /*00b0*/ 	.short	0x0007
        /*00b2*/ 	.short	0x0038
        /*00b4*/ 	.byte	0x00, 0xf0, 0x21, 0x00


	//----- nvinfo : EIATTR_KPARAM_INFO
	.align		4
.L_2169:
        /*00b8*/ 	.byte	0x04, 0x17
        /*00ba*/ 	.short	(.L_2171 - .L_2170)
.L_2170:
        /*00bc*/ 	.word	0x00000000
        /*00c0*/ 	.short	0x0006
        /*00c2*/ 	.short	0x0030
        /*00c4*/ 	.byte	0x00, 0xf0, 0x21, 0x00


	//----- nvinfo : EIATTR_KPARAM_INFO
	.align		4
.L_2171:
        /*00c8*/ 	.byte	0x04, 0x17
        /*00ca*/ 	.short	(.L_2173 - .L_2172)
.L_2172:
        /*00cc*/ 	.word	0x00000000
        /*00d0*/ 	.short	0x0005
        /*00d2*/ 	.short	0x0028
        /*00d4*/ 	.byte	0x00, 0xf0, 0x11, 0x00


	//----- nvinfo : EIATTR_KPARAM_INFO
	.align		4
.L_2173:
        /*00d8*/ 	.byte	0x04, 0x17
        /*00da*/ 	.short	(.L_2175 - .L_2174)
.L_2174:
        /*00dc*/ 	.word	0x00000000
        /*00e0*/ 	.short	0x0004
        /*00e2*/ 	.short	0x0020
        /*00e4*/ 	.byte	0x00, 0xf5, 0x21, 0x00


	//----- nvinfo : EIATTR_KPARAM_INFO
	.align		4
.L_2175:
        /*00e8*/ 	.byte	0x04, 0x17
        /*00ea*/ 	.short	(.L_2177 - .L_2176)
.L_2176:
        /*00ec*/ 	.word	0x00000000
        /*00f0*/ 	.short	0x0003
        /*00f2*/ 	.short	0x0018
        /*00f4*/ 	.byte	0x00, 0xf5, 0x21, 0x00


	//----- nvinfo : EIATTR_KPARAM_INFO
	.align		4
.L_2177:
        /*00f8*/ 	.byte	0x04, 0x17
        /*00fa*/ 	.short	(.L_2179 - .L_2178)
.L_2178:
        /*00fc*/ 	.word	0x00000000
        /*0100*/ 	.short	0x0002
        /*0102*/ 	.short	0x0010
        /*0104*/ 	.byte	0x00, 0xf5, 0x21, 0x00


	//----- nvinfo : EIATTR_KPARAM_INFO
	.align		4
.L_2179:
        /*0108*/ 	.byte	0x04, 0x17
        /*010a*/ 	.short	(.L_2181 - .L_2180)
.L_2180:
        /*010c*/ 	.word	0x00000000
        /*0110*/ 	.short	0x0001
        /*0112*/ 	.short	0x0008
        /*0114*/ 	.byte	0x00, 0xf5, 0x21, 0x00


	//----- nvinfo : EIATTR_KPARAM_INFO
	.align		4
.L_2181:
        /*0118*/ 	.byte	0x04, 0x17
        /*011a*/ 	.short	(.L_2183 - .L_2182)
.L_2182:
        /*011c*/ 	.word	0x00000000
        /*0120*/ 	.short	0x0000
        /*0122*/ 	.short	0x0000
        /*0124*/ 	.byte	0x00, 0xf5, 0x21, 0x00


	//----- nvinfo : EIATTR_SPARSE_MMA_MASK
	.align		4
.L_2183:
        /*0128*/ 	.byte	0x03, 0x50
        /*012a*/ 	.short	0x0000


	//----- nvinfo : EIATTR_MAXREG_COUNT
	.align		4
        /*012c*/ 	.byte	0x03, 0x1b
        /*012e*/ 	.short	0x00ff


	//----- nvinfo : EIATTR_EXTERNS
	.align		4
        /*0130*/ 	.byte	0x04, 0x0f
        /*0132*/ 	.short	(.L_2185 - .L_2184)


	//   ....[0]....
	.align		4
.L_2184:
        /*0134*/ 	.word	index@(__assertfail)


	//----- nvinfo : EIATTR_MERCURY_ISA_VERSION
	.align		4
.L_2185:
        /*0138*/ 	.byte	0x03, 0x5f
        /*013a*/ 	.short	0x0101


	//----- nvinfo : EIATTR_VRC_CTA_INIT_COUNT
	.align		4
        /*013c*/ 	.byte	0x02, 0x4a
	.zero		1
	.zero		1


	//----- nvinfo : EIATTR_SYSCALL_OFFSETS
	.align		4
        /*0140*/ 	.byte	0x04, 0x46
        /*0142*/ 	.short	(.L_2187 - .L_2186)


	//   ....[0]....
.L_2186:
        /*0144*/ 	.word	0x00000830


	//   ....[1]....
        /*0148*/ 	.word	0x00000970


	//----- nvinfo : EIATTR_EXIT_INSTR_OFFSETS
	.align		4
.L_2187:
        /*014c*/ 	.byte	0x04, 0x1c
        /*014e*/ 	.short	(.L_2189 - .L_2188)


	//   ....[0]....
.L_2188:
        /*0150*/ 	.word	0x000005b0


	//   ....[1]....
        /*0154*/ 	.word	0x00000870


	//   ....[2]....
        /*0158*/ 	.word	0x00000980


	//----- nvinfo : EIATTR_CRS_STACK_SIZE
	.align		4
.L_2189:
        /*015c*/ 	.byte	0x04, 0x1e
        /*015e*/ 	.short	(.L_2191 - .L_2190)
.L_2190:
        /*0160*/ 	.word	0x00000000


	//----- nvinfo : EIATTR_CBANK_PARAM_SIZE
	.align		4
.L_2191:
        /*0164*/ 	.byte	0x03, 0x19
        /*0166*/ 	.short	0x0080


	//----- nvinfo : EIATTR_PARAM_CBANK
	.align		4
        /*0168*/ 	.byte	0x04, 0x0a
        /*016a*/ 	.short	(.L_2193 - .L_2192)
	.align		4
.L_2192:
        /*016c*/ 	.word	index@(.nv.constant0._ZN4vllm38concat_and_cache_mla_rope_fused_kernelIfLb1EfhLNS_18Fp8KVCacheDataTypeE1EEEvPKlPT_S5_PKS4_S7_illlliPT2_S3_iiiiPKf)
        /*0170*/ 	.short	0x0380
        /*0172*/ 	.short	0x0080


	//----- nvinfo : EIATTR_SW_WAR
	.align		4
.L_2193:
        /*0174*/ 	.byte	0x04, 0x36
        /*0176*/ 	.short	(.L_2195 - .L_2194)
.L_2194:
        /*0178*/ 	.word	0x00000008
.L_2195:


//--------------------- .nv.info._ZN4vllm38concat_and_cache_mla_rope_fused_kernelIN3c108BFloat16ELb0E13__nv_bfloat16S3_LNS_18Fp8KVCacheDataTypeE0EEEvPKlPT_S8_PKS7_SA_illlliPT2_S6_iiiiPKf --------------------------
	.section	.nv.info._ZN4vllm38concat_and_cache_mla_rope_fused_kernelIN3c108BFloat16ELb0E13__nv_bfloat16S3_LNS_18Fp8KVCacheDataTypeE0EEEvPKlPT_S8_PKS7_SA_illlliPT2_S6_iiiiPKf,"",@"SHT_CUDA_INFO"
	.sectionflags	@""
	.align	4


	//----- nvinfo : EIATTR_CUDA_API_VERSION
	.align		4
        /*0000*/ 	.byte	0x04, 0x37
        /*0002*/ 	.short	(.L_2197 - .L_2196)
.L_2196:
        /*0004*/ 	.word	0x00000082


	//----- nvinfo : EIATTR_KPARAM_INFO
	.align		4
.L_2197:
        /*0008*/ 	.byte	0x04, 0x17
        /*000a*/ 	.short	(.L_2199 - .L_2198)
.L_2198:
        /*000c*/ 	.word	0x00000000
        /*0010*/ 	.short	0x0011
        /*0012*/ 	.short	0x0078
        /*0014*/ 	.byte	0x00, 0xf5, 0x21, 0x00


	//----- nvinfo : EIATTR_KPARAM_INFO
	.align		4
.L_2199:
        /*0018*/ 	.byte	0x04, 0x17
        /*001a*/ 	.short	(.L_2201 - .L_2200)
.L_2200:
        /*001c*/ 	.word	0x00000000
        /*0020*/ 	.short	0x0010
        /*0022*/ 	.short	0x0074
        /*0024*/ 	.byte	0x00, 0xf0, 0x11, 0x00


	//----- nvinfo : EIATTR_KPARAM_INFO
	.align		4
.L_2201:
        /*0028*/ 	.byte	0x04, 0x17
        /*002a*/ 	.short	(.L_2203 - .L_2202)
.L_2202:
        /*002c*/ 	.word	0x00000000
        /*0030*/ 	.short	0x000f
        /*0032*/ 	.short	0x0070
        /*0034*/ 	.byte	0x00, 0xf0, 0x11, 0x00


	//----- nvinfo : EIATTR_KPARAM_INFO
	.align		4
.L_2203:
        /*0038*/ 	.byte	0x04, 0x17
        /*003a*/ 	.short	(.L_2205 - .L_2204)
.L_2204:
        /*003c*/ 	.word	0x00000000
        /*0040*/ 	.short	0x000e
        /*0042*/ 	.short	0x006c
        /*0044*/ 	.byte	0x00, 0xf0, 0x11, 0x00


	//----- nvinfo : EIATTR_KPARAM_INFO
	.align		4
.L_2205:
        /*0048*/ 	.byte	0x04, 0x17
        /*004a*/ 	.short	(.L_2207 - .L_2206)
.L_2206:
        /*004c*/ 	.word	0x00000000
        /*0050*/ 	.short	0x000d
        /*0052*/ 	.short	0x0068
        /*0054*/ 	.byte	0x00, 0xf0, 0x11, 0x00


	//----- nvinfo : EIATTR_KPARAM_INFO
	.align		4
.L_2207:
        /*0058*/ 	.byte	0x04, 0x17
        /*005a*/ 	.short	(.L_2209 - .L_2208)
.L_2208:
        /*005c*/ 	.word	0x00000000
        /*0060*/ 	.short	0x000c
        /*0062*/ 	.short	0x0060
        /*0064*/ 	.byte	0x00, 0xf5, 0x21, 0x00


	//----- nvinfo : EIATTR_KPARAM_INFO
	.align		4
.L_2209:
        /*0068*/ 	.byte	0x04, 0x17
        /*006a*/ 	.short	(.L_2211 - .L_2210)
.L_2210:
        /*006c*/ 	.word	0x00000000
        /*0070*/ 	.short	0x000b
        /*0072*/ 	.short	0x0058
        /*0074*/ 	.byte	0x00, 0xf5, 0x21, 0x00


	//----- nvinfo : EIATTR_KPARAM_INFO
	.align		4
.L_2211:
        /*0078*/ 	.byte	0x04, 0x17
        /*007a*/ 	.short	(.L_2213 - .L_2212)
.L_2212:
        /*007c*/ 	.word	0x00000000
        /*0080*/ 	.short	0x000a
        /*0082*/ 	.short	0x0050
        /*0084*/ 	.byte	0x00, 0xf0, 0x11, 0x00


	//----- nvinfo : EIATTR_KPARAM_INFO
	.align		4
.L_2213:
        /*0088*/ 	.byte	0x04, 0x17
        /*008a*/ 	.short	(.L_2215 - .L_2214)
.L_2214:
        /*008c*/ 	.word	0x00000000
        /*0090*/ 	.short	0x0009
        /*0092*/ 	.short	0x0048
        /*0094*/ 	.byte	0x00, 0xf0, 0x21, 0x00


	//----- nvinfo : EIATTR_KPARAM_INFO
	.align		4
.L_2215:
        /*0098*/ 	.byte	0x04, 0x17
        /*009a*/ 	.short	(.L_2217 - .L_2216)
.L_2216:
        /*009c*/ 	.word	0x00000000
        /*00a0*/ 	.short	0x0008
        /*00a2*/ 	.short	0x0040
        /*00a4*/ 	.byte	0x00, 0xf0, 0x21, 0x00


	//----- nvinfo : EIATTR_KPARAM_INFO
	.align		4
.L_2217:
        /*00a8*/ 	.byte	0x04, 0x17
        /*00aa*/ 	.short	(.L_2219 - .L_2218)
.L_2218:
        /*00ac*/ 	.word	0x00000000
        /*00b0*/ 	.short	0x0007
        /*00b2*/ 	.short	0x0038
        /*00b4*/ 	.byte	0x00, 0xf0, 0x21, 0x00


	//----- nvinfo : EIATTR_KPARAM_INFO
	.align		4
.L_2219:
        /*00b8*/ 	.byte	0x04, 0x17
        /*00ba*/ 	.short	(.L_2221 - .L_2220)
.L_2220:
        /*00bc*/ 	.word	0x00000000
        /*00c0*/ 	.short	0x0006
        /*00c2*/ 	.short	0x0030
        /*00c4*/ 	.byte	0x00, 0xf0, 0x21, 0x00


	//----- nvinfo : EIATTR_KPARAM_INFO
	.align		4
.L_2221:
        /*00c8*/ 	.byte	0x04, 0x17
        /*00ca*/ 	.short	(.L_2223 - .L_2222)
.L_2222:
        /*00cc*/ 	.word	0x00000000
        /*00d0*/ 	.short	0x0005
        /*00d2*/ 	.short	0x0028
        /*00d4*/ 	.byte	0x00, 0xf0, 0x11, 0x00


	//----- nvinfo : EIATTR_KPARAM_INFO
	.align		4
.L_2223:
        /*00d8*/ 	.byte	0x04, 0x17
        /*00da*/ 	.short	(.L_2225 - .L_2224)
.L_2224:
        /*00dc*/ 	.word	0x00000000
        /*00e0*/ 	.short	0x0004
        /*00e2*/ 	.short	0x0020
        /*00e4*/ 	.byte	0x00, 0xf5, 0x21, 0x00


	//----- nvinfo : EIATTR_KPARAM_INFO
	.align		4
.L_2225:
        /*00e8*/ 	.byte	0x04, 0x17
        /*00ea*/ 	.short	(.L_2227 - .L_2226)
.L_2226:
        /*00ec*/ 	.word	0x00000000
        /*00f0*/ 	.short	0x0003
        /*00f2*/ 	.short	0x0018
        /*00f4*/ 	.byte	0x00, 0xf5, 0x21, 0x00


	//----- nvinfo : EIATTR_KPARAM_INFO
	.align		4
.L_2227:
        /*00f8*/ 	.byte	0x04, 0x17
        /*00fa*/ 	.short	(.L_2229 - .L_2228)
.L_2228:
        /*00fc*/ 	.word	0x00000000
        /*0100*/ 	.short	0x0002
        /*0102*/ 	.short	0x0010
        /*0104*/ 	.byte	0x00, 0xf5, 0x21, 0x00


	//----- nvinfo : EIATTR_KPARAM_INFO
	.align		4
.L_2229:
        /*0108*/ 	.byte	0x04, 0x17
        /*010a*/ 	.short	(.L_2231 - .L_2230)
.L_2230:
        /*010c*/ 	.word	0x00000000
        /*0110*/ 	.short	0x0001
        /*0112*/ 	.short	0x0008
        /*0114*/ 	.byte	0x00, 0xf5, 0x21, 0x00


	//----- nvinfo : EIATTR_KPARAM_INFO
	.align		4
.L_2231:
        /*0118*/ 	.byte	0x04, 0x17
        /*011a*/ 	.short	(.L_2233 - .L_2232)
.L_2232:
        /*011c*/ 	.word	0x00000000
        /*0120*/ 	.short	0x0000
        /*0122*/ 	.short	0x0000
        /*0124*/ 	.byte	0x00, 0xf5, 0x21, 0x00


	//----- nvinfo : EIATTR_SPARSE_MMA_MASK
	.align		4
.L_2233:
        /*0128*/ 	.byte	0x03, 0x50
        /*012a*/ 	.short	0x0000


	//----- nvinfo : EIATTR_MAXREG_COUNT
	.align		4
        /*012c*/ 	.byte	0x03, 0x1b
        /*012e*/ 	.short	0x00ff


	//----- nvinfo : EIATTR_MERCURY_ISA_VERSION
	.align		4
        /*0130*/ 	.byte	0x03, 0x5f
        /*0132*/ 	.short	0x0101


	//----- nvinfo : EIATTR_VRC_CTA_INIT_COUNT
	.align		4
        /*0134*/ 	.byte	0x02, 0x4a
	.zero		1
	.zero		1


	//----- nvinfo : EIATTR_EXIT_INSTR_OFFSETS
	.align		4
        /*0138*/ 	.byte	0x04, 0x1c
        /*013a*/ 	.short	(.L_2235 - .L_2234)


	//   ....[0]....
.L_2234:
        /*013c*/ 	.word	0x00000990


	//   ....[1]....
        /*0140*/ 	.word	0x00001ac0


	//   ....[2]....
        /*0144*/ 	.word	0x00001cc0


	//----- nvinfo : EIATTR_CRS_STACK_SIZE
	.align		4
.L_2235:
        /*0148*/ 	.byte	0x04, 0x1e
        /*014a*/ 	.short	(.L_2237 - .L_2236)
.L_2236:
        /*014c*/ 	.word	0x00000000


	//----- nvinfo : EIATTR_CBANK_PARAM_SIZE
	.align		4
.L_2237:
        /*0150*/ 	.byte	0x03, 0x19
        /*0152*/ 	.short	0x0080


	//----- nvinfo : EIATTR_PARAM_CBANK
	.align		4
        /*0154*/ 	.byte	0x04, 0x0a
        /*0156*/ 	.short	(.L_2239 - .L_2238)
	.align		4
.L_2238:
        /*0158*/ 	.word	index@(.nv.constant0._ZN4vllm38concat_and_cache_mla_rope_fused_kernelIN3c108BFloat16ELb0E13__nv_bfloat16S3_LNS_18Fp8KVCacheDataTypeE0EEEvPKlPT_S8_PKS7_SA_illlliPT2_S6_iiiiPKf)
        /*015c*/ 	.short	0x0380
        /*015e*/ 	.short	0x0080


	//----- nvinfo : EIATTR_SW_WAR
	.align		4
.L_2239:
        /*0160*/ 	.byte	0x04, 0x36
        /*0162*/ 	.short	(.L_2241 - .L_2240)
.L_2240:
        /*0164*/ 	.word	0x00000008
.L_2241:


//--------------------- .nv.info._ZN4vllm38concat_and_cache_mla_rope_fused_kernelIN3c108BFloat16ELb1E13__nv_bfloat16S3_LNS_18Fp8KVCacheDataTypeE0EEEvPKlPT_S8_PKS7_SA_illlliPT2_S6_iiiiPKf --------------------------
	.section	.nv.info._ZN4vllm38concat_and_cache_mla_rope_fused_kernelIN3c108BFloat16ELb1E13__nv_bfloat16S3_LNS_18Fp8KVCacheDataTypeE0EEEvPKlPT_S8_PKS7_SA_illlliPT2_S6_iiiiPKf,"",@"SHT_CUDA_INFO"
	.sectionflags	@""
	.align	4


	//----- nvinfo : EIATTR_CUDA_API_VERSION
	.align		4
        /*0000*/ 	.byte	0x04, 0x37
        /*0002*/ 	.short	(.L_2243 - .L_2242)
.L_2242:
        /*0004*/ 	.word	0x00000082


	//----- nvinfo : EIATTR_KPARAM_INFO
	.align		4
.L_2243:
        /*0008*/ 	.byte	0x04, 0x17
        /*000a*/ 	.short	(.L_2245 - .L_2244)
.L_2244:
        /*000c*/ 	.word	0x00000000
        /*0010*/ 	.short	0x0011
        /*0012*/ 	.short	0x0078
        /*0014*/ 	.byte	0x00, 0xf5, 0x21, 0x00


	//----- nvinfo : EIATTR_KPARAM_INFO
	.align		4
.L_2245:
        /*0018*/ 	.byte	0x04, 0x17
        /*001a*/ 	.short	(.L_2247 - .L_2246)
.L_2246:
        /*001c*/ 	.word	0x00000000
        /*0020*/ 	.short	0x0010
        /*0022*/ 	.short	0x0074
        /*0024*/ 	.byte	0x00, 0xf0, 0x11, 0x00


	//----- nvinfo : EIATTR_KPARAM_INFO
	.align		4
.L_2247:
        /*0028*/ 	.byte	0x04, 0x17
        /*002a*/ 	.short	(.L_2249 - .L_2248)
.L_2248:
        /*002c*/ 	.word	0x00000000
        /*0030*/ 	.short	0x000f
        /*0032*/ 	.short	0x0070
        /*0034*/ 	.byte	0x00, 0xf0, 0x11, 0x00


	//----- nvinfo : EIATTR_KPARAM_INFO
	.align		4
.L_2249:
        /*0038*/ 	.byte	0x04, 0x17
        /*003a*/ 	.short	(.L_2251 - .L_2250)
.L_2250:
        /*003c*/ 	.word	0x00000000
        /*0040*/ 	.short	0x000e
        /*0042*/ 	.short	0x006c
        /*0044*/ 	.byte	0x00, 0xf0, 0x11, 0x00


	//----- nvinfo : EIATTR_KPARAM_INFO
	.align		4
.L_2251:
        /*0048*/ 	.byte	0x04, 0x17
        /*004a*/ 	.short	(.L_2253 - .L_2252)
.L_2252:
        /*004c*/ 	.word	0x00000000
        /*0050*/ 	.short	0x000d
        /*0052*/ 	.short	0x0068
        /*0054*/ 	.byte	0x00, 0xf0, 0x11, 0x00


	//----- nvinfo : EIATTR_KPARAM_INFO
	.align		4
.L_2253:
        /*0058*/ 	.byte	0x04, 0x17
        /*005a*/ 	.short	(.L_2255 - .L_2254)
.L_2254:
        /*005c*/ 	.word	0x00000000
        /*0060*/ 	.short	0x000c
        /*0062*/ 	.short	0x0060
        /*0064*/ 	.byte	0x00, 0xf5, 0x21, 0x00


	//----- nvinfo : EIATTR_KPARAM_INFO
	.align		4
.L_2255:
        /*0068*/ 	.byte	0x04, 0x17
        /*006a*/ 	.short	(.L_2257 - .L_2256)
.L_2256:
        /*006c*/ 	.word	0x00000000
        /*0070*/ 	.short	0x000b
        /*0072*/ 	.short	0x0058
        /*0074*/ 	.byte	0x00, 0xf5, 0x21, 0x00


	//----- nvinfo : EIATTR_KPARAM_INFO
	.align		4
.L_2257:
        /*0078*/ 	.byte	0x04, 0x17
        /*007a*/ 	.short	(.L_2259 - .L_2258)
.L_2258:
        /*007c*/ 	.word	0x00000000
        /*0080*/ 	.short	0x000a
        /*0082*/ 	.short	0x0050
        /*0084*/ 	.byte	0x00, 0xf0, 0x11, 0x00


	//----- nvinfo : EIATTR_KPARAM_INFO
	.align		4
.L_2259:
        /*0088*/ 	.byte	0x04, 0x17
        /*008a*/ 	.short	(.L_2261 - .L_2260)
.L_2260:
        /*008c*/ 	.word	0x00000000
        /*0090*/ 	.short	0x0009
        /*0092*/ 	.short	0x0048
        /*0094*/ 	.byte	0x00, 0xf0, 0x21, 0x00


	//----- nvinfo : EIATTR_KPARAM_INFO
	.align		4
.L_2261:
        /*0098*/ 	.byte	0x04, 0x17
        /*009a*/ 	.short	(.L_2263 - .L_2262)
.L_2262:
        /*009c*/ 	.word	0x00000000
        /*00a0*/ 	.short	0x0008
        /*00a2*/ 	.short	0x0040
        /*00a4*/ 	.byte	0x00, 0xf0, 0x21, 0x00


	//----- nvinfo : EIATTR_KPARAM_INFO
	.align		4
.L_2263:
        /*00a8*/ 	.byte	0x04, 0x17
        /*00aa*/ 	.short	(.L_2265 - .L_2264)
.L_2264:
        /*00ac*/ 	.word	0x00000000
        /*00b0*/ 	.short	0x0007
        /*00b2*/ 	.short	0x0038
        /*00b4*/ 	.byte	0x00, 0xf0, 0x21, 0x00


	//----- nvinfo : EIATTR_KPARAM_INFO
	.align		4
.L_2265:
        /*00b8*/ 	.byte	0x04, 0x17
        /*00ba*/ 	.short	(.L_2267 - .L_2266)
.L_2266:
        /*00bc*/ 	.word	0x00000000
        /*00c0*/ 	.short	0x0006
        /*00c2*/ 	.short	0x0030
        /*00c4*/ 	.byte	0x00, 0xf0, 0x21, 0x00


	//----- nvinfo : EIATTR_KPARAM_INFO
	.align		4
.L_2267:
        /*00c8*/ 	.byte	0x04, 0x17
        /*00ca*/ 	.short	(.L_2269 - .L_2268)
.L_2268:
        /*00cc*/ 	.word	0x00000000
        /*00d0*/ 	.short	0x0005
        /*00d2*/ 	.short	0x0028
        /*00d4*/ 	.byte	0x00, 0xf0, 0x11, 0x00


	//----- nvinfo : EIATTR_KPARAM_INFO
	.align		4
.L_2269:
        /*00d8*/ 	.byte	0x04, 0x17
        /*00da*/ 	.short	(.L_2271 - .L_2270)
.L_2270:
        /*00dc*/ 	.word	0x00000000
        /*00e0*/ 	.short	0x0004
        /*00e2*/ 	.short	0x0020
        /*00e4*/ 	.byte	0x00, 0xf5, 0x21, 0x00


	//----- nvinfo : EIATTR_KPARAM_INFO
	.align		4
.L_2271:
        /*00e8*/ 	.byte	0x04, 0x17
        /*00ea*/ 	.short	(.L_2273 - .L_2272)
.L_2272:
        /*00ec*/ 	.word	0x00000000
        /*00f0*/ 	.short	0x0003
        /*00f2*/ 	.short	0x0018
        /*00f4*/ 	.byte	0x00, 0xf5, 0x21, 0x00


	//----- nvinfo : EIATTR_KPARAM_INFO
	.align		4
.L_2273:
        /*00f8*/ 	.byte	0x04, 0x17
        /*00fa*/ 	.short	(.L_2275 - .L_2274)
.L_2274:
        /*00fc*/ 	.word	0x00000000
        /*0100*/ 	.short	0x0002
        /*0102*/ 	.short	0x0010
        /*0104*/ 	.byte	0x00, 0xf5, 0x21, 0x00


	//----- nvinfo : EIATTR_KPARAM_INFO
	.align		4
.L_2275:
        /*0108*/ 	.byte	0x04, 0x17
        /*010a*/ 	.short	(.L_2277 - .L_2276)
.L_2276:
        /*010c*/ 	.word	0x00000000
        /*0110*/ 	.short	0x0001
        /*0112*/ 	.short	0x0008
        /*0114*/ 	.byte	0x00, 0xf5, 0x21, 0x00


	//----- nvinfo : EIATTR_KPARAM_INFO
	.align		4
.L_2277:
        /*0118*/ 	.byte	0x04, 0x17
        /*011a*/ 	.short	(.L_2279 - .L_2278)
.L_2278:
        /*011c*/ 	.word	0x00000000
        /*0120*/ 	.short	0x0000
        /*0122*/ 	.short	0x0000
        /*0124*/ 	.byte	0x00, 0xf5, 0x21, 0x00


	//----- nvinfo : EIATTR_SPARSE_MMA_MASK
	.align		4
.L_2279:
        /*0128*/ 	.byte	0x03, 0x50
        /*012a*/ 	.short	0x0000


	//----- nvinfo : EIATTR_MAXREG_COUNT
	.align		4
        /*012c*/ 	.byte	0x03, 0x1b
        /*012e*/ 	.short	0x00ff


	//----- nvinfo : EIATTR_MERCURY_ISA_VERSION
	.align		4
        /*0130*/ 	.byte	0x03, 0x5f
        /*0132*/ 	.short	0x0101


	//----- nvinfo : EIATTR_VRC_CTA_INIT_COUNT
	.align		4
        /*0134*/ 	.byte	0x02, 0x4a
	.zero		1
	.zero		1


	//----- nvinfo : EIATTR_EXIT_INSTR_OFFSETS
	.align		4
        /*0138*/ 	.byte	0x04, 0x1c
        /*013a*/ 	.short	(.L_2281 - .L_2280)


	//   ....[0]....
.L_2280:
        /*013c*/ 	.word	0x00000980


	//   ....[1]....
        /*0140*/ 	.word	0x00001c90


	//   ....[2]....
        /*0144*/ 	.word	0x00001e70


	//----- nvinfo : EIATTR_CRS_STACK_SIZE
	.align		4
.L_2281:
        /*0148*/ 	.byte	0x04, 0x1e
        /*014a*/ 	.short	(.L_2283 - .L_2282)
.L_2282:
        /*014c*/ 	.word	0x00000000


	//----- nvinfo : EIATTR_CBANK_PARAM_SIZE
	.align		4
.L_2283:
        /*0150*/ 	.byte	0x03, 0x19
        /*0152*/ 	.short	0x0080


	//----- nvinfo : EIATTR_PARAM_CBANK
	.align		4
        /*0154*/ 	.byte	0x04, 0x0a
        /*0156*/ 	.short	(.L_2285 - .L_2284)
	.align		4
.L_2284:
        /*0158*/ 	.word	index@(.nv.constant0._ZN4vllm38concat_and_cache_mla_rope_fused_kernelIN3c108BFloat16ELb1E13__nv_bfloat16S3_LNS_18Fp8KVCacheDataTypeE0EEEvPKlPT_S8_PKS7_SA_illlliPT2_S6_iiiiPKf)
        /*015c*/ 	.short	0x0380
        /*015e*/ 	.short	0x0080


	//----- nvinfo : EIATTR_SW_WAR
	.align		4
.L_2285:
        /*0160*/ 	.byte	0x04, 0x36
        /*0162*/ 	.short	(.L_2287 - .L_2286)
.L_2286:
        /*0164*/ 	.word	0x00000008
.L_2287:


//--------------------- .nv.info._ZN4vllm38concat_and_cache_mla_rope_fused_kernelIN3c104HalfELb0E13__nv_bfloat16S3_LNS_18Fp8KVCacheDataTypeE0EEEvPKlPT_S8_PKS7_SA_illlliPT2_S6_iiiiPKf --------------------------
	.section	.nv.info._ZN4vllm38concat_and_cache_mla_rope_fused_kernelIN3c104HalfELb0E13__nv_bfloat16S3_LNS_18Fp8KVCacheDataTypeE0EEEvPKlPT_S8_PKS7_SA_illlliPT2_S6_iiiiPKf,"",@"SHT_CUDA_INFO"
	.sectionflags	@""
	.align	4


	//----- nvinfo : EIATTR_CUDA_API_VERSION
	.align		4
        /*0000*/ 	.byte	0x04, 0x37
        /*0002*/ 	.short	(.L_2289 - .L_2288)
.L_2288:
        /*0004*/ 	.word	0x00000082


	//----- nvinfo : EIATTR_KPARAM_INFO
	.align		4
.L_2289:
        /*0008*/ 	.byte	0x04, 0x17
        /*000a*/ 	.short	(.L_2291 - .L_2290)
.L_2290:
        /*000c*/ 	.word	0x00000000
        /*0010*/ 	.short	0x0011
        /*0012*/ 	.short	0x0078
        /*0014*/ 	.byte	0x00, 0xf5, 0x21, 0x00


	//----- nvinfo : EIATTR_KPARAM_INFO
	.align		4
.L_2291:
        /*0018*/ 	.byte	0x04, 0x17
        /*001a*/ 	.short	(.L_2293 - .L_2292)
.L_2292:
        /*001c*/ 	.word	0x00000000
        /*0020*/ 	.short	0x0010
        /*0022*/ 	.short	0x0074
        /*0024*/ 	.byte	0x00, 0xf0, 0x11, 0x00


	//----- nvinfo : EIATTR_KPARAM_INFO
	.align		4
.L_2293:
        /*0028*/ 	.byte	0x04, 0x17
        /*002a*/ 	.short	(.L_2295 - .L_2294)
.L_2294:
        /*002c*/ 	.word	0x00000000
        /*0030*/ 	.short	0x000f
        /*0032*/ 	.short	0x0070
        /*0034*/ 	.byte	0x00, 0xf0, 0x11, 0x00


	//----- nvinfo : EIATTR_KPARAM_INFO
	.align		4
.L_2295:
        /*0038*/ 	.byte	0x04, 0x17
        /*003a*/ 	.short	(.L_2297 - .L_2296)
.L_2296:
        /*003c*/ 	.word	0x00000000
        /*0040*/ 	.short	0x000e
        /*0042*/ 	.short	0x006c
        /*0044*/ 	.byte	0x00, 0xf0, 0x11, 0x00


	//----- nvinfo : EIATTR_KPARAM_INFO
	.align		4
.L_2297:
        /*0048*/ 	.byte	0x04, 0x17
        /*004a*/ 	.short	(.L_2299 - .L_2298)
.L_2298:
        /*004c*/ 	.word	0x00000000
        /*0050*/ 	.short	0x000d
        /*0052*/ 	.short	0x0068
        /*0054*/ 	.byte	0x00, 0xf0, 0x11, 0x00


	//----- nvinfo : EIATTR_KPARAM_INFO
	.align		4
.L_2299:
        /*0058*/ 	.byte	0x04, 0x17
        /*005a*/ 	.short	(.L_2301 - .L_2300)
.L_2300:
        /*005c*/ 	.word	0x00000000
        /*0060*/ 	.short	0x000c
        /*0062*/ 	.short	0x0060
        /*0064*/ 	.byte	0x00, 0xf5, 0x21, 0x00


	//----- nvinfo : EIATTR_KPARAM_INFO
	.align		4
.L_2301:
        /*0068*/ 	.byte	0x04, 0x17
        /*006a*/ 	.short	(.L_2303 - .L_2302)
.L_2302:
        /*006c*/ 	.word	0x00000000
        /*0070*/ 	.short	0x000b
        /*0072*/ 	.short	0x0058
        /*0074*/ 	.byte	0x00, 0xf5, 0x21, 0x00


	//----- nvinfo : EIATTR_KPARAM_INFO
	.align		4
.L_2303:
        /*0078*/ 	.byte	0x04, 0x17
        /*007a*/ 	.short	(.L_2305 - .L_2304)
.L_2304:
        /*007c*/ 	.word	0x00000000
        /*0080*/ 	.short	0x000a
        /*0082*/ 	.short	0x0050
        /*0084*/ 	.byte	0x00, 0xf0, 0x11, 0x00


	//----- nvinfo : EIATTR_KPARAM_INFO
	.align		4
.L_2305:
        /*0088*/ 	.byte	0x04, 0x17
        /*008a*/ 	.short	(.L_2307 - .L_2306)
.L_2306:
        /*008c*/ 	.word	0x00000000
        /*0090*/ 	.short	0x0009
        /*0092*/ 	.short	0x0048
        /*0094*/ 	.byte	0x00, 0xf0, 0x21, 0x00


	//----- nvinfo : EIATTR_KPARAM_INFO
	.align		4
.L_2307:
        /*0098*/ 	.byte	0x04, 0x17
        /*009a*/ 	.short	(.L_2309 - .L_2308)
.L_2308:
        /*009c*/ 	.word	0x00000000
        /*00a0*/ 	.short	0x0008
        /*00a2*/ 	.short	0x0040
        /*00a4*/ 	.byte	0x00, 0xf0, 0x21, 0x00


	//----- nvinfo : EIATTR_KPARAM_INFO
	.align		4
.L_2309:
        /*00a8*/ 	.byte	0x04, 0x17
        /*00aa*/ 	.short	(.L_2311 - .L_2310)
.L_2310:
        /*00ac*/ 	.word	0x00000000
        /*00b0*/ 	.short	0x0007
        /*00b2*/ 	.short	0x0038
        /*00b4*/ 	.byte	0x00, 0xf0, 0x21, 0x00


	//----- nvinfo : EIATTR_KPARAM_INFO
	.align		4
.L_2311:
        /*00b8*/ 	.byte	0x04, 0x17
        /*00ba*/ 	.short	(.L_2313 - .L_2312)
.L_2312:
        /*00bc*/ 	.word	0x00000000
        /*00c0*/ 	.short	0x0006
        /*00c2*/ 	.short	0x0030
        /*00c4*/ 	.byte	0x00, 0xf0, 0x21, 0x00


	//----- nvinfo : EIATTR_KPARAM_INFO
	.align		4
.L_2313:
        /*00c8*/ 	.byte	0x04, 0x17
        /*00ca*/ 	.short	(.L_2315 - .L_2314)
.L_2314:
        /*00cc*/ 	.word	0x00000000
        /*00d0*/ 	.short	0x0005
        /*00d2*/ 	.short	0x0028
        /*00d4*/ 	.byte	0x00, 0xf0, 0x11, 0x00


	//----- nvinfo : EIATTR_KPARAM_INFO
	.align		4
.L_2315:
        /*00d8*/ 	.byte	0x04, 0x17
        /*00da*/ 	.short	(.L_2317 - .L_2316)
.L_2316:
        /*00dc*/ 	.word	0x00000000
        /*00e0*/ 	.short	0x0004
        /*00e2*/ 	.short	0x0020
        /*00e4*/ 	.byte	0x00, 0xf5, 0x21, 0x00


	//----- nvinfo : EIATTR_KPARAM_INFO
	.align		4
.L_2317:
        /*00e8*/ 	.byte	0x04, 0x17
        /*00ea*/ 	.short	(.L_2319 - .L_2318)
.L_2318:
        /*00ec*/ 	.word	0x00000000
        /*00f0*/ 	.short	0x0003
        /*00f2*/ 	.short	0x0018
        /*00f4*/ 	.byte	0x00, 0xf5, 0x21, 0x00


	//----- nvinfo : EIATTR_KPARAM_INFO
	.align		4
.L_2319:
        /*00f8*/ 	.byte	0x04, 0x17
        /*00fa*/ 	.short	(.L_2321 - .L_2320)
.L_2320:
        /*00fc*/ 	.word	0x00000000
        /*0100*/ 	.short	0x0002
        /*0102*/ 	.short	0x0010
        /*0104*/ 	.byte	0x00, 0xf5, 0x21, 0x00


	//----- nvinfo : EIATTR_KPARAM_INFO
	.align		4
.L_2321:
        /*0108*/ 	.byte	0x04, 0x17
        /*010a*/ 	.short	(.L_2323 - .L_2322)
.L_2322:
        /*010c*/ 	.word	0x00000000
        /*0110*/ 	.short	0x0001
        /*0112*/ 	.short	0x0008
        /*0114*/ 	.byte	0x00, 0xf5, 0x21, 0x00


	//----- nvinfo : EIATTR_KPARAM_INFO
	.align		4
.L_2323:
        /*0118*/ 	.byte	0x04, 0x17
        /*011a*/ 	.short	(.L_2325 - .L_2324)
.L_2324:
        /*011c*/ 	.word	0x00000000
        /*0120*/ 	.short	0x0000
        /*0122*/ 	.short	0x0000
        /*0124*/ 	.byte	0x00, 0xf5, 0x21, 0x00


	//----- nvinfo : EIATTR_SPARSE_MMA_MASK
	.align		4
.L_2325:
        /*0128*/ 	.byte	0x03, 0x50
        /*012a*/ 	.short	0x0000


	//----- nvinfo : EIATTR_MAXREG_COUNT
	.align		4
        /*012c*/ 	.byte	0x03, 0x1b
        /*012e*/ 	.short	0x00ff


	//----- nvinfo : EIATTR_MERCURY_ISA_VERSION
	.align		4
        /*0130*/ 	.byte	0x03, 0x5f
        /*0132*/ 	.short	0x0101


	//----- nvinfo : EIATTR_VRC_CTA_INIT_COUNT
	.align		4
        /*0134*/ 	.byte	0x02, 0x4a
	.zero		1
	.zero		1


	//----- nvinfo : EIATTR_EXIT_INSTR_OFFSETS
	.align		4
        /*0138*/ 	.byte	0x04, 0x1c
        /*013a*/ 	.short	(.L_2327 - .L_2326)


	//   ....[0]....
.L_2326:
        /*013c*/ 	.word	0x00000970


	//   ....[1]....
        /*0140*/ 	.word	0x000019f0


	//   ....[2]....
        /*0144*/ 	.word	0x00001bf0


	//----- nvinfo : EIATTR_CRS_STACK_SIZE
	.align		4
.L_2327:
        /*0148*/ 	.byte	0x04, 0x1e
        /*014a*/ 	.short	(.L_2329 - .L_2328)
.L_2328:
        /*014c*/ 	.word	0x00000000


	//----- nvinfo : EIATTR_CBANK_PARAM_SIZE
	.align		4
.L_2329:
        /*0150*/ 	.byte	0x03, 0x19
        /*0152*/ 	.short	0x0080


	//----- nvinfo : EIATTR_PARAM_CBANK
	.align		4
        /*0154*/ 	.byte	0x04, 0x0a
        /*0156*/ 	.short	(.L_2331 - .L_2330)
	.align		4
.L_2330:
        /*0158*/ 	.word	index@(.nv.constant0._ZN4vllm38concat_and_cache_mla_rope_fused_kernelIN3c104HalfELb0E13__nv_bfloat16S3_LNS_18Fp8KVCacheDataTypeE0EEEvPKlPT_S8_PKS7_SA_illlliPT2_S6_iiiiPKf)
        /*015c*/ 	.short	0x0380
        /*015e*/ 	.short	0x0080


	//----- nvinfo : EIATTR_SW_WAR
	.align		4
.L_2331:
        /*0160*/ 	.byte	0x04, 0x36
        /*0162*/ 	.short	(.L_2333 - .L_2332)
.L_2332:
        /*0164*/ 	.word	0x00000008
.L_2333:


//--------------------- .nv.info._ZN4vllm38concat_and_cache_mla_rope_fused_kernelIN3c104HalfELb1E13__nv_bfloat16S3_LNS_18Fp8KVCacheDataTypeE0EEEvPKlPT_S8_PKS7_SA_illlliPT2_S6_iiiiPKf --------------------------
	.section	.nv.info._ZN4vllm38concat_and_cache_mla_rope_fused_kernelIN3c104HalfELb1E13__nv_bfloat16S3_LNS_18Fp8KVCacheDataTypeE0EEEvPKlPT_S8_PKS7_SA_illlliPT2_S6_iiiiPKf,"",@"SHT_CUDA_INFO"
	.sectionflags	@""
	.align	4


	//----- nvinfo : EIATTR_CUDA_API_VERSION
	.align		4
        /*0000*/ 	.byte	0x04, 0x37
        /*0002*/ 	.short	(.L_2335 - .L_2334)
.L_2334:
        /*0004*/ 	.word	0x00000082


	//----- nvinfo : EIATTR_KPARAM_INFO
	.align		4
.L_2335:
        /*0008*/ 	.byte	0x04, 0x17
        /*000a*/ 	.short	(.L_2337 - .L_2336)
.L_2336:
        /*000c*/ 	.word	0x00000000
        /*0010*/ 	.short	0x0011
        /*0012*/ 	.short	0x0078
        /*0014*/ 	.byte	0x00, 0xf5, 0x21, 0x00


	//----- nvinfo : EIATTR_KPARAM_INFO
	.align		4
.L_2337:
        /*0018*/ 	.byte	0x04, 0x17
        /*001a*/ 	.short	(.L_2339 - .L_2338)
.L_2338:
        /*001c*/ 	.word	0x00000000
        /*0020*/ 	.short	0x0010
        /*0022*/ 	.short	0x0074
        /*0024*/ 	.byte	0x00, 0xf0, 0x11, 0x00


	//----- nvinfo : EIATTR_KPARAM_INFO
	.align		4
.L_2339:
        /*0028*/ 	.byte	0x04, 0x17
        /*002a*/ 	.short	(.L_2341 - .L_2340)
.L_2340:
        /*002c*/ 	.word	0x00000000
        /*0030*/ 	.short	0x000f
        /*0032*/ 	.short	0x0070
        /*0034*/ 	.byte	0x00, 0xf0, 0x11, 0x00


	//----- nvinfo : EIATTR_KPARAM_INFO
	.align		4
.L_2341:
        /*0038*/ 	.byte	0x04, 0x17
        /*003a*/ 	.short	(.L_2343 - .L_2342)
.L_2342:
        /*003c*/ 	.word	0x00000000
        /*0040*/ 	.short	0x000e
        /*0042*/ 	.short	0x006c
        /*0044*/ 	.byte	0x00, 0xf0, 0x11, 0x00


	//----- nvinfo : EIATTR_KPARAM_INFO
	.align		4
.L_2343:
        /*0048*/ 	.byte	0x04, 0x17
        /*004a*/ 	.short	(.L_2345 - .L_2344)
.L_2344:
        /*004c*/ 	.word	0x00000000
        /*0050*/ 	.short	0x000d
        /*0052*/ 	.short	0x0068
        /*0054*/ 	.byte	0x00, 0xf0, 0x11, 0x00


	//----- nvinfo : EIATTR_KPARAM_INFO
	.align		4
.L_2345:
        /*0058*/ 	.byte	0x04, 0x17
        /*005a*/ 	.short	(.L_2347 - .L_2346)
.L_2346:
        /*005c*/ 	.word	0x00000000
        /*0060*/ 	.short	0x000c
        /*0062*/ 	.short	0x0060
        /*0064*/ 	.byte	0x00, 0xf5, 0x21, 0x00


	//----- nvinfo : EIATTR_KPARAM_INFO
	.align		4
.L_2347:
        /*0068*/ 	.byte	0x04, 0x17
        /*006a*/ 	.short	(.L_2349 - .L_2348)
.L_2348:
        /*006c*/ 	.word	0x00000000
        /*0070*/ 	.short	0x000b
        /*0072*/ 	.short	0x0058
        /*0074*/ 	.byte	0x00, 0xf5, 0x21, 0x00


	//----- nvinfo : EIATTR_KPARAM_INFO
	.align		4
.L_2349:
        /*0078*/ 	.byte	0x04, 0x17
        /*007a*/ 	.short	(.L_2351 - .L_2350)
.L_2350:
        /*007c*/ 	.word	0x00000000
        /*0080*/ 	.short	0x000a
        /*0082*/ 	.short	0x0050
        /*0084*/ 	.byte	0x00, 0xf0, 0x11, 0x00


	//----- nvinfo : EIATTR_KPARAM_INFO
	.align		4
.L_2351:
        /*0088*/ 	.byte	0x04, 0x17
        /*008a*/ 	.short	(.L_2353 - .L_2352)
.L_2352:
        /*008c*/ 	.word	0x00000000
        /*0090*/ 	.short	0x0009
        /*0092*/ 	.short	0x0048
        /*0094*/ 	.byte	0x00, 0xf0, 0x21, 0x00


	//----- nvinfo : EIATTR_KPARAM_INFO
	.align		4
.L_2353:
        /*0098*/ 	.byte	0x04, 0x17
        /*009a*/ 	.short	(.L_2355 - .L_2354)
.L_2354:
        /*009c*/ 	.word	0x00000000
        /*00a0*/ 	.short	0x0008
        /*00a2*/ 	.short	0x0040
        /*00a4*/ 	.byte	0x00, 0xf0, 0x21, 0x00


	//----- nvinfo : EIATTR_KPARAM_INFO
	.align		4
.L_2355:
        /*00a8*/ 	.byte	0x04, 0x17
        /*00aa*/ 	.short	(.L_2357 - .L_2356)
.L_2356:
        /*00ac*/ 	.word	0x00000000
        /*00b0*/ 	.short	0x0007
        /*00b2*/ 	.short	0x0038
        /*00b4*/ 	.byte	0x00, 0xf0, 0x21, 0x00


	//----- nvinfo : EIATTR_KPARAM_INFO
	.align		4
.L_2357:
        /*00b8*/ 	.byte	0x04, 0x17
        /*00ba*/ 	.short	(.L_2359 - .L_2358)
.L_2358:
        /*00bc*/ 	.word	0x00000000
        /*00c0*/ 	.short	0x0006
        /*00c2*/ 	.short	0x0030
        /*00c4*/ 	.byte	0x00, 0xf0, 0x21, 0x00


	//----- nvinfo : EIATTR_KPARAM_INFO
	.align		4
.L_2359:
        /*00c8*/ 	.byte	0x04, 0x17
        /*00ca*/ 	.short	(.L_2361 - .L_2360)
.L_2360:
        /*00cc*/ 	.word	0x00000000
        /*00d0*/ 	.short	0x0005
        /*00d2*/ 	.short	0x0028
        /*00d4*/ 	.byte	0x00, 0xf0, 0x11, 0x00


	//----- nvinfo : EIATTR_KPARAM_INFO
	.align		4
.L_2361:
        /*00d8*/ 	.byte	0x04, 0x17
        /*00da*/ 	.short	(.L_2363 - .L_2362)
.L_2362:
        /*00dc*/ 	.word	0x00000000
        /*00e0*/ 	.short	0x0004
        /*00e2*/ 	.short	0x0020
        /*00e4*/ 	.byte	0x00, 0xf5, 0x21, 0x00


	//----- nvinfo : EIATTR_KPARAM_INFO
	.align		4
.L_2363:
        /*00e8*/ 	.byte	0x04, 0x17
        /*00ea*/ 	.short	(.L_2365 - .L_2364)
.L_2364:
        /*00ec*/ 	.word	0x00000000
        /*00f0*/ 	.short	0x0003
        /*00f2*/ 	.short	0x0018
        /*00f4*/ 	.byte	0x00, 0xf5, 0x21, 0x00


	//----- nvinfo : EIATTR_KPARAM_INFO
	.align		4
.L_2365:
        /*00f8*/ 	.byte	0x04, 0x17
        /*00fa*/ 	.short	(.L_2367 - .L_2366)
.L_2366:
        /*00fc*/ 	.word	0x00000000
        /*0100*/ 	.short	0x0002
        /*0102*/ 	.short	0x0010
        /*0104*/ 	.byte	0x00, 0xf5, 0x21, 0x00


	//----- nvinfo : EIATTR_KPARAM_INFO
	.align		4
.L_2367:
        /*0108*/ 	.byte	0x04, 0x17
        /*010a*/ 	.short	(.L_2369 - .L_2368)
.L_2368:
        /*010c*/ 	.word	0x00000000
        /*0110*/ 	.short	0x0001
        /*0112*/ 	.short	0x0008
        /*0114*/ 	.byte	0x00, 0xf5, 0x21, 0x00


	//----- nvinfo : EIATTR_KPARAM_INFO
	.align		4
.L_2369:
        /*0118*/ 	.byte	0x04, 0x17
        /*011a*/ 	.short	(.L_2371 - .L_2370)
.L_2370:
        /*011c*/ 	.word	0x00000000
        /*0120*/ 	.short	0x0000
        /*0122*/ 	.short	0x0000
        /*0124*/ 	.byte	0x00, 0xf5, 0x21, 0x00


	//----- nvinfo : EIATTR_SPARSE_MMA_MASK
	.align		4
.L_2371:
        /*0128*/ 	.byte	0x03, 0x50
        /*012a*/ 	.short	0x0000


	//----- nvinfo : EIATTR_MAXREG_COUNT
	.align		4
        /*012c*/ 	.byte	0x03, 0x1b
        /*012e*/ 	.short	0x00ff


	//----- nvinfo : EIATTR_MERCURY_ISA_VERSION
	.align		4
        /*0130*/ 	.byte	0x03, 0x5f
        /*0132*/ 	.short	0x0101


	//----- nvinfo : EIATTR_VRC_CTA_INIT_COUNT
	.align		4
        /*0134*/ 	.byte	0x02, 0x4a
	.zero		1
	.zero		1


	//----- nvinfo : EIATTR_EXIT_INSTR_OFFSETS
	.align		4
        /*0138*/ 	.byte	0x04, 0x1c
        /*013a*/ 	.short	(.L_2373 - .L_2372)


	//   ....[0]....
.L_2372:
        /*013c*/ 	.word	0x00000960


	//   ....[1]....
        /*0140*/ 	.word	0x00001bf0


	//   ....[2]....
        /*0144*/ 	.word	0x00001dd0


	//----- nvinfo : EIATTR_CRS_STACK_SIZE
	.align		4
.L_2373:
        /*0148*/ 	.byte	0x04, 0x1e
        /*014a*/ 	.short	(.L_2375 - .L_2374)
.L_2374:
        /*014c*/ 	.word	0x00000000


	//----- nvinfo : EIATTR_CBANK_PARAM_SIZE
	.align		4
.L_2375:
        /*0150*/ 	.byte	0x03, 0x19
        /*0152*/ 	.short	0x0080


	//----- nvinfo : EIATTR_PARAM_CBANK
	.align		4
        /*0154*/ 	.byte	0x04, 0x0a
        /*0156*/ 	.short	(.L_2377 - .L_2376)
	.align		4
.L_2376:
        /*0158*/ 	.word	index@(.nv.constant0._ZN4vllm38concat_and_cache_mla_rope_fused_kernelIN3c104HalfELb1E13__nv_bfloat16S3_LNS_18Fp8KVCacheDataTypeE0EEEvPKlPT_S8_PKS7_SA_illlliPT2_S6_iiiiPKf)
        /*015c*/ 	.short	0x0380
        /*015e*/ 	.short	0x0080


	//----- nvinfo : EIATTR_SW_WAR
	.align		4
.L_2377:
        /*0160*/ 	.byte	0x04, 0x36
        /*0162*/ 	.short	(.L_2379 - .L_2378)
.L_2378:
        /*0164*/ 	.word	0x00000008
.L_2379:


//--------------------- .nv.info._ZN4vllm38concat_and_cache_mla_rope_fused_kernelIfLb0E13__nv_bfloat16S1_LNS_18Fp8KVCacheDataTypeE0EEEvPKlPT_S6_PKS5_S8_illlliPT2_S4_iiiiPKf --------------------------
	.section	.nv.info._ZN4vllm38concat_and_cache_mla_rope_fused_kernelIfLb0E13__nv_bfloat16S1_LNS_18Fp8KVCacheDataTypeE0EEEvPKlPT_S6_PKS5_S8_illlliPT2_S4_iiiiPKf,"",@"SHT_CUDA_INFO"
	.sectionflags	@""
	.align	4


	//----- nvinfo : EIATTR_CUDA_API_VERSION
	.align		4
        /*0000*/ 	.byte	0x04, 0x37
        /*0002*/ 	.short	(.L_2381 - .L_2380)
.L_2380:
        /*0004*/ 	.word	0x00000082


	//----- nvinfo : EIATTR_KPARAM_INFO
	.align		4
.L_2381:
        /*0008*/ 	.byte	0x04, 0x17
        /*000a*/ 	.short	(.L_2383 - .L_2382)
.L_2382:
        /*000c*/ 	.word	0x00000000
        /*0010*/ 	.short	0x0011
        /*0012*/ 	.short	0x0078
        /*0014*/ 	.byte	0x00, 0xf5, 0x21, 0x00


	//----- nvinfo : EIATTR_KPARAM_INFO
	.align		4
.L_2383:
        /*0018*/ 	.byte	0x04, 0x17
        /*001a*/ 	.short	(.L_2385 - .L_2384)
.L_2384:
        /*001c*/ 	.word	0x00000000
        /*0020*/ 	.short	0x0010
        /*0022*/ 	.short	0x0074
        /*0024*/ 	.byte	0x00, 0xf0, 0x11, 0x00


	//----- nvinfo : EIATTR_KPARAM_INFO
	.align		4
.L_2385:
        /*0028*/ 	.byte	0x04, 0x17
        /*002a*/ 	.short	(.L_2387 - .L_2386)
.L_2386:
        /*002c*/ 	.word	0x00000000
        /*0030*/ 	.short	0x000f
        /*0032*/ 	.short	0x0070
        /*0034*/ 	.byte	0x00, 0xf0, 0x11, 0x00


	//----- nvinfo : EIATTR_KPARAM_INFO
	.align		4
.L_2387:
        /*0038*/ 	.byte	0x04, 0x17
        /*003a*/ 	.short	(.L_2389 - .L_2388)
.L_2388:
        /*003c*/ 	.word	0x00000000
        /*0040*/ 	.short	0x000e
        /*0042*/ 	.short	0x006c
        /*0044*/ 	.byte	0x00, 0xf0, 0x11, 0x00


	//----- nvinfo : EIATTR_KPARAM_INFO
	.align		4
.L_2389:
        /*0048*/ 	.byte	0x04, 0x17
        /*004a*/ 	.short	(.L_2391 - .L_2390)
.L_2390:
        /*004c*/ 	.word	0x00000000
        /*0050*/ 	.short	0x000d
        /*0052*/ 	.short	0x0068
        /*0054*/ 	.byte	0x00, 0xf0, 0x11, 0x00


	//----- nvinfo : EIATTR_KPARAM_INFO
	.align		4
.L_2391:
        /*0058*/ 	.byte	0x04, 0x17
        /*005a*/ 	.short	(.L_2393 - .L_2392)
.L_2392:
        /*005c*/ 	.word	0x00000000
        /*0060*/ 	.short	0x000c
        /*0062*/ 	.short	0x0060
        /*0064*/ 	.byte	0x00, 0xf5, 0x21, 0x00


	//----- nvinfo : EIATTR_KPARAM_INFO
	.align		4
.L_2393:
        /*0068*/ 	.byte	0x04, 0x17
        /*006a*/ 	.short	(.L_2395 - .L_2394)
.L_2394:
        /*006c*/ 	.word	0x00000000
        /*0070*/ 	.short	0x000b
        /*0072*/ 	.short	0x0058
        /*0074*/ 	.byte	0x00, 0xf5, 0x21, 0x00


	//----- nvinfo : EIATTR_KPARAM_INFO
	.align		4
.L_2395:
        /*0078*/ 	.byte	0x04, 0x17
        /*007a*/ 	.short	(.L_2397 - .L_2396)
.L_2396:
        /*007c*/ 	.word	0x00000000
        /*0080*/ 	.short	0x000a
        /*0082*/ 	.short	0x0050
        /*0084*/ 	.byte	0x00, 0xf0, 0x11, 0x00


	//----- nvinfo : EIATTR_KPARAM_INFO
	.align		4
.L_2397:
        /*0088*/ 	.byte	0x04, 0x17
        /*008a*/ 	.short	(.L_2399 - .L_2398)
.L_2398:
        /*008c*/ 	.word	0x00000000
        /*0090*/ 	.short	0x0009
        /*0092*/ 	.short	0x0048
        /*0094*/ 	.byte	0x00, 0xf0, 0x21, 0x00


	//----- nvinfo : EIATTR_KPARAM_INFO
	.align		4
.L_2399:
        /*0098*/ 	.byte	0x04, 0x17
        /*009a*/ 	.short	(.L_2401 - .L_2400)
.L_2400:
        /*009c*/ 	.word	0x00000000
        /*00a0*/ 	.short	0x0008
        /*00a2*/ 	.short	0x0040
        /*00a4*/ 	.byte	0x00, 0xf0, 0x21, 0x00


	//----- nvinfo : EIATTR_KPARAM_INFO
	.align		4
.L_2401:
        /*00a8*/ 	.byte	0x04, 0x17
        /*00aa*/ 	.short	(.L_2403 - .L_2402)
.L_2402:
        /*00ac*/ 	.word	0x00000000
        /*00b0*/ 	.short	0x0007
        /*00b2*/ 	.short	0x0038
        /*00b4*/ 	.byte	0x00, 0xf0, 0x21, 0x00


	//----- nvinfo : EIATTR_KPARAM_INFO
	.align		4
.L_2403:
        /*00b8*/ 	.byte	0x04, 0x17
        /*00ba*/ 	.short	(.L_2405 - .L_2404)
.L_2404:
        /*00bc*/ 	.word	0x00000000
        /*00c0*/ 	.short	0x0006
        /*00c2*/ 	.short	0x0030
        /*00c4*/ 	.byte	0x00, 0xf0, 0x21, 0x00


	//----- nvinfo : EIATTR_KPARAM_INFO
	.align		4
.L_2405:
        /*00c8*/ 	.byte	0x04, 0x17
        /*00ca*/ 	.short	(.L_2407 - .L_2406)
.L_2406:
        /*00cc*/ 	.word	0x00000000
        /*00d0*/ 	.short	0x0005
        /*00d2*/ 	.short	0x0028
        /*00d4*/ 	.byte	0x00, 0xf0, 0x11, 0x00


	//----- nvinfo : EIATTR_KPARAM_INFO
	.align		4
.L_2407:
        /*00d8*/ 	.byte	0x04, 0x17
        /*00da*/ 	.short	(.L_2409 - .L_2408)
.L_2408:
        /*00dc*/ 	.word	0x00000000
        /*00e0*/ 	.short	0x0004
        /*00e2*/ 	.short	0x0020
        /*00e4*/ 	.byte	0x00, 0xf5, 0x21, 0x00


	//----- nvinfo : EIATTR_KPARAM_INFO
	.align		4
.L_2409:
        /*00e8*/ 	.byte	0x04, 0x17
        /*00ea*/ 	.short	(.L_2411 - .L_2410)
.L_2410:
        /*00ec*/ 	.word	0x00000000
        /*00f0*/ 	.short	0x0003
        /*00f2*/ 	.short	0x0018
        /*00f4*/ 	.byte	0x00, 0xf5, 0x21, 0x00


	//----- nvinfo : EIATTR_KPARAM_INFO
	.align		4
.L_2411:
        /*00f8*/ 	.byte	0x04, 0x17
        /*00fa*/ 	.short	(.L_2413 - .L_2412)
.L_2412:
        /*00fc*/ 	.word	0x00000000
        /*0100*/ 	.short	0x0002
        /*0102*/ 	.short	0x0010
        /*0104*/ 	.byte	0x00, 0xf5, 0x21, 0x00


	//----- nvinfo : EIATTR_KPARAM_INFO
	.align		4
.L_2413:
        /*0108*/ 	.byte	0x04, 0x17
        /*010a*/ 	.short	(.L_2415 - .L_2414)
.L_2414:
        /*010c*/ 	.word	0x00000000
        /*0110*/ 	.short	0x0001
        /*0112*/ 	.short	0x0008
        /*0114*/ 	.byte	0x00, 0xf5, 0x21, 0x00


	//----- nvinfo : EIATTR_KPARAM_INFO
	.align		4
.L_2415:
        /*0118*/ 	.byte	0x04, 0x17
        /*011a*/ 	.short	(.L_2417 - .L_2416)
.L_2416:
        /*011c*/ 	.word	0x00000000
        /*0120*/ 	.short	0x0000
        /*0122*/ 	.short	0x0000
        /*0124*/ 	.byte	0x00, 0xf5, 0x21, 0x00


	//----- nvinfo : EIATTR_SPARSE_MMA_MASK
	.align		4
.L_2417:
        /*0128*/ 	.byte	0x03, 0x50
        /*012a*/ 	.short	0x0000


	//----- nvinfo : EIATTR_MAXREG_COUNT
	.align		4
        /*012c*/ 	.byte	0x03, 0x1b
        /*012e*/ 	.short	0x00ff


	//----- nvinfo : EIATTR_MERCURY_ISA_VERSION
	.align		4
        /*0130*/ 	.byte	0x03, 0x5f
        /*0132*/ 	.short	0x0101


	//----- nvinfo : EIATTR_VRC_CTA_INIT_COUNT
	.align		4
        /*0134*/ 	.byte	0x02, 0x4a
	.zero		1
	.zero		1


	//----- nvinfo : EIATTR_EXIT_INSTR_OFFSETS
	.align		4
        /*0138*/ 	.byte	0x04, 0x1c
        /*013a*/ 	.short	(.L_2419 - .L_2418)


	//   ....[0]....
.L_2418:
        /*013c*/ 	.word	0x000008a0


	//   ....[1]....
        /*0140*/ 	.word	0x00001580


	//   ....[2]....
        /*0144*/ 	.word	0x00001780


	//----- nvinfo : EIATTR_CRS_STACK_SIZE
	.align		4
.L_2419:
        /*0148*/ 	.byte	0x04, 0x1e
        /*014a*/ 	.short	(.L_2421 - .L_2420)
.L_2420:
        /*014c*/ 	.word	0x00000000


	//----- nvinfo : EIATTR_CBANK_PARAM_SIZE
	.align		4
.L_2421:
        /*0150*/ 	.byte	0x03, 0x19
        /*0152*/ 	.short	0x0080


	//----- nvinfo : EIATTR_PARAM_CBANK
	.align		4
        /*0154*/ 	.byte	0x04, 0x0a
        /*0156*/ 	.short	(.L_2423 - .L_2422)
	.align		4
.L_2422:
        /*0158*/ 	.word	index@(.nv.constant0._ZN4vllm38concat_and_cache_mla_rope_fused_kernelIfLb0E13__nv_bfloat16S1_LNS_18Fp8KVCacheDataTypeE0EEEvPKlPT_S6_PKS5_S8_illlliPT2_S4_iiiiPKf)
        /*015c*/ 	.short	0x0380
        /*015e*/ 	.short	0x0080


	//----- nvinfo : EIATTR_SW_WAR
	.align		4
.L_2423:
        /*0160*/ 	.byte	0x04, 0x36
        /*0162*/ 	.short	(.L_2425 - .L_2424)
.L_2424:
        /*0164*/ 	.word	0x00000008
.L_2425:


//--------------------- .nv.info._ZN4vllm38concat_and_cache_mla_rope_fused_kernelIfLb1E13__nv_bfloat16S1_LNS_18Fp8KVCacheDataTypeE0EEEvPKlPT_S6_PKS5_S8_illlliPT2_S4_iiiiPKf --------------------------
	.section	.nv.info._ZN4vllm38concat_and_cache_mla_rope_fused_kernelIfLb1E13__nv_bfloat16S1_LNS_18Fp8KVCacheDataTypeE0EEEvPKlPT_S6_PKS5_S8_illlliPT2_S4_iiiiPKf,"",@"SHT_CUDA_INFO"
	.sectionflags	@""
	.align	4


	//----- nvinfo : EIATTR_CUDA_API_VERSION
	.align		4
        /*0000*/ 	.byte	0x04, 0x37
        /*0002*/ 	.short	(.L_2427 - .L_2426)
.L_2426:
        /*0004*/ 	.word	0x00000082


	//----- nvinfo : EIATTR_KPARAM_INFO
	.align		4
.L_2427:
        /*0008*/ 	.byte	0x04, 0x17
        /*000a*/ 	.short	(.L_2429 - .L_2428)
.L_2428:
        /*000c*/ 	.word	0x00000000
        /*0010*/ 	.short	0x0011
        /*0012*/ 	.short	0x0078
        /*0014*/ 	.byte	0x00, 0xf5, 0x21, 0x00


	//----- nvinfo : EIATTR_KPARAM_INFO
	.align		4
.L_2429:
        /*0018*/ 	.byte	0x04, 0x17
        /*001a*/ 	.short	(.L_2431 - .L_2430)
.L_2430:
        /*001c*/ 	.word	0x00000000
        /*0020*/ 	.short	0x0010
        /*0022*/ 	.short	0x0074
        /*0024*/ 	.byte	0x00, 0xf0, 0x11, 0x00


	//----- nvinfo : EIATTR_KPARAM_INFO
	.align		4
.L_2431:
        /*0028*/ 	.byte	0x04, 0x17
        /*002a*/ 	.short	(.L_2433 - .L_2432)
.L_2432:
        /*002c*/ 	.word	0x00000000
        /*0030*/ 	.short	0x000f
        /*0032*/ 	.short	0x0070
        /*0034*/ 	.byte	0x00, 0xf0, 0x11, 0x00


	//----- nvinfo : EIATTR_KPARAM_INFO
	.align		4
.L_2433:
        /*0038*/ 	.byte	0x04, 0x17
        /*003a*/ 	.short	(.L_2435 - .L_2434)
.L_2434:
        /*003c*/ 	.word	0x00000000
        /*0040*/ 	.short	0x000e
        /*0042*/ 	.short	0x006c
        /*0044*/ 	.byte	0x00, 0xf0, 0x11, 0x00


	//----- nvinfo : EIATTR_KPARAM_INFO
	.align		4
.L_2435:
        /*0048*/ 	.byte	0x04, 0x17
        /*004a*/ 	.short	(.L_2437 - .L_2436)
.L_2436:
        /*004c*/ 	.word	0x00000000
        /*0050*/ 	.short	0x000d
        /*0052*/ 	.short	0x0068
        /*0054*/ 	.byte	0x00, 0xf0, 0x11, 0x00


	//----- nvinfo : EIATTR_KPARAM_INFO
	.align		4
.L_2437:
        /*0058*/ 	.byte	0x04, 0x17
        /*005a*/ 	.short	(.L_2439 - .L_2438)
.L_2438:
        /*005c*/ 	.word	0x00000000
        /*0060*/ 	.short	0x000c
        /*0062*/ 	.short	0x0060
        /*0064*/ 	.byte	0x00, 0xf5, 0x21, 0x00


	//----- nvinfo : EIATTR_KPARAM_INFO
	.align		4
.L_2439:
        /*0068*/ 	.byte	0x04, 0x17
        /*006a*/ 	.short	(.L_2441 - .L_2440)
.L_2440:
        /*006c*/ 	.word	0x00000000
        /*0070*/ 	.short	0x000b
        /*0072*/ 	.short	0x0058
        /*0074*/ 	.byte	0x00, 0xf5, 0x21, 0x00


	//----- nvinfo : EIATTR_KPARAM_INFO
	.align		4
.L_2441:
        /*0078*/ 	.byte	0x04, 0x17
        /*007a*/ 	.short	(.L_2443 - .L_2442)
.L_2442:
        /*007c*/ 	.word	0x00000000
        /*0080*/ 	.short	0x000a
        /*0082*/ 	.short	0x0050
        /*0084*/ 	.byte	0x00, 0xf0, 0x11, 0x00


	//----- nvinfo : EIATTR_KPARAM_INFO
	.align		4
.L_2443:
        /*0088*/ 	.byte	0x04, 0x17
        /*008a*/ 	.short	(.L_2445 - .L_2444)
.L_2444:
        /*008c*/ 	.word	0x00000000
        /*0090*/ 	.short	0x0009
        /*0092*/ 	.short	0x0048
        /*0094*/ 	.byte	0x00, 0xf0, 0x21, 0x00


	//----- nvinfo : EIATTR_KPARAM_INFO
	.align		4
.L_2445:
        /*0098*/ 	.byte	0x04, 0x17
        /*009a*/ 	.short	(.L_2447 - .L_2446)
.L_2446:
        /*009c*/ 	.word	0x00000000
        /*00a0*/ 	.short	0x0008
        /*00a2*/ 	.short	0x0040
        /*00a4*/ 	.byte	0x00, 0xf0, 0x21, 0x00


	//----- nvinfo : EIATTR_KPARAM_INFO
	.align		4
.L_2447:
        /*00a8*/ 	.byte	0x04, 0x17
        /*00aa*/ 	.short	(.L_2449 - .L_2448)
.L_2448:
        /*00ac*/ 	.word	0x00000000
        /*00b0*/ 	.short	0x0007
        /*00b2*/ 	.short	0x0038
        /*00b4*/ 	.byte	0x00, 0xf0, 0x21, 0x00


	//----- nvinfo : EIATTR_KPARAM_INFO
	.align		4
.L_2449:
        /*00b8*/ 	.byte	0x04, 0x17
        /*00ba*/ 	.short	(.L_2451 - .L_2450)
.L_2450:
        /*00bc*/ 	.word	0x00000000
        /*00c0*/ 	.short	0x0006
        /*00c2*/ 	.short	0x0030
        /*00c4*/ 	.byte	0x00, 0xf0, 0x21, 0x00


	//----- nvinfo : EIATTR_KPARAM_INFO
	.align		4
.L_2451:
        /*00c8*/ 	.byte	0x04, 0x17
        /*00ca*/ 	.short	(.L_2453 - .L_2452)
.L_2452:
        /*00cc*/ 	.word	0x00000000
        /*00d0*/ 	.short	0x0005
        /*00d2*/ 	.short	0x0028
        /*00d4*/ 	.byte	0x00, 0xf0, 0x11, 0x00


	//----- nvinfo : EIATTR_KPARAM_INFO
	.align		4
.L_2453:
        /*00d8*/ 	.byte	0x04, 0x17
        /*00da*/ 	.short	(.L_2455 - .L_2454)
.L_2454:
        /*00dc*/ 	.word	0x00000000
        /*00e0*/ 	.short	0x0004
        /*00e2*/ 	.short	0x0020
        /*00e4*/ 	.byte	0x00, 0xf5, 0x21, 0x00


	//----- nvinfo : EIATTR_KPARAM_INFO
	.align		4
.L_2455:
        /*00e8*/ 	.byte	0x04, 0x17
        /*00ea*/ 	.short	(.L_2457 - .L_2456)
.L_2456:
        /*00ec*/ 	.word	0x00000000
        /*00f0*/ 	.short	0x0003
        /*00f2*/ 	.short	0x0018
        /*00f4*/ 	.byte	0x00, 0xf5, 0x21, 0x00


	//----- nvinfo : EIATTR_KPARAM_INFO
	.align		4
.L_2457:
        /*00f8*/ 	.byte	0x04, 0x17
        /*00fa*/ 	.short	(.L_2459 - .L_2458)
.L_2458:
        /*00fc*/ 	.word	0x00000000
        /*0100*/ 	.short	0x0002
        /*0102*/ 	.short	0x0010
        /*0104*/ 	.byte	0x00, 0xf5, 0x21, 0x00


	//----- nvinfo : EIATTR_KPARAM_INFO
	.align		4
.L_2459:
        /*0108*/ 	.byte	0x04, 0x17
        /*010a*/ 	.short	(.L_2461 - .L_2460)
.L_2460:
        /*010c*/ 	.word	0x00000000
        /*0110*/ 	.short	0x0001
        /*0112*/ 	.short	0x0008
        /*0114*/ 	.byte	0x00, 0xf5, 0x21, 0x00


	//----- nvinfo : EIATTR_KPARAM_INFO
	.align		4
.L_2461:
        /*0118*/ 	.byte	0x04, 0x17
        /*011a*/ 	.short	(.L_2463 - .L_2462)
.L_2462:
        /*011c*/ 	.word	0x00000000
        /*0120*/ 	.short	0x0000
        /*0122*/ 	.short	0x0000
        /*0124*/ 	.byte	0x00, 0xf5, 0x21, 0x00


	//----- nvinfo : EIATTR_SPARSE_MMA_MASK
	.align		4
.L_2463:
        /*0128*/ 	.byte	0x03, 0x50
        /*012a*/ 	.short	0x0000


	//----- nvinfo : EIATTR_MAXREG_COUNT
	.align		4
        /*012c*/ 	.byte	0x03, 0x1b
        /*012e*/ 	.short	0x00ff


	//----- nvinfo : EIATTR_MERCURY_ISA_VERSION
	.align		4
        /*0130*/ 	.byte	0x03, 0x5f
        /*0132*/ 	.short	0x0101


	//----- nvinfo : EIATTR_VRC_CTA_INIT_COUNT
	.align		4
        /*0134*/ 	.byte	0x02, 0x4a
	.zero		1
	.zero		1


	//----- nvinfo : EIATTR_EXIT_INSTR_OFFSETS
	.align		4
        /*0138*/ 	.byte	0x04, 0x1c
        /*013a*/ 	.short	(.L_2465 - .L_2464)


	//   ....[0]....
.L_2464:
        /*013c*/ 	.word	0x00000880


	//   ....[1]....
        /*0140*/ 	.word	0x00001630


	//   ....[2]....
        /*0144*/ 	.word	0x00001810


	//----- nvinfo : EIATTR_CRS_STACK_SIZE
	.align		4
.L_2465:
        /*0148*/ 	.byte	0x04, 0x1e
        /*014a*/ 	.short	(.L_2467 - .L_2466)
.L_2466:
        /*014c*/ 	.word	0x00000000


	//----- nvinfo : EIATTR_CBANK_PARAM_SIZE
	.align		4
.L_2467:
        /*0150*/ 	.byte	0x03, 0x19
        /*0152*/ 	.short	0x0080


	//----- nvinfo : EIATTR_PARAM_CBANK
	.align		4
        /*0154*/ 	.byte	0x04, 0x0a
        /*0156*/ 	.short	(.L_2469 - .L_2468)
	.align		4
.L_2468:
        /*0158*/ 	.word	index@(.nv.constant0._ZN4vllm38concat_and_cache_mla_rope_fused_kernelIfLb1E13__nv_bfloat16S1_LNS_18Fp8KVCacheDataTypeE0EEEvPKlPT_S6_PKS5_S8_illlliPT2_S4_iiiiPKf)
        /*015c*/ 	.short	0x0380
        /*015e*/ 	.short	0x0080


	//----- nvinfo : EIATTR_SW_WAR
	.align		4
.L_2469:
        /*0160*/ 	.byte	0x04, 0x36
        /*0162*/ 	.short	(.L_2471 - .L_2470)
.L_2470:
        /*0164*/ 	.word	0x00000008
.L_2471:


//--------------------- .nv.info._ZN4vllm38concat_and_cache_mla_rope_fused_kernelIN3c108BFloat16ELb0EttLNS_18Fp8KVCacheDataTypeE0EEEvPKlPT_S7_PKS6_S9_illlliPT2_S5_iiiiPKf --------------------------
	.section	.nv.info._ZN4vllm38concat_and_cache_mla_rope_fused_kernelIN3c108BFloat16ELb0EttLNS_18Fp8KVCacheDataTypeE0EEEvPKlPT_S7_PKS6_S9_illlliPT2_S5_iiiiPKf,"",@"SHT_CUDA_INFO"
	.sectionflags	@""
	.align	4


	//----- nvinfo : EIATTR_CUDA_API_VERSION
	.align		4
        /*0000*/ 	.byte	0x04, 0x37
        /*0002*/ 	.short	(.L_2473 - .L_2472)
.L_2472:
        /*0004*/ 	.word	0x00000082


	//----- nvinfo : EIATTR_KPARAM_INFO
	.align		4
.L_2473:
        /*0008*/ 	.byte	0x04, 0x17
        /*000a*/ 	.short	(.L_2475 - .L_2474)
.L_2474:
        /*000c*/ 	.word	0x00000000
        /*0010*/ 	.short	0x0011
        /*0012*/ 	.short	0x0078
        /*0014*/ 	.byte	0x00, 0xf5, 0x21, 0x00


	//----- nvinfo : EIATTR_KPARAM_INFO
	.align		4
.L_2475:
        /*0018*/ 	.byte	0x04, 0x17
        /*001a*/ 	.short	(.L_2477 - .L_2476)
.L_2476:
        /*001c*/ 	.word	0x00000000
        /*0020*/ 	.short	0x0010
        /*0022*/ 	.short	0x0074
        /*0024*/ 	.byte	0x00, 0xf0, 0x11, 0x00


	//----- nvinfo : EIATTR_KPARAM_INFO
	.align		4
.L_2477:
        /*0028*/ 	.byte	0x04, 0x17
        /*002a*/ 	.short	(.L_2479 - .L_2478)
.L_2478:
        /*002c*/ 	.word	0x00000000
        /*0030*/ 	.short	0x000f
        /*0032*/ 	.short	0x0070
        /*0034*/ 	.byte	0x00, 0xf0, 0x11, 0x00


	//----- nvinfo : EIATTR_KPARAM_INFO
	.align		4
.L_2479:
        /*0038*/ 	.byte	0x04, 0x17
        /*003a*/ 	.short	(.L_2481 - .L_2480)
.L_2480:
        /*003c*/ 	.word	0x00000000
        /*0040*/ 	.short	0x000e
        /*0042*/ 	.short	0x006c
        /*0044*/ 	.byte	0x00, 0xf0, 0x11, 0x00


	//----- nvinfo : EIATTR_KPARAM_INFO
	.align		4
.L_2481:
        /*0048*/ 	.byte	0x04, 0x17
        /*004a*/ 	.short	(.L_2483 - .L_2482)
.L_2482:
        /*004c*/ 	.word	0x00000000
        /*0050*/ 	.short	0x000d
        /*0052*/ 	.short	0x0068
        /*0054*/ 	.byte	0x00, 0xf0, 0x11, 0x00


	//----- nvinfo : EIATTR_KPARAM_INFO
	.align		4
.L_2483:
        /*0058*/ 	.byte	0x04, 0x17
        /*005a*/ 	.short	(.L_2485 - .L_2484)
.L_2484:
        /*005c*/ 	.word	0x00000000
        /*0060*/ 	.short	0x000c
        /*0062*/ 	.short	0x0060
        /*0064*/ 	.byte	0x00, 0xf5, 0x21, 0x00


	//----- nvinfo : EIATTR_KPARAM_INFO
	.align		4
.L_2485:
        /*0068*/ 	.byte	0x04, 0x17
        /*006a*/ 	.short	(.L_2487 - .L_2486)
.L_2486:
        /*006c*/ 	.word	0x00000000
        /*0070*/ 	.short	0x000b
        /*0072*/ 	.short	0x0058
        /*0074*/ 	.byte	0x00, 0xf5, 0x21, 0x00


	//----- nvinfo : EIATTR_KPARAM_INFO
	.align		4
.L_2487:
        /*0078*/ 	.byte	0x04, 0x17
        /*007a*/ 	.short	(.L_2489 - .L_2488)
.L_2488:
        /*007c*/ 	.word	0x00000000
        /*0080*/ 	.short	0x000a
        /*0082*/ 	.short	0x0050
        /*0084*/ 	.byte	0x00, 0xf0, 0x11, 0x00


	//----- nvinfo : EIATTR_KPARAM_INFO
	.align		4
.L_2489:
        /*0088*/ 	.byte	0x04, 0x17
        /*008a*/ 	.short	(.L_2491 - .L_2490)
.L_2490:
        /*008c*/ 	.word	0x00000000
        /*0090*/ 	.short	0x0009
        /*0092*/ 	.short	0x0048
        /*0094*/ 	.byte	0x00, 0xf0, 0x21, 0x00


	//----- nvinfo : EIATTR_KPARAM_INFO
	.align		4
.L_2491:
        /*0098*/ 	.byte	0x04, 0x17
        /*009a*/ 	.short	(.L_2493 - .L_2492)
.L_2492:
        /*009c*/ 	.word	0x00000000
        /*00a0*/ 	.short	0x0008
        /*00a2*/ 	.short	0x0040
        /*00a4*/ 	.byte	0x00, 0xf0, 0x21, 0x00


	//----- nvinfo : EIATTR_KPARAM_INFO
	.align		4
.L_2493:
        /*00a8*/ 	.byte	0x04, 0x17
        /*00aa*/ 	.short	(.L_2495 - .L_2494)
.L_2494:
        /*00ac*/ 	.word	0x00000000
        /*00b0*/ 	.short	0x0007
        /*00b2*/ 	.short	0x0038
        /*00b4*/ 	.byte	0x00, 0xf0, 0x21, 0x00


	//----- nvinfo : EIATTR_KPARAM_INFO
	.align		4
.L_2495:
        /*00b8*/ 	.byte	0x04, 0x17
        /*00ba*/ 	.short	(.L_2497 - .L_2496)
.L_2496:
        /*00bc*/ 	.word	0x00000000
        /*00c0*/ 	.short	0x0006
        /*00c2*/ 	.short	0x0030
        /*00c4*/ 	.byte	0x00, 0xf0, 0x21, 0x00


	//----- nvinfo : EIATTR_KPARAM_INFO
	.align		4
.L_2497:
        /*00c8*/ 	.byte	0x04, 0x17
        /*00ca*/ 	.short	(.L_2499 - .L_2498)
.L_2498:
        /*00cc*/ 	.word	0x00000000
        /*00d0*/ 	.short	0x0005
        /*00d2*/ 	.short	0x0028
        /*00d4*/ 	.byte	0x00, 0xf0, 0x11, 0x00


	//----- nvinfo : EIATTR_KPARAM_INFO
	.align		4
.L_2499:
        /*00d8*/ 	.byte	0x04, 0x17
        /*00da*/ 	.short	(.L_2501 - .L_2500)
.L_2500:
        /*00dc*/ 	.word	0x00000000
        /*00e0*/ 	.short	0x0004
        /*00e2*/ 	.short	0x0020
        /*00e4*/ 	.byte	0x00, 0xf5, 0x21, 0x00


	//----- nvinfo : EIATTR_KPARAM_INFO
	.align		4
.L_2501:
        /*00e8*/ 	.byte	0x04, 0x17
        /*00ea*/ 	.short	(.L_2503 - .L_2502)
.L_2502:
        /*00ec*/ 	.word	0x00000000
        /*00f0*/ 	.short	0x0003
        /*00f2*/ 	.short	0x0018
        /*00f4*/ 	.byte	0x00, 0xf5, 0x21, 0x00


	//----- nvinfo : EIATTR_KPARAM_INFO
	.align		4
.L_2503:
        /*00f8*/ 	.byte	0x04, 0x17
        /*00fa*/ 	.short	(.L_2505 - .L_2504)
.L_2504:
        /*00fc*/ 	.word	0x00000000
        /*0100*/ 	.short	0x0002
        /*0102*/ 	.short	0x0010
        /*0104*/ 	.byte	0x00, 0xf5, 0x21, 0x00


	//----- nvinfo : EIATTR_KPARAM_INFO
	.align		4
.L_2505:
        /*0108*/ 	.byte	0x04, 0x17
        /*010a*/ 	.short	(.L_2507 - .L_2506)
.L_2506:
        /*010c*/ 	.word	0x00000000
        /*0110*/ 	.short	0x0001
        /*0112*/ 	.short	0x0008
        /*0114*/ 	.byte	0x00, 0xf5, 0x21, 0x00


	//----- nvinfo : EIATTR_KPARAM_INFO
	.align		4
.L_2507:
        /*0118*/ 	.byte	0x04, 0x17
        /*011a*/ 	.short	(.L_2509 - .L_2508)
.L_2508:
        /*011c*/ 	.word	0x00000000
        /*0120*/ 	.short	0x0000
        /*0122*/ 	.short	0x0000
        /*0124*/ 	.byte	0x00, 0xf5, 0x21, 0x00


	//----- nvinfo : EIATTR_SPARSE_MMA_MASK
	.align		4
.L_2509:
        /*0128*/ 	.byte	0x03, 0x50
        /*012a*/ 	.short	0x0000


	//----- nvinfo : EIATTR_MAXREG_COUNT
	.align		4
        /*012c*/ 	.byte	0x03, 0x1b
        /*012e*/ 	.short	0x00ff


	//----- nvinfo : EIATTR_MERCURY_ISA_VERSION
	.align		4
        /*0130*/ 	.byte	0x03, 0x5f
        /*0132*/ 	.short	0x0101


	//----- nvinfo : EIATTR_VRC_CTA_INIT_COUNT
	.align		4
        /*0134*/ 	.byte	0x02, 0x4a
	.zero		1
	.zero		1


	//----- nvinfo : EIATTR_EXIT_INSTR_OFFSETS
	.align		4
        /*0138*/ 	.byte	0x04, 0x1c
        /*013a*/ 	.short	(.L_2511 - .L_2510)


	//   ....[0]....
.L_2510:
        /*013c*/ 	.word	0x00000990


	//   ....[1]....
        /*0140*/ 	.word	0x00001ac0


	//   ....[2]....
        /*0144*/ 	.word	0x00001cc0


	//----- nvinfo : EIATTR_CRS_STACK_SIZE
	.align		4
.L_2511:
        /*0148*/ 	.byte	0x04, 0x1e
        /*014a*/ 	.short	(.L_2513 - .L_2512)
.L_2512:
        /*014c*/ 	.word	0x00000000


	//----- nvinfo : EIATTR_CBANK_PARAM_SIZE
	.align		4
.L_2513:
        /*0150*/ 	.byte	0x03, 0x19
        /*0152*/ 	.short	0x0080


	//----- nvinfo : EIATTR_PARAM_CBANK
	.align		4
        /*0154*/ 	.byte	0x04, 0x0a
        /*0156*/ 	.short	(.L_2515 - .L_2514)
	.align		4
.L_2514:
        /*0158*/ 	.word	index@(.nv.constant0._ZN4vllm38concat_and_cache_mla_rope_fused_kernelIN3c108BFloat16ELb0EttLNS_18Fp8KVCacheDataTypeE0EEEvPKlPT_S7_PKS6_S9_illlliPT2_S5_iiiiPKf)
        /*015c*/ 	.short	0x0380
        /*015e*/ 	.short	0x0080


	//----- nvinfo : EIATTR_SW_WAR
	.align		4
.L_2515:
        /*0160*/ 	.byte	0x04, 0x36
        /*0162*/ 	.short	(.L_2517 - .L_2516)
.L_2516:
        /*0164*/ 	.word	0x00000008
.L_2517:


//--------------------- .nv.info._ZN4vllm38concat_and_cache_mla_rope_fused_kernelIN3c108BFloat16ELb1EttLNS_18Fp8KVCacheDataTypeE0EEEvPKlPT_S7_PKS6_S9_illlliPT2_S5_iiiiPKf --------------------------
	.section	.nv.info._ZN4vllm38concat_and_cache_mla_rope_fused_kernelIN3c108BFloat16ELb1EttLNS_18Fp8KVCacheDataTypeE0EEEvPKlPT_S7_PKS6_S9_illlliPT2_S5_iiiiPKf,"",@"SHT_CUDA_INFO"
	.sectionflags	@""
	.align	4


	//----- nvinfo : EIATTR_CUDA_API_VERSION
	.align		4
        /*0000*/ 	.byte	0x04, 0x37
        /*0002*/ 	.short	(.L_2519 - .L_2518)
.L_2518:
        /*0004*/ 	.word	0x00000082


	//----- nvinfo : EIATTR_KPARAM_INFO
	.align		4
.L_2519:
        /*0008*/ 	.byte	0x04, 0x17
        /*000a*/ 	.short	(.L_2521 - .L_2520)
.L_2520:
        /*000c*/ 	.word	0x00000000
        /*0010*/ 	.short	0x0011
        /*0012*/ 	.short	0x0078
        /*0014*/ 	.byte	0x00, 0xf5, 0x21, 0x00


	//----- nvinfo : EIATTR_KPARAM_INFO
	.align		4
.L_2521:
        /*0018*/ 	.byte	0x04, 0x17
        /*001a*/ 	.short	(.L_2523 - .L_2522)
.L_2522:
        /*001c*/ 	.word	0x00000000
        /*0020*/ 	.short	0x0010
        /*0022*/ 	.short	0x0074
        /*0024*/ 	.byte	0x00, 0xf0, 0x11, 0x00


	//----- nvinfo : EIATTR_KPARAM_INFO
	.align		4
.L_2523:
        /*0028*/ 	.byte	0x04, 0x17
        /*002a*/ 	.short	(.L_2525 - .L_2524)
.L_2524:
        /*002c*/ 	.word	0x00000000
        /*0030*/ 	.short	0x000f
        /*0032*/ 	.short	0x0070
        /*0034*/ 	.byte	0x00, 0xf0, 0x11, 0x00


	//----- nvinfo : EIATTR_KPARAM_INFO
	.align		4
.L_2525:
        /*0038*/ 	.byte	0x04, 0x17
        /*003a*/ 	.short	(.L_2527 - .L_2526)
.L_2526:
        /*003c*/ 	.word	0x00000000
        /*0040*/ 	.short	0x000e
        /*0042*/ 	.short	0x006c
        /*0044*/ 	.byte	0x00, 0xf0, 0x11, 0x00


	//----- nvinfo : EIATTR_KPARAM_INFO
	.align		4
.L_2527:
        /*0048*/ 	.byte	0x04, 0x17
        /*004a*/ 	.short	(.L_2529 - .L_2528)
.L_2528:
        /*004c*/ 	.word	0x00000000
        /*0050*/ 	.short	0x000d
        /*0052*/ 	.short	0x0068
        /*0054*/ 	.byte	0x00, 0xf0, 0x11, 0x00


	//----- nvinfo : EIATTR_KPARAM_INFO
	.align		4
.L_2529:
        /*0058*/ 	.byte	0x04, 0x17
        /*005a*/ 	.short	(.L_2531 - .L_2530)
.L_2530:
        /*005c*/ 	.word	0x00000000
        /*0060*/ 	.short	0x000c
        /*0062*/ 	.short	0x0060
        /*0064*/ 	.byte	0x00, 0xf5, 0x21, 0x00


	//----- nvinfo : EIATTR_KPARAM_INFO
	.align		4
.L_2531:
        /*0068*/ 	.byte	0x04, 0x17
        /*006a*/ 	.short	(.L_2533 - .L_2532)
.L_2532:
        /*006c*/ 	.word	0x00000000
        /*0070*/ 	.short	0x000b
        /*0072*/ 	.short	0x0058
        /*0074*/ 	.byte	0x00, 0xf5, 0x21, 0x00


	//----- nvinfo : EIATTR_KPARAM_INFO
	.align		4
.L_2533:
        /*0078*/ 	.byte	0x04, 0x17
        /*007a*/ 	.short	(.L_2535 - .L_2534)
.L_2534:
        /*007c*/ 	.word	0x00000000
        /*0080*/ 	.short	0x000a
        /*0082*/ 	.short	0x0050
        /*0084*/ 	.byte	0x00, 0xf0, 0x11, 0x00


	//----- nvinfo : EIATTR_KPARAM_INFO
	.align		4
.L_2535:
        /*0088*/ 	.byte	0x04, 0x17
        /*008a*/ 	.short	(.L_2537 - .L_2536)
.L_2536:
        /*008c*/ 	.word	0x00000000
        /*0090*/ 	.short	0x0009
        /*0092*/ 	.short	0x0048
        /*0094*/ 	.byte	0x00, 0xf0, 0x21, 0x00


	//----- nvinfo : EIATTR_KPARAM_INFO
	.align		4
.L_2537:
        /*0098*/ 	.byte	0x04, 0x17
        /*009a*/ 	.short	(.L_2539 - .L_2538)
.L_2538:
        /*009c*/ 	.word	0x00000000
        /*00a0*/ 	.short	0x0008
        /*00a2*/ 	.short	0x0040
        /*00a4*/ 	.byte	0x00, 0xf0, 0x21, 0x00


	//----- nvinfo : EIATTR_KPARAM_INFO
	.align		4
.L_2539:
        /*00a8*/ 	.byte	0x04, 0x17
        /*00aa*/ 	.short	(.L_2541 - .L_2540)
.L_2540:
        /*00ac*/ 	.word	0x00000000
        /*00b0*/ 	.short	0x0007
        /*00b2*/ 	.short	0x0038
        /*00b4*/ 	.byte	0x00, 0xf0, 0x21, 0x00


	//----- nvinfo : EIATTR_KPARAM_INFO
	.align		4
.L_2541:
        /*00b8*/ 	.byte	0x04, 0x17
        /*00ba*/ 	.short	(.L_2543 - .L_2542)
.L_2542:
        /*00bc*/ 	.word	0x00000000
        /*00c0*/ 	.short	0x0006
        /*00c2*/ 	.short	0x0030
        /*00c4*/ 	.byte	0x00, 0xf0, 0x21, 0x00


	//----- nvinfo : EIATTR_KPARAM_INFO
	.align		4
.L_2543:
        /*00c8*/ 	.byte	0x04, 0x17
        /*00ca*/ 	.short	(.L_2545 - .L_2544)
.L_2544:
        /*00cc*/ 	.word	0x00000000
        /*00d0*/ 	.short	0x0005
        /*00d2*/ 	.short	0x0028
        /*00d4*/ 	.byte	0x00, 0xf0, 0x11, 0x00


	//----- nvinfo : EIATTR_KPARAM_INFO
	.align		4
.L_2545:
        /*00d8*/ 	.byte	0x04, 0x17
        /*00da*/ 	.short	(.L_2547 - .L_2546)
.L_2546:
        /*00dc*/ 	.word	0x00000000
        /*00e0*/ 	.short	0x0004
        /*00e2*/ 	.short	0x0020
        /*00e4*/ 	.byte	0x00, 0xf5, 0x21, 0x00


	//----- nvinfo : EIATTR_KPARAM_INFO
	.align		4
.L_2547:
        /*00e8*/ 	.byte	0x04, 0x17
        /*00ea*/ 	.short	(.L_2549 - .L_2548)
.L_2548:
        /*00ec*/ 	.word	0x00000000
        /*00f0*/ 	.short	0x0003
        /*00f2*/ 	.short	0x0018
        /*00f4*/ 	.byte	0x00, 0xf5, 0x21, 0x00


	//----- nvinfo : EIATTR_KPARAM_INFO
	.align		4
.L_2549:
        /*00f8*/ 	.byte	0x04, 0x17
        /*00fa*/ 	.short	(.L_2551 - .L_2550)
.L_2550:
        /*00fc*/ 	.word	0x00000000
        /*0100*/ 	.short	0x0002
        /*0102*/ 	.short	0x0010
        /*0104*/ 	.byte	0x00, 0xf5, 0x21, 0x00


	//----- nvinfo : EIATTR_KPARAM_INFO
	.align		4
.L_2551:
        /*0108*/ 	.byte	0x04, 0x17
        /*010a*/ 	.short	(.L_2553 - .L_2552)
.L_2552:
        /*010c*/ 	.word	0x00000000
        /*0110*/ 	.short	0x0001
        /*0112*/ 	.short	0x0008
        /*0114*/ 	.byte	0x00, 0xf5, 0x21, 0x00


	//----- nvinfo : EIATTR_KPARAM_INFO
	.align		4
.L_2553:
        /*0118*/ 	.byte	0x04, 0x17
        /*011a*/ 	.short	(.L_2555 - .L_2554)
.L_2554:
        /*011c*/ 	.word	0x00000000
        /*0120*/ 	.short	0x0000
        /*0122*/ 	.short	0x0000
        /*0124*/ 	.byte	0x00, 0xf5, 0x21, 0x00


	//----- nvinfo : EIATTR_SPARSE_MMA_MASK
	.align		4
.L_2555:
        /*0128*/ 	.byte	0x03, 0x50
        /*012a*/ 	.short	0x0000


	//----- nvinfo : EIATTR_MAXREG_COUNT
	.align		4
        /*012c*/ 	.byte	0x03, 0x1b
        /*012e*/ 	.short	0x00ff


	//----- nvinfo : EIATTR_MERCURY_ISA_VERSION
	.align		4
        /*0130*/ 	.byte	0x03, 0x5f
        /*0132*/ 	.short	0x0101


	//----- nvinfo : EIATTR_VRC_CTA_INIT_COUNT
	.align		4
        /*0134*/ 	.byte	0x02, 0x4a
	.zero		1
	.zero		1


	//----- nvinfo : EIATTR_EXIT_INSTR_OFFSETS
	.align		4
        /*0138*/ 	.byte	0x04, 0x1c
        /*013a*/ 	.short	(.L_2557 - .L_2556)


	//   ....[0]....
.L_2556:
        /*013c*/ 	.word	0x00000980


	//   ....[1]....
        /*0140*/ 	.word	0x00001c90


	//   ....[2]....
        /*0144*/ 	.word	0x00001e70


	//----- nvinfo : EIATTR_CRS_STACK_SIZE
	.align		4
.L_2557:
        /*0148*/ 	.byte	0x04, 0x1e
        /*014a*/ 	.short	(.L_2559 - .L_2558)
.L_2558:
        /*014c*/ 	.word	0x00000000


	//----- nvinfo : EIATTR_CBANK_PARAM_SIZE
	.align		4
.L_2559:
        /*0150*/ 	.byte	0x03, 0x19
        /*0152*/ 	.short	0x0080


	//----- nvinfo : EIATTR_PARAM_CBANK
	.align		4
        /*0154*/ 	.byte	0x04, 0x0a
        /*0156*/ 	.short	(.L_2561 - .L_2560)
	.align		4
.L_2560:
        /*0158*/ 	.word	index@(.nv.constant0._ZN4vllm38concat_and_cache_mla_rope_fused_kernelIN3c108BFloat16ELb1EttLNS_18Fp8KVCacheDataTypeE0EEEvPKlPT_S7_PKS6_S9_illlliPT2_S5_iiiiPKf)
        /*015c*/ 	.short	0x0380
        /*015e*/ 	.short	0x0080


	//----- nvinfo : EIATTR_SW_WAR
	.align		4
.L_2561:
        /*0160*/ 	.byte	0x04, 0x36
        /*0162*/ 	.short	(.L_2563 - .L_2562)
.L_2562:
        /*0164*/ 	.word	0x00000008
.L_2563:


//--------------------- .nv.info._ZN4vllm38concat_and_cache_mla_rope_fused_kernelIN3c104HalfELb0EttLNS_18Fp8KVCacheDataTypeE0EEEvPKlPT_S7_PKS6_S9_illlliPT2_S5_iiiiPKf --------------------------
	.section	.nv.info._ZN4vllm38concat_and_cache_mla_rope_fused_kernelIN3c104HalfELb0EttLNS_18Fp8KVCacheDataTypeE0EEEvPKlPT_S7_PKS6_S9_illlliPT2_S5_iiiiPKf,"",@"SHT_CUDA_INFO"
	.sectionflags	@""
	.align	4


	//----- nvinfo : EIATTR_CUDA_API_VERSION
	.align		4
        /*0000*/ 	.byte	0x04, 0x37
        /*0002*/ 	.short	(.L_2565 - .L_2564)
.L_2564:
        /*0004*/ 	.word	0x00000082


	//----- nvinfo : EIATTR_KPARAM_INFO
	.align		4
.L_2565:
        /*0008*/ 	.byte	0x04, 0x17
        /*000a*/ 	.short	(.L_2567 - .L_2566)
.L_2566:
        /*000c*/ 	.word	0x00000000
        /*0010*/ 	.short	0x0011
        /*0012*/ 	.short	0x0078
        /*0014*/ 	.byte	0x00, 0xf5, 0x21, 0x00


	//----- nvinfo : EIATTR_KPARAM_INFO
	.align		4
.L_2567:
        /*0018*/ 	.byte	0x04, 0x17
        /*001a*/ 	.short	(.L_2569 - .L_2568)
.L_2568:
        /*001c*/ 	.word	0x00000000
        /*0020*/ 	.short	0x0010
        /*0022*/ 	.short	0x0074
        /*0024*/ 	.byte	0x00, 0xf0, 0x11, 0x00


	//----- nvinfo : EIATTR_KPARAM_INFO
	.align		4
.L_2569:
        /*0028*/ 	.byte	0x04, 0x17
        /*002a*/ 	.short	(.L_2571 - .L_2570)
.L_2570:
        /*002c*/ 	.word	0x00000000
        /*0030*/ 	.short	0x000f
        /*0032*/ 	.short	0x0070
        /*0034*/ 	.byte	0x00, 0xf0, 0x11, 0x00


	//----- nvinfo : EIATTR_KPARAM_INFO
	.align		4
.L_2571:
        /*0038*/ 	.byte	0x04, 0x17
        /*003a*/ 	.short	(.L_2573 - .L_2572)
.L_2572:
        /*003c*/ 	.word	0x00000000
        /*0040*/ 	.short	0x000e
        /*0042*/ 	.short	0x006c
        /*0044*/ 	.byte	0x00, 0xf0, 0x11, 0x00


	//----- nvinfo : EIATTR_KPARAM_INFO
	.align		4
.L_2573:
        /*0048*/ 	.byte	0x04, 0x17
        /*004a*/ 	.short	(.L_2575 - .L_2574)
.L_2574:
        /*004c*/ 	.word	0x00000000
        /*0050*/ 	.short	0x000d
        /*0052*/ 	.short	0x0068
        /*0054*/ 	.byte	0x00, 0xf0, 0x11, 0x00


	//----- nvinfo : EIATTR_KPARAM_INFO
	.align		4
.L_2575:
        /*0058*/ 	.byte	0x04, 0x17
        /*005a*/ 	.short	(.L_2577 - .L_2576)
.L_2576:
        /*005c*/ 	.word	0x00000000
        /*0060*/ 	.short	0x000c
        /*0062*/ 	.short	0x0060
        /*0064*/ 	.byte	0x00, 0xf5, 0x21, 0x00


	//----- nvinfo : EIATTR_KPARAM_INFO
	.align		4
.L_2577:
        /*0068*/ 	.byte	0x04, 0x17
        /*006a*/ 	.short	(.L_2579 - .L_2578)
.L_2578:
        /*006c*/ 	.word	0x00000000
        /*0070*/ 	.short	0x000b
        /*0072*/ 	.short	0x0058
        /*0074*/ 	.byte	0x00, 0xf5, 0x21, 0x00


	//----- nvinfo : EIATTR_KPARAM_INFO
	.align		4
.L_2579:
        /*0078*/ 	.byte	0x04, 0x17
        /*007a*/ 	.short	(.L_2581 - .L_2580)
.L_2580:
        /*007c*/ 	.word	0x00000000
        /*0080*/ 	.short	0x000a
        /*0082*/ 	.short	0x0050
        /*0084*/ 	.byte	0x00, 0xf0, 0x11, 0x00


	//----- nvinfo : EIATTR_KPARAM_INFO
	.align		4
.L_2581:
        /*0088*/ 	.byte	0x04, 0x17
        /*008a*/ 	.short	(.L_2583 - .L_2582)
.L_2582:
        /*008c*/ 	.word	0x00000000
        /*0090*/ 	.short	0x0009
        /*0092*/ 	.short	0x0048
        /*0094*/ 	.byte	0x00, 0xf0, 0x21, 0x00


	//----- nvinfo : EIATTR_KPARAM_INFO
	.align		4
.L_2583:
        /*0098*/ 	.byte	0x04, 0x17
        /*009a*/ 	.short	(.L_2585 - .L_2584)
.L_2584:
        /*009c*/ 	.word	0x00000000
        /*00a0*/ 	.short	0x0008
        /*00a2*/ 	.short	0x0040
        /*00a4*/ 	.byte	0x00, 0xf0, 0x21, 0x00


	//----- nvinfo : EIATTR_KPARAM_INFO
	.align		4
.L_2585:
        /*00a8*/ 	.byte	0x04, 0x17
        /*00aa*/ 	.short	(.L_2587 - .L_2586)
.L_2586:
        /*00ac*/ 	.word	0x00000000
        /*00b0*/ 	.short	0x0007
        /*00b2*/ 	.short	0x0038
        /*00b4*/ 	.byte	0x00, 0xf0, 0x21, 0x00


	//----- nvinfo : EIATTR_KPARAM_INFO
	.align		4
.L_2587:
        /*00b8*/ 	.byte	0x04, 0x17
        /*00ba*/ 	.short	(.L_2589 - .L_2588)
.L_2588:
        /*00bc*/ 	.word	0x00000000
        /*00c0*/ 	.short	0x0006
        /*00c2*/ 	.short	0x0030
        /*00c4*/ 	.byte	0x00, 0xf0, 0x21, 0x00


	//----- nvinfo : EIATTR_KPARAM_INFO
	.align		4
.L_2589:
        /*00c8*/ 	.byte	0x04, 0x17
        /*00ca*/ 	.short	(.L_2591 - .L_2590)
.L_2590:
        /*00cc*/ 	.word	0x00000000
        /*00d0*/ 	.short	0x0005
        /*00d2*/ 	.short	0x0028
        /*00d4*/ 	.byte	0x00, 0xf0, 0x11, 0x00


	//----- nvinfo : EIATTR_KPARAM_INFO
	.align		4
.L_2591:
        /*00d8*/ 	.byte	0x04, 0x17
        /*00da*/ 	.short	(.L_2593 - .L_2592)
.L_2592:
        /*00dc*/ 	.word	0x00000000
        /*00e0*/ 	.short	0x0004
        /*00e2*/ 	.short	0x0020
        /*00e4*/ 	.byte	0x00, 0xf5, 0x21, 0x00


	//----- nvinfo : EIATTR_KPARAM_INFO
	.align		4
.L_2593:
        /*00e8*/ 	.byte	0x04, 0x17
        /*00ea*/ 	.short	(.L_2595 - .L_2594)
.L_2594:
        /*00ec*/ 	.word	0x00000000
        /*00f0*/ 	.short	0x0003
        /*00f2*/ 	.short	0x0018
        /*00f4*/ 	.byte	0x00, 0xf5, 0x21, 0x00


	//----- nvinfo : EIATTR_KPARAM_INFO
	.align		4
.L_2595:
        /*00f8*/ 	.byte	0x04, 0x17
        /*00fa*/ 	.short	(.L_2597 - .L_2596)
.L_2596:
        /*00fc*/ 	.word	0x00000000
        /*0100*/ 	.short	0x0002
        /*0102*/ 	.short	0x0010
        /*0104*/ 	.byte	0x00, 0xf5, 0x21, 0x00


	//----- nvinfo : EIATTR_KPARAM_INFO
	.align		4
.L_2597:
        /*0108*/ 	.byte	0x04, 0x17
        /*010a*/ 	.short	(.L_2599 - .L_2598)
.L_2598:
        /*010c*/ 	.word	0x00000000
        /*0110*/ 	.short	0x0001
        /*0112*/ 	.short	0x0008
        /*0114*/ 	.byte	0x00, 0xf5, 0x21, 0x00


	//----- nvinfo : EIATTR_KPARAM_INFO
	.align		4
.L_2599:
        /*0118*/ 	.byte	0x04, 0x17
        /*011a*/ 	.short	(.L_2601 - .L_2600)
.L_2600:
        /*011c*/ 	.word	0x00000000
        /*0120*/ 	.short	0x0000
        /*0122*/ 	.short	0x0000
        /*0124*/ 	.byte	0x00, 0xf5, 0x21, 0x00


	//----- nvinfo : EIATTR_SPARSE_MMA_MASK
	.align		4
.L_2601:
        /*0128*/ 	.byte	0x03, 0x50
        /*012a*/ 	.short	0x0000


	//----- nvinfo : EIATTR_MAXREG_COUNT
	.align		4
        /*012c*/ 	.byte	0x03, 0x1b
        /*012e*/ 	.short	0x00ff


	//----- nvinfo : EIATTR_MERCURY_ISA_VERSION
	.align		4
        /*0130*/ 	.byte	0x03, 0x5f
        /*0132*/ 	.short	0x0101


	//----- nvinfo : EIATTR_VRC_CTA_INIT_COUNT
	.align		4
        /*0134*/ 	.byte	0x02, 0x4a
	.zero		1
	.zero		1


	//----- nvinfo : EIATTR_EXIT_INSTR_OFFSETS
	.align		4
        /*0138*/ 	.byte	0x04, 0x1c
        /*013a*/ 	.short	(.L_2603 - .L_2602)


	//   ....[0]....
.L_2602:
        /*013c*/ 	.word	0x00000970


	//   ....[1]....
        /*0140*/ 	.word	0x000019f0


	//   ....[2]....
        /*0144*/ 	.word	0x00001bf0


	//----- nvinfo : EIATTR_CRS_STACK_SIZE
	.align		4
.L_2603:
        /*0148*/ 	.byte	0x04, 0x1e
        /*014a*/ 	.short	(.L_2605 - .L_2604)
.L_2604:
        /*014c*/ 	.word	0x00000000


	//----- nvinfo : EIATTR_CBANK_PARAM_SIZE
	.align		4
.L_2605:
        /*0150*/ 	.byte	0x03, 0x19
        /*0152*/ 	.short	0x0080


	//----- nvinfo : EIATTR_PARAM_CBANK
	.align		4
        /*0154*/ 	.byte	0x04, 0x0a
        /*0156*/ 	.short	(.L_2607 - .L_2606)
	.align		4
.L_2606:
        /*0158*/ 	.word	index@(.nv.constant0._ZN4vllm38concat_and_cache_mla_rope_fused_kernelIN3c104HalfELb0EttLNS_18Fp8KVCacheDataTypeE0EEEvPKlPT_S7_PKS6_S9_illlliPT2_S5_iiiiPKf)
        /*015c*/ 	.short	0x0380
        /*015e*/ 	.short	0x0080


	//----- nvinfo : EIATTR_SW_WAR
	.align		4
.L_2607:
        /*0160*/ 	.byte	0x04, 0x36
        /*0162*/ 	.short	(.L_2609 - .L_2608)
.L_2608:
        /*0164*/ 	.word	0x00000008
.L_2609:


//--------------------- .nv.info._ZN4vllm38concat_and_cache_mla_rope_fused_kernelIN3c104HalfELb1EttLNS_18Fp8KVCacheDataTypeE0EEEvPKlPT_S7_PKS6_S9_illlliPT2_S5_iiiiPKf --------------------------
	.section	.nv.info._ZN4vllm38concat_and_cache_mla_rope_fused_kernelIN3c104HalfELb1EttLNS_18Fp8KVCacheDataTypeE0EEEvPKlPT_S7_PKS6_S9_illlliPT2_S5_iiiiPKf,"",@"SHT_CUDA_INFO"
	.sectionflags	@""
	.align	4


	//----- nvinfo : EIATTR_CUDA_API_VERSION
	.align		4
        /*0000*/ 	.byte	0x04, 0x37
        /*0002*/ 	.short	(.L_2611 - .L_2610)
.L_2610:
        /*0004*/ 	.word	0x00000082


	//----- nvinfo : EIATTR_KPARAM_INFO
	.align		4
.L_2611:
        /*0008*/ 	.byte	0x04, 0x17
        /*000a*/ 	.short	(.L_2613 - .L_2612)
.L_2612:
        /*000c*/ 	.word	0x00000000
        /*0010*/ 	.short	0x0011
        /*0012*/ 	.short	0x0078
        /*0014*/ 	.byte	0x00, 0xf5, 0x21, 0x00


	//----- nvinfo : EIATTR_KPARAM_INFO
	.align		4
.L_2613:
        /*0018*/ 	.byte	0x04, 0x17
        /*001a*/ 	.short	(.L_2615 - .L_2614)
.L_2614:
        /*001c*/ 	.word	0x00000000
        /*0020*/ 	.short	0x0010
        /*0022*/ 	.short	0x0074
        /*0024*/ 	.byte	0x00, 0xf0, 0x11, 0x00


	//----- nvinfo : EIATTR_KPARAM_INFO
	.align		4
.L_2615:
        /*0028*/ 	.byte	0x04, 0x17
        /*002a*/ 	.short	(.L_2617 - .L_2616)
.L_2616:
        /*002c*/ 	.word	0x00000000
        /*0030*/ 	.short	0x000f
        /*0032*/ 	.short	0x0070
        /*0034*/ 	.byte	0x00, 0xf0, 0x11, 0x00


	//----- nvinfo : EIATTR_KPARAM_INFO
	.align		4
.L_2617:
        /*0038*/ 	.byte	0x04, 0x17
        /*003a*/ 	.short	(.L_2619 - .L_2618)
.L_2618:
        /*003c*/ 	.word	0x00000000
        /*0040*/ 	.short	0x000e
        /*0042*/ 	.short	0x006c
        /*0044*/ 	.byte	0x00, 0xf0, 0x11, 0x00


	//----- nvinfo : EIATTR_KPARAM_INFO
	.align		4
.L_2619:
        /*0048*/ 	.byte	0x04, 0x17
        /*004a*/ 	.short	(.L_2621 - .L_2620)
.L_2620:
        /*004c*/ 	.word	0x00000000
        /*0050*/ 	.short	0x000d
        /*0052*/ 	.short	0x0068
        /*0054*/ 	.byte	0x00, 0xf0, 0x11, 0x00


	//----- nvinfo : EIATTR_KPARAM_INFO
	.align		4
.L_2621:
        /*0058*/ 	.byte	0x04, 0x17
        /*005a*/ 	.short	(.L_2623 - .L_2622)
.L_2622:
        /*005c*/ 	.word	0x00000000
        /*0060*/ 	.short	0x000c
        /*0062*/ 	.short	0x0060
        /*0064*/ 	.byte	0x00, 0xf5, 0x21, 0x00


	//----- nvinfo : EIATTR_KPARAM_INFO
	.align		4
.L_2623:
        /*0068*/ 	.byte	0x04, 0x17
        /*006a*/ 	.short	(.L_2625 - .L_2624)
.L_2624:
        /*006c*/ 	.word	0x00000000
        /*0070*/ 	.short	0x000b
        /*0072*/ 	.short	0x0058
        /*0074*/ 	.byte	0x00, 0xf5, 0x21, 0x00


	//----- nvinfo : EIATTR_KPARAM_INFO
	.align		4
.L_2625:
        /*0078*/ 	.byte	0x04, 0x17
        /*007a*/ 	.short	(.L_2627 - .L_2626)
.L_2626:
        /*007c*/ 	.word	0x00000000
        /*0080*/ 	.short	0x000a
        /*0082*/ 	.short	0x0050
        /*0084*/ 	.byte	0x00, 0xf0, 0x11, 0x00


	//----- nvinfo : EIATTR_KPARAM_INFO
	.align		4
.L_2627:
        /*0088*/ 	.byte	0x04, 0x17
        /*008a*/ 	.short	(.L_2629 - .L_2628)
.L_2628:
        /*008c*/ 	.word	0x00000000
        /*0090*/ 	.short	0x0009
        /*0092*/ 	.short	0x0048
        /*0094*/ 	.byte	0x00, 0xf0, 0x21, 0x00


	//----- nvinfo : EIATTR_KPARAM_INFO
	.align		4
.L_2629:
        /*0098*/ 	.byte	0x04, 0x17
        /*009a*/ 	.short	(.L_2631 - .L_2630)
.L_2630:
        /*009c*/ 	.word	0x00000000
        /*00a0*/ 	.short	0x0008
        /*00a2*/ 	.short	0x0040
        /*00a4*/ 	.byte	0x00, 0xf0, 0x21, 0x00


	//----- nvinfo : EIATTR_KPARAM_INFO
	.align		4
.L_2631:
        /*00a8*/ 	.byte	0x04, 0x17
        /*00aa*/ 	.short	(.L_2633 - .L_2632)
.L_2632:
        /*00ac*/ 	.word	0x00000000
        /*00b0*/ 	.short	0x0007
        /*00b2*/ 	.short	0x0038
        /*00b4*/ 	.byte	0x00, 0xf0, 0x21, 0x00


	//----- nvinfo : EIATTR_KPARAM_INFO
	.align		4
.L_2633:
        /*00b8*/ 	.byte	0x04, 0x17
        /*00ba*/ 	.short	(.L_2635 - .L_2634)
.L_2634:
        /*00bc*/ 	.word	0x00000000
        /*00c0*/ 	.short	0x0006
        /*00c2*/ 	.short	0x0030
        /*00c4*/ 	.byte	0x00, 0xf0, 0x21, 0x00


	//----- nvinfo : EIATTR_KPARAM_INFO
	.align		4
.L_2635:
        /*00c8*/ 	.byte	0x04, 0x17
        /*00ca*/ 	.short	(.L_2637 - .L_2636)
.L_2636:
        /*00cc*/ 	.word	0x00000000
        /*00d0*/ 	.short	0x0005
        /*00d2*/ 	.short	0x0028
        /*00d4*/ 	.byte	0x00, 0xf0, 0x11, 0x00


	//----- nvinfo : EIATTR_KPARAM_INFO
	.align		4
.L_2637:
        /*00d8*/ 	.byte	0x04, 0x17
        /*00da*/ 	.short	(.L_2639 - .L_2638)
.L_2638:
        /*00dc*/ 	.word	0x00000000
        /*00e0*/ 	.short	0x0004
        /*00e2*/ 	.short	0x0020
        /*00e4*/ 	.byte	0x00, 0xf5, 0x21, 0x00


	//----- nvinfo : EIATTR_KPARAM_INFO
	.align		4
.L_2639:
        /*00e8*/ 	.byte	0x04, 0x17
        /*00ea*/ 	.short	(.L_2641 - .L_2640)
.L_2640:
        /*00ec*/ 	.word	0x00000000
        /*00f0*/ 	.short	0x0003
        /*00f2*/ 	.short	0x0018
        /*00f4*/ 	.byte	0x00, 0xf5, 0x21, 0x00


	//----- nvinfo : EIATTR_KPARAM_INFO
	.align		4
.L_2641:
        /*00f8*/ 	.byte	0x04, 0x17
        /*00fa*/ 	.short	(.L_2643 - .L_2642)
.L_2642:
        /*00fc*/ 	.word	0x00000000
        /*0100*/ 	.short	0x0002
        /*0102*/ 	.short	0x0010
        /*0104*/ 	.byte	0x00, 0xf5, 0x21, 0x00


	//----- nvinfo : EIATTR_KPARAM_INFO
	.align		4
.L_2643:
        /*0108*/ 	.byte	0x04, 0x17
        /*010a*/ 	.short	(.L_2645 - .L_2644)
.L_2644:
        /*010c*/ 	.word	0x00000000
        /*0110*/ 	.short	0x0001
        /*0112*/ 	.short	0x0008
        /*0114*/ 	.byte	0x00, 0xf5, 0x21, 0x00


	//----- nvinfo : EIATTR_KPARAM_INFO
	.align		4
.L_2645:
        /*0118*/ 	.byte	0x04, 0x17
        /*011a*/ 	.short	(.L_2647 - .L_2646)
.L_2646:
        /*011c*/ 	.word	0x00000000
        /*0120*/ 	.short	0x0000
        /*0122*/ 	.short	0x0000
        /*0124*/ 	.byte	0x00, 0xf5, 0x21, 0x00


	//----- nvinfo : EIATTR_SPARSE_MMA_MASK
	.align		4
.L_2647:
        /*0128*/ 	.byte	0x03, 0x50
        /*012a*/ 	.short	0x0000


	//----- nvinfo : EIATTR_MAXREG_COUNT
	.align		4
        /*012c*/ 	.byte	0x03, 0x1b
        /*012e*/ 	.short	0x00ff


	//----- nvinfo : EIATTR_MERCURY_ISA_VERSION
	.align		4
        /*0130*/ 	.byte	0x03, 0x5f
        /*0132*/ 	.short	0x0101


	//----- nvinfo : EIATTR_VRC_CTA_INIT_COUNT
	.align		4
        /*0134*/ 	.byte	0x02, 0x4a
	.zero		1
	.zero		1


	//----- nvinfo : EIATTR_EXIT_INSTR_OFFSETS
	.align		4
        /*0138*/ 	.byte	0x04, 0x1c
        /*013a*/ 	.short	(.L_2649 - .L_2648)


	//   ....[0]....
.L_2648:
        /*013c*/ 	.word	0x00000960


	//   ....[1]....
        /*0140*/ 	.word	0x00001bf0


	//   ....[2]....
        /*0144*/ 	.word	0x00001dd0


	//----- nvinfo : EIATTR_CRS_STACK_SIZE
	.align		4
.L_2649:
        /*0148*/ 	.byte	0x04, 0x1e
        /*014a*/ 	.short	(.L_2651 - .L_2650)
.L_2650:
        /*014c*/ 	.word	0x00000000


	//----- nvinfo : EIATTR_CBANK_PARAM_SIZE
	.align		4
.L_2651:
        /*0150*/ 	.byte	0x03, 0x19
        /*0152*/ 	.short	0x0080


	//----- nvinfo : EIATTR_PARAM_CBANK
	.align		4
        /*0154*/ 	.byte	0x04, 0x0a
        /*0156*/ 	.short	(.L_2653 - .L_2652)
	.align		4
.L_2652:
        /*0158*/ 	.word	index@(.nv.constant0._ZN4vllm38concat_and_cache_mla_rope_fused_kernelIN3c104HalfELb1EttLNS_18Fp8KVCacheDataTypeE0EEEvPKlPT_S7_PKS6_S9_illlliPT2_S5_iiiiPKf)
        /*015c*/ 	.short	0x0380
        /*015e*/ 	.short	0x0080


	//----- nvinfo : EIATTR_SW_WAR
	.align		4
.L_2653:
        /*0160*/ 	.byte	0x04, 0x36
        /*0162*/ 	.short	(.L_2655 - .L_2654)
.L_2654:
        /*0164*/ 	.word	0x00000008
.L_2655:


//--------------------- .nv.info._ZN4vllm38concat_and_cache_mla_rope_fused_kernelIfLb0EttLNS_18Fp8KVCacheDataTypeE0EEEvPKlPT_S5_PKS4_S7_illlliPT2_S3_iiiiPKf --------------------------
	.section	.nv.info._ZN4vllm38concat_and_cache_mla_rope_fused_kernelIfLb0EttLNS_18Fp8KVCacheDataTypeE0EEEvPKlPT_S5_PKS4_S7_illlliPT2_S3_iiiiPKf,"",@"SHT_CUDA_INFO"
	.sectionflags	@""
	.align	4


	//----- nvinfo : EIATTR_CUDA_API_VERSION
	.align		4
        /*0000*/ 	.byte	0x04, 0x37
        /*0002*/ 	.short	(.L_2657 - .L_2656)
.L_2656:
        /*0004*/ 	.word	0x00000082


	//----- nvinfo : EIATTR_KPARAM_INFO
	.align		4
.L_2657:
        /*0008*/ 	.byte	0x04, 0x17
        /*000a*/ 	.short	(.L_2659 - .L_2658)
.L_2658:
        /*000c*/ 	.word	0x00000000
        /*0010*/ 	.short	0x0011
        /*0012*/ 	.short	0x0078
        /*0014*/ 	.byte	0x00, 0xf5, 0x21, 0x00


	//----- nvinfo : EIATTR_KPARAM_INFO
	.align		4
.L_2659:
        /*0018*/ 	.byte	0x04, 0x17
        /*001a*/ 	.short	(.L_2661 - .L_2660)
.L_2660:
        /*001c*/ 	.word	0x00000000
        /*0020*/ 	.short	0x0010
        /*0022*/ 	.short	0x0074
        /*0024*/ 	.byte	0x00, 0xf0, 0x11, 0x00


	//----- nvinfo : EIATTR_KPARAM_INFO
	.align		4
.L_2661:
        /*0028*/ 	.byte	0x04, 0x17
        /*002a*/ 	.short	(.L_2663 - .L_2662)
.L_2662:
        /*002c*/ 	.word	0x00000000
        /*0030*/ 	.short	0x000f
        /*0032*/ 	.short	0x0070
        /*0034*/ 	.byte	0x00, 0xf0, 0x11, 0x00


	//----- nvinfo : EIATTR_KPARAM_INFO
	.align		4
.L_2663:
        /*0038*/ 	.byte	0x04, 0x17
        /*003a*/ 	.short	(.L_2665 - .L_2664)
.L_2664:
        /*003c*/ 	.word	0x00000000
        /*0040*/ 	.short	0x000e
        /*0042*/ 	.short	0x006c
        /*0044*/ 	.byte	0x00, 0xf0, 0x11, 0x00


	//----- nvinfo : EIATTR_KPARAM_INFO
	.align		4
.L_2665:
        /*0048*/ 	.byte	0x04, 0x17
        /*004a*/ 	.short	(.L_2667 - .L_2666)
.L_2666:
        /*004c*/ 	.word	0x00000000
        /*0050*/ 	.short	0x000d
        /*0052*/ 	.short	0x0068
        /*0054*/ 	.byte	0x00, 0xf0, 0x11, 0x00


	//----- nvinfo : EIATTR_KPARAM_INFO
	.align		4
.L_2667:
        /*0058*/ 	.byte	0x04, 0x17
        /*005a*/ 	.short	(.L_2669 - .L_2668)
.L_2668:
        /*005c*/ 	.word	0x00000000
        /*0060*/ 	.short	0x000c
        /*0062*/ 	.short	0x0060
        /*0064*/ 	.byte	0x00, 0xf5, 0x21, 0x00


	//----- nvinfo : EIATTR_KPARAM_INFO
	.align		4
.L_2669:
        /*0068*/ 	.byte	0x04, 0x17
        /*006a*/ 	.short	(.L_2671 - .L_2670)
.L_2670:
        /*006c*/ 	.word	0x00000000
        /*0070*/ 	.short	0x000b
        /*0072*/ 	.short	0x0058
        /*0074*/ 	.byte	0x00, 0xf5, 0x21, 0x00


	//----- nvinfo : EIATTR_KPARAM_INFO
	.align		4
.L_2671:
        /*0078*/ 	.byte	0x04, 0x17
        /*007a*/ 	.short	(.L_2673 - .L_2672)
.L_2672:
        /*007c*/ 	.word	0x00000000
        /*0080*/ 	.short	0x000a
        /*0082*/ 	.short	0x0050
        /*0084*/ 	.byte	0x00, 0xf0, 0x11, 0x00


	//----- nvinfo : EIATTR_KPARAM_INFO
	.align		4
.L_2673:
        /*0088*/ 	.byte	0x04, 0x17
        /*008a*/ 	.short	(.L_2675 - .L_2674)
.L_2674:
        /*008c*/ 	.word	0x00000000
        /*0090*/ 	.short	0x0009
        /*0092*/ 	.short	0x0048
        /*0094*/ 	.byte	0x00, 0xf0, 0x21, 0x00


	//----- nvinfo : EIATTR_KPARAM_INFO
	.align		4
.L_2675:
        /*0098*/ 	.byte	0x04, 0x17
        /*009a*/ 	.short	(.L_2677 - .L_2676)
.L_2676:
        /*009c*/ 	.word	0x00000000
        /*00a0*/ 	.short	0x0008
        /*00a2*/ 	.short	0x0040
        /*00a4*/ 	.byte	0x00, 0xf0, 0x21, 0x00


	//----- nvinfo : EIATTR_KPARAM_INFO
	.align		4
.L_2677:
        /*00a8*/ 	.byte	0x04, 0x17
        /*00aa*/ 	.short	(.L_2679 - .L_2678)
.L_2678:
        /*00ac*/ 	.word	0x00000000
        /*00b0*/ 	.short	0x0007
        /*00b2*/ 	.short	0x0038
        /*00b4*/ 	.byte	0x00, 0xf0, 0x21, 0x00


	//----- nvinfo : EIATTR_KPARAM_INFO
	.align		4
.L_2679:
        /*00b8*/ 	.byte	0x04, 0x17
        /*00ba*/ 	.short	(.L_2681 - .L_2680)
.L_2680:
        /*00bc*/ 	.word	0x00000000
        /*00c0*/ 	.short	0x0006
        /*00c2*/ 	.short	0x0030
        /*00c4*/ 	.byte	0x00, 0xf0, 0x21, 0x00


	//----- nvinfo : EIATTR_KPARAM_INFO
	.align		4
.L_2681:
        /*00c8*/ 	.byte	0x04, 0x17
        /*00ca*/ 	.short	(.L_2683 - .L_2682)
.L_2682:
        /*00cc*/ 	.word	0x00000000
        /*00d0*/ 	.short	0x0005
        /*00d2*/ 	.short	0x0028
        /*00d4*/ 	.byte	0x00, 0xf0, 0x11, 0x00


	//----- nvinfo : EIATTR_KPARAM_INFO
	.align		4
.L_2683:
        /*00d8*/ 	.byte	0x04, 0x17
        /*00da*/ 	.short	(.L_2685 - .L_2684)
.L_2684:
        /*00dc*/ 	.word	0x00000000
        /*00e0*/ 	.short	0x0004
        /*00e2*/ 	.short	0x0020
        /*00e4*/ 	.byte	0x00, 0xf5, 0x21, 0x00


	//----- nvinfo : EIATTR_KPARAM_INFO
	.align		4
.L_2685:
        /*00e8*/ 	.byte	0x04, 0x17
        /*00ea*/ 	.short	(.L_2687 - .L_2686)
.L_2686:
        /*00ec*/ 	.word	0x00000000
        /*00f0*/ 	.short	0x0003
        /*00f2*/ 	.short	0x0018
        /*00f4*/ 	.byte	0x00, 0xf5, 0x21, 0x00


	//----- nvinfo : EIATTR_KPARAM_INFO
	.align		4
.L_2687:
        /*00f8*/ 	.byte	0x04, 0x17
        /*00fa*/ 	.short	(.L_2689 - .L_2688)
.L_2688:
        /*00fc*/ 	.word	0x00000000
        /*0100*/ 	.short	0x0002
        /*0102*/ 	.short	0x0010
        /*0104*/ 	.byte	0x00, 0xf5, 0x21, 0x00


	//----- nvinfo : EIATTR_KPARAM_INFO
	.align		4
.L_2689:
        /*0108*/ 	.byte	0x04, 0x17
        /*010a*/ 	.short	(.L_2691 - .L_2690)
.L_2690:
        /*010c*/ 	.word	0x00000000
        /*0110*/ 	.short	0x0001
        /*0112*/ 	.short	0x0008
        /*0114*/ 	.byte	0x00, 0xf5, 0x21, 0x00


	//----- nvinfo : EIATTR_KPARAM_INFO
	.align		4
.L_2691:
        /*0118*/ 	.byte	0x04, 0x17
        /*011a*/ 	.short	(.L_2693 - .L_2692)
.L_2692:
        /*011c*/ 	.word	0x00000000
        /*0120*/ 	.short	0x0000
        /*0122*/ 	.short	0x0000
        /*0124*/ 	.byte	0x00, 0xf5, 0x21, 0x00


	//----- nvinfo : EIATTR_SPARSE_MMA_MASK
	.align		4
.L_2693:
        /*0128*/ 	.byte	0x03, 0x50
        /*012a*/ 	.short	0x0000


	//----- nvinfo : EIATTR_MAXREG_COUNT
	.align		4
        /*012c*/ 	.byte	0x03, 0x1b
        /*012e*/ 	.short	0x00ff


	//----- nvinfo : EIATTR_MERCURY_ISA_VERSION
	.align		4
        /*0130*/ 	.byte	0x03, 0x5f
        /*0132*/ 	.short	0x0101


	//----- nvinfo : EIATTR_VRC_CTA_INIT_COUNT
	.align		4
        /*0134*/ 	.byte	0x02, 0x4a
	.zero		1
	.zero		1


	//----- nvinfo : EIATTR_EXIT_INSTR_OFFSETS
	.align		4
        /*0138*/ 	.byte	0x04, 0x1c
        /*013a*/ 	.short	(.L_2695 - .L_2694)


	//   ....[0]....
.L_2694:
        /*013c*/ 	.word	0x000008a0


	//   ....[1]....
        /*0140*/ 	.word	0x00001580


	//   ....[2]....
        /*0144*/ 	.word	0x00001780


	//----- nvinfo : EIATTR_CRS_STACK_SIZE
	.align		4
.L_2695:
        /*0148*/ 	.byte	0x04, 0x1e
        /*014a*/ 	.short	(.L_2697 - .L_2696)
.L_2696:
        /*014c*/ 	.word	0x00000000


	//----- nvinfo : EIATTR_CBANK_PARAM_SIZE
	.align		4
.L_2697:
        /*0150*/ 	.byte	0x03, 0x19
        /*0152*/ 	.short	0x0080


	//----- nvinfo : EIATTR_PARAM_CBANK
	.align		4
        /*0154*/ 	.byte	0x04, 0x0a
        /*0156*/ 	.short	(.L_2699 - .L_2698)
	.align		4
.L_2698:
        /*0158*/ 	.word	index@(.nv.constant0._ZN4vllm38concat_and_cache_mla_rope_fused_kernelIfLb0EttLNS_18Fp8KVCacheDataTypeE0EEEvPKlPT_S5_PKS4_S7_illlliPT2_S3_iiiiPKf)
        /*015c*/ 	.short	0x0380
        /*015e*/ 	.short	0x0080


	//----- nvinfo : EIATTR_SW_WAR
	.align		4
.L_2699:
        /*0160*/ 	.byte	0x04, 0x36
        /*0162*/ 	.short	(.L_2701 - .L_2700)
.L_2700:
        /*0164*/ 	.word	0x00000008
.L_2701:


//--------------------- .nv.info._ZN4vllm38concat_and_cache_mla_rope_fused_kernelIfLb1EttLNS_18Fp8KVCacheDataTypeE0EEEvPKlPT_S5_PKS4_S7_illlliPT2_S3_iiiiPKf --------------------------
	.section	.nv.info._ZN4vllm38concat_and_cache_mla_rope_fused_kernelIfLb1EttLNS_18Fp8KVCacheDataTypeE0EEEvPKlPT_S5_PKS4_S7_illlliPT2_S3_iiiiPKf,"",@"SHT_CUDA_INFO"
	.sectionflags	@""
	.align	4


	//----- nvinfo : EIATTR_CUDA_API_VERSION
	.align		4
        /*0000*/ 	.byte	0x04, 0x37
        /*0002*/ 	.short	(.L_2703 - .L_2702)
.L_2702:
        /*0004*/ 	.word	0x00000082


	//----- nvinfo : EIATTR_KPARAM_INFO
	.align		4
.L_2703:
        /*0008*/ 	.byte	0x04, 0x17
        /*000a*/ 	.short	(.L_2705 - .L_2704)
.L_2704:
        /*000c*/ 	.word	0x00000000
        /*0010*/ 	.short	0x0011
        /*0012*/ 	.short	0x0078
        /*0014*/ 	.byte	0x00, 0xf5, 0x21, 0x00


	//----- nvinfo : EIATTR_KPARAM_INFO
	.align		4
.L_2705:
        /*0018*/ 	.byte	0x04, 0x17
        /*001a*/ 	.short	(.L_2707 - .L_2706)
.L_2706:
        /*001c*/ 	.word	0x00000000
        /*0020*/ 	.short	0x0010
        /*0022*/ 	.short	0x0074
        /*0024*/ 	.byte	0x00, 0xf0, 0x11, 0x00


	//----- nvinfo : EIATTR_KPARAM_INFO
	.align		4
.L_2707:
        /*0028*/ 	.byte	0x04, 0x17
        /*002a*/ 	.short	(.L_2709 - .L_2708)
.L_2708:
        /*002c*/ 	.word	0x00000000
        /*0030*/ 	.short	0x000f
        /*0032*/ 	.short	0x0070
        /*0034*/ 	.byte	0x00, 0xf0, 0x11, 0x00


	//----- nvinfo : EIATTR_KPARAM_INFO
	.align		4
.L_2709:
        /*0038*/ 	.byte	0x04, 0x17
        /*003a*/ 	.short	(.L_2711 - .L_2710)
.L_2710:
        /*003c*/ 	.word	0x00000000
        /*0040*/ 	.short	0x000e
        /*0042*/ 	.short	0x006c
        /*0044*/ 	.byte	0x00, 0xf0, 0x11, 0x00


	//----- nvinfo : EIATTR_KPARAM_INFO
	.align		4
.L_2711:
        /*0048*/ 	.byte	0x04, 0x17
        /*004a*/ 	.short	(.L_2713 - .L_2712)
.L_2712:
        /*004c*/ 	.word	0x00000000
        /*0050*/ 	.short	0x000d
        /*0052*/ 	.short	0x0068
        /*0054*/ 	.byte	0x00, 0xf0, 0x11, 0x00


	//----- nvinfo : EIATTR_KPARAM_INFO
	.align		4
.L_2713:
        /*0058*/ 	.byte	0x04, 0x17
        /*005a*/ 	.short	(.L_2715 - .L_2714)
.L_2714:
        /*005c*/ 	.word	0x00000000
        /*0060*/ 	.short	0x000c
        /*0062*/ 	.short	0x0060
        /*0064*/ 	.byte	0x00, 0xf5, 0x21, 0x00


	//----- nvinfo : EIATTR_KPARAM_INFO
	.align		4
.L_2715:
        /*0068*/ 	.byte	0x04, 0x17
        /*006a*/ 	.short	(.L_2717 - .L_2716)
.L_2716:
        /*006c*/ 	.word	0x00000000
        /*0070*/ 	.short	0x000b
        /*0072*/ 	.short	0x0058
        /*0074*/ 	.byte	0x00, 0xf5, 0x21, 0x00


	//----- nvinfo : EIATTR_KPARAM_INFO
	.align		4
.L_2717:
        /*0078*/ 	.byte	0x04, 0x17
        /*007a*/ 	.short	(.L_2719 - .L_2718)
.L_2718:
        /*007c*/ 	.word	0x00000000
        /*0080*/ 	.short	0x000a
        /*0082*/ 	.short	0x0050
        /*0084*/ 	.byte	0x00, 0xf0, 0x11, 0x00


	//----- nvinfo : EIATTR_KPARAM_INFO
	.align		4
.L_2719:
        /*0088*/ 	.byte	0x04, 0x17
        /*008a*/ 	.short	(.L_2721 - .L_2720)
.L_2720:
        /*008c*/ 	.word	0x00000000
        /*0090*/ 	.short	0x0009
        /*0092*/ 	.short	0x0048
        /*0094*/ 	.byte	0x00, 0xf0, 0x21, 0x00


	//----- nvinfo : EIATTR_KPARAM_INFO
	.align		4
.L_2721:
        /*0098*/ 	.byte	0x04, 0x17
        /*009a*/ 	.short	(.L_2723 - .L_2722)
.L_2722:
        /*009c*/ 	.word	0x00000000
        /*00a0*/ 	.short	0x0008
        /*00a2*/ 	.short	0x0040
        /*00a4*/ 	.byte	0x00, 0xf0, 0x21, 0x00


	//----- nvinfo : EIATTR_KPARAM_INFO
	.align		4
.L_2723:
        /*00a8*/ 	.byte	0x04, 0x17
        /*00aa*/ 	.short	(.L_2725 - .L_2724)
.L_2724:
        /*00ac*/ 	.word	0x00000000
        /*00b0*/ 	.short	0x0007
        /*00b2*/ 	.short	0x0038
        /*00b4*/ 	.byte	0x00, 0xf0, 0x21, 0x00


	//----- nvinfo : EIATTR_KPARAM_INFO
	.align		4
.L_2725:
        /*00b8*/ 	.byte	0x04, 0x17
        /*00ba*/ 	.short	(.L_2727 - .L_2726)
.L_2726:
        /*00bc*/ 	.word	0x00000000
        /*00c0*/ 	.short	0x0006
        /*00c2*/ 	.short	0x0030
        /*00c4*/ 	.byte	0x00, 0xf0, 0x21, 0x00


	//----- nvinfo : EIATTR_KPARAM_INFO
	.align		4
.L_2727:
        /*00c8*/ 	.byte	0x04, 0x17
        /*00ca*/ 	.short	(.L_2729 - .L_2728)
.L_2728:
        /*00cc*/ 	.word	0x00000000
        /*00d0*/ 	.short	0x0005
        /*00d2*/ 	.short	0x0028
        /*00d4*/ 	.byte	0x00, 0xf0, 0x11, 0x00


	//----- nvinfo : EIATTR_KPARAM_INFO
	.align		4
.L_2729:
        /*00d8*/ 	.byte	0x04, 0x17
        /*00da*/ 	.short	(.L_2731 - .L_2730)
.L_2730:
        /*00dc*/ 	.word	0x00000000
        /*00e0*/ 	.short	0x0004
        /*00e2*/ 	.short	0x0020
        /*00e4*/ 	.byte	0x00, 0xf5, 0x21, 0x00


	//----- nvinfo : EIATTR_KPARAM_INFO
	.align		4
.L_2731:
        /*00e8*/ 	.byte	0x04, 0x17
        /*00ea*/ 	.short	(.L_2733 - .L_2732)
.L_2732:
        /*00ec*/ 	.word	0x00000000
        /*00f0*/ 	.short	0x0003
        /*00f2*/ 	.short	0x0018
        /*00f4*/ 	.byte	0x00, 0xf5, 0x21, 0x00


	//----- nvinfo : EIATTR_KPARAM_INFO
	.align		4
.L_2733:
        /*00f8*/ 	.byte	0x04, 0x17
        /*00fa*/ 	.short	(.L_2735 - .L_2734)
.L_2734:
        /*00fc*/ 	.word	0x00000000
        /*0100*/ 	.short	0x0002
        /*0102*/ 	.short	0x0010
        /*0104*/ 	.byte	0x00, 0xf5, 0x21, 0x00


	//----- nvinfo : EIATTR_KPARAM_INFO
	.align		4
.L_2735:
        /*0108*/ 	.byte	0x04, 0x17
        /*010a*/ 	.short	(.L_2737 - .L_2736)
.L_2736:
        /*010c*/ 	.word	0x00000000
        /*0110*/ 	.short	0x0001
        /*0112*/ 	.short	0x0008
        /*0114*/ 	.byte	0x00, 0xf5, 0x21, 0x00


	//----- nvinfo : EIATTR_KPARAM_INFO
	.align		4
.L_2737:
        /*0118*/ 	.byte	0x04, 0x17
        /*011a*/ 	.short	(.L_2739 - .L_2738)
.L_2738:
        /*011c*/ 	.word	0x00000000
        /*0120*/ 	.short	0x0000
        /*0122*/ 	.short	0x0000
        /*0124*/ 	.byte	0x00, 0xf5, 0x21, 0x00


	//----- nvinfo : EIATTR_SPARSE_MMA_MASK
	.align		4
.L_2739:
        /*0128*/ 	.byte	0x03, 0x50
        /*012a*/ 	.short	0x0000


	//----- nvinfo : EIATTR_MAXREG_COUNT
	.align		4
        /*012c*/ 	.byte	0x03, 0x1b
        /*012e*/ 	.short	0x00ff


	//----- nvinfo : EIATTR_MERCURY_ISA_VERSION
	.align		4
        /*0130*/ 	.byte	0x03, 0x5f
        /*0132*/ 	.short	0x0101


	//----- nvinfo : EIATTR_VRC_CTA_INIT_COUNT
	.align		4
        /*0134*/ 	.byte	0x02, 0x4a
	.zero		1
	.zero		1


	//----- nvinfo : EIATTR_EXIT_INSTR_OFFSETS
	.align		4
        /*0138*/ 	.byte	0x04, 0x1c
        /*013a*/ 	.short	(.L_2741 - .L_2740)


	//   ....[0]....
.L_2740:
        /*013c*/ 	.word	0x00000880


	//   ....[1]....
        /*0140*/ 	.word	0x00001630


	//   ....[2]....
        /*0144*/ 	.word	0x00001810


	//----- nvinfo : EIATTR_CRS_STACK_SIZE
	.align		4
.L_2741:
        /*0148*/ 	.byte	0x04, 0x1e
        /*014a*/ 	.short	(.L_2743 - .L_2742)
.L_2742:
        /*014c*/ 	.word	0x00000000


	//----- nvinfo : EIATTR_CBANK_PARAM_SIZE
	.align		4
.L_2743:
        /*0150*/ 	.byte	0x03, 0x19
        /*0152*/ 	.short	0x0080


	//----- nvinfo : EIATTR_PARAM_CBANK
	.align		4
        /*0154*/ 	.byte	0x04, 0x0a
        /*0156*/ 	.short	(.L_2745 - .L_2744)
	.align		4
.L_2744:
        /*0158*/ 	.word	index@(.nv.constant0._ZN4vllm38concat_and_cache_mla_rope_fused_kernelIfLb1EttLNS_18Fp8KVCacheDataTypeE0EEEvPKlPT_S5_PKS4_S7_illlliPT2_S3_iiiiPKf)
        /*015c*/ 	.short	0x0380
        /*015e*/ 	.short	0x0080


	//----- nvinfo : EIATTR_SW_WAR
	.align		4
.L_2745:
        /*0160*/ 	.byte	0x04, 0x36
        /*0162*/ 	.short	(.L_2747 - .L_2746)
.L_2746:
        /*0164*/ 	.word	0x00000008
.L_2747:


//--------------------- .nv.info._ZN4vllm38concat_and_cache_mla_rope_fused_kernelIN3c108BFloat16ELb0EffLNS_18Fp8KVCacheDataTypeE0EEEvPKlPT_S7_PKS6_S9_illlliPT2_S5_iiiiPKf --------------------------
	.section	.nv.info._ZN4vllm38concat_and_cache_mla_rope_fused_kernelIN3c108BFloat16ELb0EffLNS_18Fp8KVCacheDataTypeE0EEEvPKlPT_S7_PKS6_S9_illlliPT2_S5_iiiiPKf,"",@"SHT_CUDA_INFO"
	.sectionflags	@""
	.align	4


	//----- nvinfo : EIATTR_CUDA_API_VERSION
	.align		4
        /*0000*/ 	.byte	0x04, 0x37
        /*0002*/ 	.short	(.L_2749 - .L_2748)
.L_2748:
        /*0004*/ 	.word	0x00000082


	//----- nvinfo : EIATTR_KPARAM_INFO
	.align		4
.L_2749:
        /*0008*/ 	.byte	0x04, 0x17
        /*000a*/ 	.short	(.L_2751 - .L_2750)
.L_2750:
        /*000c*/ 	.word	0x00000000
        /*0010*/ 	.short	0x0011
        /*0012*/ 	.short	0x0078
        /*0014*/ 	.byte	0x00, 0xf5, 0x21, 0x00


	//----- nvinfo : EIATTR_KPARAM_INFO
	.align		4
.L_2751:
        /*0018*/ 	.byte	0x04, 0x17
        /*001a*/ 	.short	(.L_2753 - .L_2752)
.L_2752:
        /*001c*/ 	.word	0x00000000
        /*0020*/ 	.short	0x0010
        /*0022*/ 	.short	0x0074
        /*0024*/ 	.byte	0x00, 0xf0, 0x11, 0x00


	//----- nvinfo : EIATTR_KPARAM_INFO
	.align		4
.L_2753:
        /*0028*/ 	.byte	0x04, 0x17
        /*002a*/ 	.short	(.L_2755 - .L_2754)
.L_2754:
        /*002c*/ 	.word	0x00000000
        /*0030*/ 	.short	0x000f
        /*0032*/ 	.short	0x0070
        /*0034*/ 	.byte	0x00, 0xf0, 0x11, 0x00


	//----- nvinfo : EIATTR_KPARAM_INFO
	.align		4
.L_2755:
        /*0038*/ 	.byte	0x04, 0x17
        /*003a*/ 	.short	(.L_2757 - .L_2756)
.L_2756:
        /*003c*/ 	.word	0x00000000
        /*0040*/ 	.short	0x000e
        /*0042*/ 	.short	0x006c
        /*0044*/ 	.byte	0x00, 0xf0, 0x11, 0x00


	//----- nvinfo : EIATTR_KPARAM_INFO
	.align		4
.L_2757:
        /*0048*/ 	.byte	0x04, 0x17
        /*004a*/ 	.short	(.L_2759 - .L_2758)
.L_2758:
        /*004c*/ 	.word	0x00000000
        /*0050*/ 	.short	0x000d
        /*0052*/ 	.short	0x0068
        /*0054*/ 	.byte	0x00, 0xf0, 0x11, 0x00


	//----- nvinfo : EIATTR_KPARAM_INFO
	.align		4
.L_2759:
        /*0058*/ 	.byte	0x04, 0x17
        /*005a*/ 	.short	(.L_2761 - .L_2760)
.L_2760:
        /*005c*/ 	.word	0x00000000
        /*0060*/ 	.short	0x000c
        /*0062*/ 	.short	0x0060
        /*0064*/ 	.byte	0x00, 0xf5, 0x21, 0x00


	//----- nvinfo : EIATTR_KPARAM_INFO
	.align		4
.L_2761:
        /*0068*/ 	.byte	0x04, 0x17
        /*006a*/ 	.short	(.L_2763 - .L_2762)
.L_2762:
        /*006c*/ 	.word	0x00000000
        /*0070*/ 	.short	0x000b
        /*0072*/ 	.short	0x0058
        /*0074*/ 	.byte	0x00, 0xf5, 0x21, 0x00


	//----- nvinfo : EIATTR_KPARAM_INFO
	.align		4
.L_2763:
        /*0078*/ 	.byte	0x04, 0x17
        /*007a*/ 	.short	(.L_2765 - .L_2764)
.L_2764:
        /*007c*/ 	.word	0x00000000
        /*0080*/ 	.short	0x000a
        /*0082*/ 	.short	0x0050
        /*0084*/ 	.byte	0x00, 0xf0, 0x11, 0x00


	//----- nvinfo : EIATTR_KPARAM_INFO
	.align		4
.L_2765:
        /*0088*/ 	.byte	0x04, 0x17
        /*008a*/ 	.short	(.L_2767 - .L_2766)
.L_2766:
        /*008c*/ 	.word	0x00000000
        /*0090*/ 	.short	0x0009
        /*0092*/ 	.short	0x0048
        /*0094*/ 	.byte	0x00, 0xf0, 0x21, 0x00


	//----- nvinfo : EIATTR_KPARAM_INFO
	.align		4
.L_2767:
        /*0098*/ 	.byte	0x04, 0x17
        /*009a*/ 	.short	(.L_2769 - .L_2768)
.L_2768:
        /*009c*/ 	.word	0x00000000
        /*00a0*/ 	.short	0x0008
        /*00a2*/ 	.short	0x0040
        /*00a4*/ 	.byte	0x00, 0xf0, 0x21, 0x00


	//----- nvinfo : EIATTR_KPARAM_INFO
	.align		4
.L_2769:
        /*00a8*/ 	.byte	0x04, 0x17
        /*00aa*/ 	.short	(.L_2771 - .L_2770)
.L_2770:
        /*00ac*/ 	.word	0x00000000
        /*00b0*/ 	.short	0x0007
        /*00b2*/ 	.short	0x0038
        /*00b4*/ 	.byte	0x00, 0xf0, 0x21, 0x00


	//----- nvinfo : EIATTR_KPARAM_INFO
	.align		4
.L_2771:
        /*00b8*/ 	.byte	0x04, 0x17
        /*00ba*/ 	.short	(.L_2773 - .L_2772)
.L_2772:
        /*00bc*/ 	.word	0x00000000
        /*00c0*/ 	.short	0x0006
        /*00c2*/ 	.short	0x0030
        /*00c4*/ 	.byte	0x00, 0xf0, 0x21, 0x00


	//----- nvinfo : EIATTR_KPARAM_INFO
	.align		4
.L_2773:
        /*00c8*/ 	.byte	0x04, 0x17
        /*00ca*/ 	.short	(.L_2775 - .L_2774)
.L_2774:
        /*00cc*/ 	.word	0x00000000
        /*00d0*/ 	.short	0x0005
        /*00d2*/ 	.short	0x0028
        /*00d4*/ 	.byte	0x00, 0xf0, 0x11, 0x00


	//----- nvinfo : EIATTR_KPARAM_INFO
	.align		4
.L_2775:
        /*00d8*/ 	.byte	0x04, 0x17
        /*00da*/ 	.short	(.L_2777 - .L_2776)
.L_2776:
        /*00dc*/ 	.word	0x00000000
        /*00e0*/ 	.short	0x0004
        /*00e2*/ 	.short	0x0020
        /*00e4*/ 	.byte	0x00, 0xf5, 0x21, 0x00


	//----- nvinfo : EIATTR_KPARAM_INFO
	.align		4
.L_2777:
        /*00e8*/ 	.byte	0x04, 0x17
        /*00ea*/ 	.short	(.L_2779 - .L_2778)
.L_2778:
        /*00ec*/ 	.word	0x00000000
        /*00f0*/ 	.short	0x0003
        /*00f2*/ 	.short	0x0018
        /*00f4*/ 	.byte	0x00, 0xf5, 0x21, 0x00


	//----- nvinfo : EIATTR_KPARAM_INFO
	.align		4
.L_2779:
        /*00f8*/ 	.byte	0x04, 0x17
        /*00fa*/ 	.short	(.L_2781 - .L_2780)
.L_2780:
        /*00fc*/ 	.word	0x00000000
        /*0100*/ 	.short	0x0002
        /*0102*/ 	.short	0x0010
        /*0104*/ 	.byte	0x00, 0xf5, 0x21, 0x00


	//----- nvinfo : EIATTR_KPARAM_INFO
	.align		4
.L_2781:
        /*0108*/ 	.byte	0x04, 0x17
        /*010a*/ 	.short	(.L_2783 - .L_2782)
.L_2782:
        /*010c*/ 	.word	0x00000000
        /*0110*/ 	.short	0x0001
        /*0112*/ 	.short	0x0008
        /*0114*/ 	.byte	0x00, 0xf5, 0x21, 0x00


	//----- nvinfo : EIATTR_KPARAM_INFO
	.align		4
.L_2783:
        /*0118*/ 	.byte	0x04, 0x17
        /*011a*/ 	.short	(.L_2785 - .L_2784)
.L_2784:
        /*011c*/ 	.word	0x00000000
        /*0120*/ 	.short	0x0000
        /*0122*/ 	.short	0x0000
        /*0124*/ 	.byte	0x00, 0xf5, 0x21, 0x00


	//----- nvinfo : EIATTR_SPARSE_MMA_MASK
	.align		4
.L_2785:
        /*0128*/ 	.byte	0x03, 0x50
        /*012a*/ 	.short	0x0000


	//----- nvinfo : EIATTR_MAXREG_COUNT
	.align		4
        /*012c*/ 	.byte	0x03, 0x1b
        /*012e*/ 	.short	0x00ff


	//----- nvinfo : EIATTR_MERCURY_ISA_VERSION
	.align		4
        /*0130*/ 	.byte	0x03, 0x5f
        /*0132*/ 	.short	0x0101


	//----- nvinfo : EIATTR_VRC_CTA_INIT_COUNT
	.align		4
        /*0134*/ 	.byte	0x02, 0x4a
	.zero		1
	.zero		1


	//----- nvinfo : EIATTR_EXIT_INSTR_OFFSETS
	.align		4
        /*0138*/ 	.byte	0x04, 0x1c
        /*013a*/ 	.short	(.L_2787 - .L_2786)


	//   ....[0]....
.L_2786:
        /*013c*/ 	.word	0x000009a0


	//   ....[1]....
        /*0140*/ 	.word	0x00001c90


	//   ....[2]....
        /*0144*/ 	.word	0x00001e90


	//----- nvinfo : EIATTR_CRS_STACK_SIZE
	.align		4
.L_2787:
        /*0148*/ 	.byte	0x04, 0x1e
        /*014a*/ 	.short	(.L_2789 - .L_2788)
.L_2788:
        /*014c*/ 	.word	0x00000000


	//----- nvinfo : EIATTR_CBANK_PARAM_SIZE
	.align		4
.L_2789:
        /*0150*/ 	.byte	0x03, 0x19
        /*0152*/ 	.short	0x0080


	//----- nvinfo : EIATTR_PARAM_CBANK
	.align		4
        /*0154*/ 	.byte	0x04, 0x0a
        /*0156*/ 	.short	(.L_2791 - .L_2790)
	.align		4
.L_2790:
        /*0158*/ 	.word	index@(.nv.constant0._ZN4vllm38concat_and_cache_mla_rope_fused_kernelIN3c108BFloat16ELb0EffLNS_18Fp8KVCacheDataTypeE0EEEvPKlPT_S7_PKS6_S9_illlliPT2_S5_iiiiPKf)
        /*015c*/ 	.short	0x0380
        /*015e*/ 	.short	0x0080


	//----- nvinfo : EIATTR_SW_WAR
	.align		4
.L_2791:
        /*0160*/ 	.byte	0x04, 0x36
        /*0162*/ 	.short	(.L_2793 - .L_2792)
.L_2792:
        /*0164*/ 	.word	0x00000008
.L_2793:


//--------------------- .nv.info._ZN4vllm38concat_and_cache_mla_rope_fused_kernelIN3c108BFloat16ELb1EffLNS_18Fp8KVCacheDataTypeE0EEEvPKlPT_S7_PKS6_S9_illlliPT2_S5_iiiiPKf --------------------------
	.section	.nv.info._ZN4vllm38concat_and_cache_mla_rope_fused_kernelIN3c108BFloat16ELb1EffLNS_18Fp8KVCacheDataTypeE0EEEvPKlPT_S7_PKS6_S9_illlliPT2_S5_iiiiPKf,"",@"SHT_CUDA_INFO"
	.sectionflags	@""
	.align	4


	//----- nvinfo : EIATTR_CUDA_API_VERSION
	.align		4
        /*0000*/ 	.byte	0x04, 0x37
        /*0002*/ 	.short	(.L_2795 - .L_2794)
.L_2794:
        /*0004*/ 	.word	0x00000082


	//----- nvinfo : EIATTR_KPARAM_INFO
	.align		4
.L_2795:
        /*0008*/ 	.byte	0x04, 0x17
        /*000a*/ 	.short	(.L_2797 - .L_2796)
.L_2796:
        /*000c*/ 	.word	0x00000000
        /*0010*/ 	.short	0x0011
        /*0012*/ 	.short	0x0078
        /*0014*/ 	.byte	0x00, 0xf5, 0x21, 0x00


	//----- nvinfo : EIATTR_KPARAM_INFO
	.align		4
.L_2797:
        /*0018*/ 	.byte	0x04, 0x17
        /*001a*/ 	.short	(.L_2799 - .L_2798)
.L_2798:
        /*001c*/ 	.word	0x00000000
        /*0020*/ 	.short	0x0010
        /*0022*/ 	.short	0x0074
        /*0024*/ 	.byte	0x00, 0xf0, 0x11, 0x00


	//----- nvinfo : EIATTR_KPARAM_INFO
	.align		4
.L_2799:
        /*0028*/ 	.byte	0x04, 0x17
        /*002a*/ 	.short	(.L_2801 - .L_2800)
.L_2800:
        /*002c*/ 	.word	0x00000000
        /*0030*/ 	.short	0x000f
        /*0032*/ 	.short	0x0070
        /*0034*/ 	.byte	0x00, 0xf0, 0x11, 0x00


	//----- nvinfo : EIATTR_KPARAM_INFO
	.align		4
.L_2801:
        /*0038*/ 	.byte	0x04, 0x17
        /*003a*/ 	.short	(.L_2803 - .L_2802)
.L_2802:
        /*003c*/ 	.word	0x00000000
        /*0040*/ 	.short	0x000e
        /*0042*/ 	.short	0x006c
        /*0044*/ 	.byte	0x00, 0xf0, 0x11, 0x00


	//----- nvinfo : EIATTR_KPARAM_INFO
	.align		4
.L_2803:
        /*0048*/ 	.byte	0x04, 0x17
        /*004a*/ 	.short	(.L_2805 - .L_2804)
.L_2804:
        /*004c*/ 	.word	0x00000000
        /*0050*/ 	.short	0x000d
        /*0052*/ 	.short	0x0068
        /*0054*/ 	.byte	0x00, 0xf0, 0x11, 0x00


	//----- nvinfo : EIATTR_KPARAM_INFO
	.align		4
.L_2805:
        /*0058*/ 	.byte	0x04, 0x17
        /*005a*/ 	.short	(.L_2807 - .L_2806)
.L_2806:
        /*005c*/ 	.word	0x00000000
        /*0060*/ 	.short	0x000c
        /*0062*/ 	.short	0x0060
        /*0064*/ 	.byte	0x00, 0xf5, 0x21, 0x00


	//----- nvinfo : EIATTR_KPARAM_INFO
	.align		4
.L_2807:
        /*0068*/ 	.byte	0x04, 0x17
        /*006a*/ 	.short	(.L_2809 - .L_2808)
.L_2808:
        /*006c*/ 	.word	0x00000000
        /*0070*/ 	.short	0x000b
        /*0072*/ 	.short	0x0058
        /*0074*/ 	.byte	0x00, 0xf5, 0x21, 0x00


	//----- nvinfo : EIATTR_KPARAM_INFO
	.align		4
.L_2809:
        /*0078*/ 	.byte	0x04, 0x17
        /*007a*/ 	.short	(.L_2811 - .L_2810)
.L_2810:
        /*007c*/ 	.word	0x00000000
        /*0080*/ 	.short	0x000a
        /*0082*/ 	.short	0x0050
        /*0084*/ 	.byte	0x00, 0xf0, 0x11, 0x00


	//----- nvinfo : EIATTR_KPARAM_INFO
	.align		4
.L_2811:
        /*0088*/ 	.byte	0x04, 0x17
        /*008a*/ 	.short	(.L_2813 - .L_2812)
.L_2812:
        /*008c*/ 	.word	0x00000000
        /*0090*/ 	.short	0x0009
        /*0092*/ 	.short	0x0048
        /*0094*/ 	.byte	0x00, 0xf0, 0x21, 0x00


	//----- nvinfo : EIATTR_KPARAM_INFO
	.align		4
.L_2813:
        /*0098*/ 	.byte	0x04, 0x17
        /*009a*/ 	.short	(.L_2815 - .L_2814)
.L_2814:
        /*009c*/ 	.word	0x00000000
        /*00a0*/ 	.short	0x0008
        /*00a2*/ 	.short	0x0040
        /*00a4*/ 	.byte	0x00, 0xf0, 0x21, 0x00


	//----- nvinfo : EIATTR_KPARAM_INFO
	.align		4
.L_2815:
        /*00a8*/ 	.byte	0x04, 0x17
        /*00aa*/ 	.short	(.L_2817 - .L_2816)
.L_2816:
        /*00ac*/ 	.word	0x00000000
        /*00b0*/ 	.short	0x0007
        /*00b2*/ 	.short	0x0038
        /*00b4*/ 	.byte	0x00, 0xf0, 0x21, 0x00


	//----- nvinfo : EIATTR_KPARAM_INFO
	.align		4
.L_2817:
        /*00b8*/ 	.byte	0x04, 0x17
        /*00ba*/ 	.short	(.L_2819 - .L_2818)
.L_2818:
        /*00bc*/ 	.word	0x00000000
        /*00c0*/ 	.short	0x0006
        /*00c2*/ 	.short	0x0030
        /*00c4*/ 	.byte	0x00, 0xf0, 0x21, 0x00


	//----- nvinfo : EIATTR_KPARAM_INFO
	.align		4
.L_2819:
        /*00c8*/ 	.byte	0x04, 0x17
        /*00ca*/ 	.short	(.L_2821 - .L_2820)
.L_2820:
        /*00cc*/ 	.word	0x00000000
        /*00d0*/ 	.short	0x0005
        /*00d2*/ 	.short	0x0028
        /*00d4*/ 	.byte	0x00, 0xf0, 0x11, 0x00


	//----- nvinfo : EIATTR_KPARAM_INFO
	.align		4
.L_2821:
        /*00d8*/ 	.byte	0x04, 0x17
        /*00da*/ 	.short	(.L_2823 - .L_2822)
.L_2822:
        /*00dc*/ 	.word	0x00000000
        /*00e0*/ 	.short	0x0004
        /*00e2*/ 	.short	0x0020
        /*00e4*/ 	.byte	0x00, 0xf5, 0x21, 0x00


	//----- nvinfo : EIATTR_KPARAM_INFO
	.align		4
.L_2823:
        /*00e8*/ 	.byte	0x04, 0x17
        /*00ea*/ 	.short	(.L_2825 - .L_2824)
.L_2824:
        /*00ec*/ 	.word	0x00000000
        /*00f0*/ 	.short	0x0003
        /*00f2*/ 	.short	0x0018
        /*00f4*/ 	.byte	0x00, 0xf5, 0x21, 0x00


	//----- nvinfo : EIATTR_KPARAM_INFO
	.align		4
.L_2825:
        /*00f8*/ 	.byte	0x04, 0x17
        /*00fa*/ 	.short	(.L_2827 - .L_2826)
.L_2826:
        /*00fc*/ 	.word	0x00000000
        /*0100*/ 	.short	0x0002
        /*0102*/ 	.short	0x0010
        /*0104*/ 	.byte	0x00, 0xf5, 0x21, 0x00


	//----- nvinfo : EIATTR_KPARAM_INFO
	.align		4
.L_2827:
        /*0108*/ 	.byte	0x04, 0x17
        /*010a*/ 	.short	(.L_2829 - .L_2828)
.L_2828:
        /*010c*/ 	.word	0x00000000
        /*0110*/ 	.short	0x0001
        /*0112*/ 	.short	0x0008
        /*0114*/ 	.byte	0x00, 0xf5, 0x21, 0x00


	//----- nvinfo : EIATTR_KPARAM_INFO
	.align		4
.L_2829:
        /*0118*/ 	.byte	0x04, 0x17
        /*011a*/ 	.short	(.L_2831 - .L_2830)
.L_2830:
        /*011c*/ 	.word	0x00000000
        /*0120*/ 	.short	0x0000
        /*0122*/ 	.short	0x0000
        /*0124*/ 	.byte	0x00, 0xf5, 0x21, 0x00


	//----- nvinfo : EIATTR_SPARSE_MMA_MASK
	.align		4
.L_2831:
        /*0128*/ 	.byte	0x03, 0x50
        /*012a*/ 	.short	0x0000


	//----- nvinfo : EIATTR_MAXREG_COUNT
	.align		4
        /*012c*/ 	.byte	0x03, 0x1b
        /*012e*/ 	.short	0x00ff


	//----- nvinfo : EIATTR_MERCURY_ISA_VERSION
	.align		4
        /*0130*/ 	.byte	0x03, 0x5f
        /*0132*/ 	.short	0x0101


	//----- nvinfo : EIATTR_VRC_CTA_INIT_COUNT
	.align		4
        /*0134*/ 	.byte	0x02, 0x4a
	.zero		1
	.zero		1


	//----- nvinfo : EIATTR_EXIT_INSTR_OFFSETS
	.align		4
        /*0138*/ 	.byte	0x04, 0x1c
        /*013a*/ 	.short	(.L_2833 - .L_2832)


	//   ....[0]....
.L_2832:
        /*013c*/ 	.word	0x000009a0


	//   ....[1]....
        /*0140*/ 	.word	0x00001f10


	//   ....[2]....
        /*0144*/ 	.word	0x000020f0


	//----- nvinfo : EIATTR_CRS_STACK_SIZE
	.align		4
.L_2833:
        /*0148*/ 	.byte	0x04, 0x1e
        /*014a*/ 	.short	(.L_2835 - .L_2834)
.L_2834:
        /*014c*/ 	.word	0x00000000


	//----- nvinfo : EIATTR_CBANK_PARAM_SIZE
	.align		4
.L_2835:
        /*0150*/ 	.byte	0x03, 0x19
        /*0152*/ 	.short	0x0080


	//----- nvinfo : EIATTR_PARAM_CBANK
	.align		4
        /*0154*/ 	.byte	0x04, 0x0a
        /*0156*/ 	.short	(.L_2837 - .L_2836)
	.align		4
.L_2836:
        /*0158*/ 	.word	index@(.nv.constant0._ZN4vllm38concat_and_cache_mla_rope_fused_kernelIN3c108BFloat16ELb1EffLNS_18Fp8KVCacheDataTypeE0EEEvPKlPT_S7_PKS6_S9_illlliPT2_S5_iiiiPKf)
        /*015c*/ 	.short	0x0380
        /*015e*/ 	.short	0x0080


	//----- nvinfo : EIATTR_SW_WAR
	.align		4
.L_2837:
        /*0160*/ 	.byte	0x04, 0x36
        /*0162*/ 	.short	(.L_2839 - .L_2838)
.L_2838:
        /*0164*/ 	.word	0x00000008
.L_2839:


//--------------------- .nv.info._ZN4vllm38concat_and_cache_mla_rope_fused_kernelIN3c104HalfELb0EffLNS_18Fp8KVCacheDataTypeE0EEEvPKlPT_S7_PKS6_S9_illlliPT2_S5_iiiiPKf --------------------------
	.section	.nv.info._ZN4vllm38concat_and_cache_mla_rope_fused_kernelIN3c104HalfELb0EffLNS_18Fp8KVCacheDataTypeE0EEEvPKlPT_S7_PKS6_S9_illlliPT2_S5_iiiiPKf,"",@"SHT_CUDA_INFO"
	.sectionflags	@""
	.align	4


	//----- nvinfo : EIATTR_CUDA_API_VERSION
	.align		4
        /*0000*/ 	.byte	0x04, 0x37
        /*0002*/ 	.short	(.L_2841 - .L_2840)
.L_2840:
        /*0004*/ 	.word	0x00000082


	//----- nvinfo : EIATTR_KPARAM_INFO
	.align		4
.L_2841:
        /*0008*/ 	.byte	0x04, 0x17
        /*000a*/ 	.short	(.L_2843 - .L_2842)
.L_2842:
        /*000c*/ 	.word	0x00000000
        /*0010*/ 	.short	0x0011
        /*0012*/ 	.short	0x0078
        /*0014*/ 	.byte	0x00, 0xf5, 0x21, 0x00


	//----- nvinfo : EIATTR_KPARAM_INFO
	.align		4
.L_2843:
        /*0018*/ 	.byte	0x04, 0x17
        /*001a*/ 	.short	(.L_2845 - .L_2844)
.L_2844:
        /*001c*/ 	.word	0x00000000
        /*0020*/ 	.short	0x0010
        /*0022*/ 	.short	0x0074
        /*0024*/ 	.byte	0x00, 0xf0, 0x11, 0x00


	//----- nvinfo : EIATTR_KPARAM_INFO
	.align		4
.L_2845:
        /*0028*/ 	.byte	0x04, 0x17
        /*002a*/ 	.short	(.L_2847 - .L_2846)
.L_2846:
        /*002c*/ 	.word	0x00000000
        /*0030*/ 	.short	0x000f
        /*0032*/ 	.short	0x0070
        /*0034*/ 	.byte	0x00, 0xf0, 0x11, 0x00


	//----- nvinfo : EIATTR_KPARAM_INFO
	.align		4
.L_2847:
        /*0038*/ 	.byte	0x04, 0x17
        /*003a*/ 	.short	(.L_2849 - .L_2848)
.L_2848:
        /*003c*/ 	.word	0x00000000
        /*0040*/ 	.short	0x000e
        /*0042*/ 	.short	0x006c
        /*0044*/ 	.byte	0x00, 0xf0, 0x11, 0x00


	//----- nvinfo : EIATTR_KPARAM_INFO
	.align		4
.L_2849:
        /*0048*/ 	.byte	0x04, 0x17
        /*004a*/ 	.short	(.L_2851 - .L_2850)
.L_2850:
        /*004c*/ 	.word	0x00000000
        /*0050*/ 	.short	0x000d
        /*0052*/ 	.short	0x0068
        /*0054*/ 	.byte	0x00, 0xf0, 0x11, 0x00


	//----- nvinfo : EIATTR_KPARAM_INFO
	.align		4
.L_2851:
        /*0058*/ 	.byte	0x04, 0x17
        /*005a*/ 	.short	(.L_2853 - .L_2852)
.L_2852:
        /*005c*/ 	.word	0x00000000
        /*0060*/ 	.short	0x000c
        /*0062*/ 	.short	0x0060
        /*0064*/ 	.byte	0x00, 0xf5, 0x21, 0x00


	//----- nvinfo : EIATTR_KPARAM_INFO
	.align		4
.L_2853:
        /*0068*/ 	.byte	0x04, 0x17
        /*006a*/ 	.short	(.L_2855 - .L_2854)
.L_2854:
        /*006c*/ 	.word	0x00000000
        /*0070*/ 	.short	0x000b
        /*0072*/ 	.short	0x0058
        /*0074*/ 	.byte	0x00, 0xf5, 0x21, 0x00


	//----- nvinfo : EIATTR_KPARAM_INFO
	.align		4
.L_2855:
        /*0078*/ 	.byte	0x04, 0x17
        /*007a*/ 	.short	(.L_2857 - .L_2856)
.L_2856:
        /*007c*/ 	.word	0x00000000
        /*0080*/ 	.short	0x000a
        /*0082*/ 	.short	0x0050
        /*0084*/ 	.byte	0x00, 0xf0, 0x11, 0x00


	//----- nvinfo : EIATTR_KPARAM_INFO
	.align		4
.L_2857:
        /*0088*/ 	.byte	0x04, 0x17
        /*008a*/ 	.short	(.L_2859 - .L_2858)
.L_2858:
        /*008c*/ 	.word	0x00000000
        /*0090*/ 	.short	0x0009
        /*0092*/ 	.short	0x0048
        /*0094*/ 	.byte	0x00, 0xf0, 0x21, 0x00


	//----- nvinfo : EIATTR_KPARAM_INFO
	.align		4
.L_2859:
        /*0098*/ 	.byte	0x04, 0x17
        /*009a*/ 	.short	(.L_2861 - .L_2860)
.L_2860:
        /*009c*/ 	.word	0x00000000
        /*00a0*/ 	.short	0x0008
        /*00a2*/ 	.short	0x0040
        /*00a4*/ 	.byte	0x00, 0xf0, 0x21, 0x00


	//----- nvinfo : EIATTR_KPARAM_INFO
	.align		4
.L_2861:
        /*00a8*/ 	.byte	0x04, 0x17
        /*00aa*/ 	.short	(.L_2863 - .L_2862)
.L_2862:
        /*00ac*/ 	.word	0x00000000
        /*00b0*/ 	.short	0x0007
        /*00b2*/ 	.short	0x0038
        /*00b4*/ 	.byte	0x00, 0xf0, 0x21, 0x00


	//----- nvinfo : EIATTR_KPARAM_INFO
	.align		4
.L_2863:
        /*00b8*/ 	.byte	0x04, 0x17
        /*00ba*/ 	.short	(.L_2865 - .L_2864)
.L_2864:
        /*00bc*/ 	.word	0x00000000
        /*00c0*/ 	.short	0x0006
        /*00c2*/ 	.short	0x0030
        /*00c4*/ 	.byte	0x00, 0xf0, 0x21, 0x00


	//----- nvinfo : EIATTR_KPARAM_INFO
	.align		4
.L_2865:
        /*00c8*/ 	.byte	0x04, 0x17
        /*00ca*/ 	.short	(.L_2867 - .L_2866)
.L_2866:
        /*00cc*/ 	.word	0x00000000
        /*00d0*/ 	.short	0x0005
        /*00d2*/ 	.short	0x0028
        /*00d4*/ 	.byte	0x00, 0xf0, 0x11, 0x00


	//----- nvinfo : EIATTR_KPARAM_INFO
	.align		4
.L_2867:
        /*00d8*/ 	.byte	0x04, 0x17
        /*00da*/ 	.short	(.L_2869 - .L_2868)
.L_2868:
        /*00dc*/ 	.word	0x00000000
        /*00e0*/ 	.short	0x0004
        /*00e2*/ 	.short	0x0020
        /*00e4*/ 	.byte	0x00, 0xf5, 0x21, 0x00


	//----- nvinfo : EIATTR_KPARAM_INFO
	.align		4
.L_2869:
        /*00e8*/ 	.byte	0x04, 0x17
        /*00ea*/ 	.short	(.L_2871 - .L_2870)
.L_2870:
        /*00ec*/ 	.word	0x00000000
        /*00f0*/ 	.short	0x0003
        /*00f2*/ 	.short	0x0018
        /*00f4*/ 	.byte	0x00, 0xf5, 0x21, 0x00


	//----- nvinfo : EIATTR_KPARAM_INFO
	.align		4
.L_2871:
        /*00f8*/ 	.byte	0x04, 0x17
        /*00fa*/ 	.short	(.L_2873 - .L_2872)
.L_2872:
        /*00fc*/ 	.word	0x00000000
        /*0100*/ 	.short	0x0002
        /*0102*/ 	.short	0x0010
        /*0104*/ 	.byte	0x00, 0xf5, 0x21, 0x00


	//----- nvinfo : EIATTR_KPARAM_INFO
	.align		4
.L_2873:
        /*0108*/ 	.byte	0x04, 0x17
        /*010a*/ 	.short	(.L_2875 - .L_2874)
.L_2874:
        /*010c*/ 	.word	0x00000000
        /*0110*/ 	.short	0x0001
        /*0112*/ 	.short	0x0008
        /*0114*/ 	.byte	0x00, 0xf5, 0x21, 0x00


	//----- nvinfo : EIATTR_KPARAM_INFO
	.align		4
.L_2875:
        /*0118*/ 	.byte	0x04, 0x17
        /*011a*/ 	.short	(.L_2877 - .L_2876)
.L_2876:
        /*011c*/ 	.word	0x00000000
        /*0120*/ 	.short	0x0000
        /*0122*/ 	.short	0x0000
        /*0124*/ 	.byte	0x00, 0xf5, 0x21, 0x00


	//----- nvinfo : EIATTR_SPARSE_MMA_MASK
	.align		4
.L_2877:
        /*0128*/ 	.byte	0x03, 0x50
        /*012a*/ 	.short	0x0000


	//----- nvinfo : EIATTR_MAXREG_COUNT
	.align		4
        /*012c*/ 	.byte	0x03, 0x1b
        /*012e*/ 	.short	0x00ff


	//----- nvinfo : EIATTR_MERCURY_ISA_VERSION
	.align		4
        /*0130*/ 	.byte	0x03, 0x5f
        /*0132*/ 	.short	0x0101


	//----- nvinfo : EIATTR_VRC_CTA_INIT_COUNT
	.align		4
        /*0134*/ 	.byte	0x02, 0x4a
	.zero		1
	.zero		1


	//----- nvinfo : EIATTR_EXIT_INSTR_OFFSETS
	.align		4
        /*0138*/ 	.byte	0x04, 0x1c
        /*013a*/ 	.short	(.L_2879 - .L_2878)


	//   ....[0]....
.L_2878:
        /*013c*/ 	.word	0x00000980


	//   ....[1]....
        /*0140*/ 	.word	0x00001bb0


	//   ....[2]....
        /*0144*/ 	.word	0x00001db0


	//----- nvinfo : EIATTR_CRS_STACK_SIZE
	.align		4
.L_2879:
        /*0148*/ 	.byte	0x04, 0x1e
        /*014a*/ 	.short	(.L_2881 - .L_2880)
.L_2880:
        /*014c*/ 	.word	0x00000000


	//----- nvinfo : EIATTR_CBANK_PARAM_SIZE
	.align		4
.L_2881:
        /*0150*/ 	.byte	0x03, 0x19
        /*0152*/ 	.short	0x0080


	//----- nvinfo : EIATTR_PARAM_CBANK
	.align		4
        /*0154*/ 	.byte	0x04, 0x0a
        /*0156*/ 	.short	(.L_2883 - .L_2882)
	.align		4
.L_2882:
        /*0158*/ 	.word	index@(.nv.constant0._ZN4vllm38concat_and_cache_mla_rope_fused_kernelIN3c104HalfELb0EffLNS_18Fp8KVCacheDataTypeE0EEEvPKlPT_S7_PKS6_S9_illlliPT2_S5_iiiiPKf)
        /*015c*/ 	.short	0x0380
        /*015e*/ 	.short	0x0080


	//----- nvinfo : EIATTR_SW_WAR
	.align		4
.L_2883:
        /*0160*/ 	.byte	0x04, 0x36
        /*0162*/ 	.short	(.L_2885 - .L_2884)
.L_2884:
        /*0164*/ 	.word	0x00000008
.L_2885:


//--------------------- .nv.info._ZN4vllm38concat_and_cache_mla_rope_fused_kernelIN3c104HalfELb1EffLNS_18Fp8KVCacheDataTypeE0EEEvPKlPT_S7_PKS6_S9_illlliPT2_S5_iiiiPKf --------------------------
	.section	.nv.info._ZN4vllm38concat_and_cache_mla_rope_fused_kernelIN3c104HalfELb1EffLNS_18Fp8KVCacheDataTypeE0EEEvPKlPT_S7_PKS6_S9_illlliPT2_S5_iiiiPKf,"",@"SHT_CUDA_INFO"
	.sectionflags	@""
	.align	4


	//----- nvinfo : EIATTR_CUDA_API_VERSION
	.align		4
        /*0000*/ 	.byte	0x04, 0x37
        /*0002*/ 	.short	(.L_2887 - .L_2886)
.L_2886:
        /*0004*/ 	.word	0x00000082


	//----- nvinfo : EIATTR_KPARAM_INFO
	.align		4
.L_2887:
        /*0008*/ 	.byte	0x04, 0x17
        /*000a*/ 	.short	(.L_2889 - .L_2888)
.L_2888:
        /*000c*/ 	.word	0x00000000
        /*0010*/ 	.short	0x0011
        /*0012*/ 	.short	0x0078
        /*0014*/ 	.byte	0x00, 0xf5, 0x21, 0x00


	//----- nvinfo : EIATTR_KPARAM_INFO
	.align		4
.L_2889:
        /*0018*/ 	.byte	0x04, 0x17
        /*001a*/ 	.short	(.L_2891 - .L_2890)
.L_2890:
        /*001c*/ 	.word	0x00000000
        /*0020*/ 	.short	0x0010
        /*0022*/ 	.short	0x0074
        /*0024*/ 	.byte	0x00, 0xf0, 0x11, 0x00


	//----- nvinfo : EIATTR_KPARAM_INFO
	.align		4
.L_2891:
        /*0028*/ 	.byte	0x04, 0x17
        /*002a*/ 	.short	(.L_2893 - .L_2892)
.L_2892:
        /*002c*/ 	.word	0x00000000
        /*0030*/ 	.short	0x000f
        /*0032*/ 	.short	0x0070
        /*0034*/ 	.byte	0x00, 0xf0, 0x11, 0x00


	//----- nvinfo : EIATTR_KPARAM_INFO
	.align		4
.L_2893:
        /*0038*/ 	.byte	0x04, 0x17
        /*003a*/ 	.short	(.L_2895 - .L_2894)
.L_2894:
        /*003c*/ 	.word	0x00000000
        /*0040*/ 	.short	0x000e
        /*0042*/ 	.short	0x006c
        /*0044*/ 	.byte	0x00, 0xf0, 0x11, 0x00


	//----- nvinfo : EIATTR_KPARAM_INFO
	.align		4
.L_2895:
        /*0048*/ 	.byte	0x04, 0x17
        /*004a*/ 	.short	(.L_2897 - .L_2896)
.L_2896:
        /*004c*/ 	.word	0x00000000
        /*0050*/ 	.short	0x000d
        /*0052*/ 	.short	0x0068
        /*0054*/ 	.byte	0x00, 0xf0, 0x11, 0x00


	//----- nvinfo : EIATTR_KPARAM_INFO
	.align		4
.L_2897:
        /*0058*/ 	.byte	0x04, 0x17
        /*005a*/ 	.short	(.L_2899 - .L_2898)
.L_2898:
        /*005c*/ 	.word	0x00000000
        /*0060*/ 	.short	0x000c
        /*0062*/ 	.short	0x0060
        /*0064*/ 	.byte	0x00, 0xf5, 0x21, 0x00


	//----- nvinfo : EIATTR_KPARAM_INFO
	.align		4
.L_2899:
        /*0068*/ 	.byte	0x04, 0x17
        /*006a*/ 	.short	(.L_2901 - .L_2900)
.L_2900:
        /*006c*/ 	.word	0x00000000
        /*0070*/ 	.short	0x000b
        /*0072*/ 	.short	0x0058
        /*0074*/ 	.byte	0x00, 0xf5, 0x21, 0x00


	//----- nvinfo : EIATTR_KPARAM_INFO
	.align		4
.L_2901:
        /*0078*/ 	.byte	0x04, 0x17
        /*007a*/ 	.short	(.L_2903 - .L_2902)
.L_2902:
        /*007c*/ 	.word	0x00000000
        /*0080*/ 	.short	0x000a
        /*0082*/ 	.short	0x0050
        /*0084*/ 	.byte	0x00, 0xf0, 0x11, 0x00


	//----- nvinfo : EIATTR_KPARAM_INFO
	.align		4
.L_2903:
        /*0088*/ 	.byte	0x04, 0x17
        /*008a*/ 	.short	(.L_2905 - .L_2904)
.L_2904:
        /*008c*/ 	.word	0x00000000
        /*0090*/ 	.short	0x0009
        /*0092*/ 	.short	0x0048
        /*0094*/ 	.byte	0x00, 0xf0, 0x21, 0x00


	//----- nvinfo : EIATTR_KPARAM_INFO
	.align		4
.L_2905:
        /*0098*/ 	.byte	0x04, 0x17
        /*009a*/ 	.short	(.L_2907 - .L_2906)
.L_2906:
        /*009c*/ 	.word	0x00000000
        /*00a0*/ 	.short	0x0008
        /*00a2*/ 	.short	0x0040
        /*00a4*/ 	.byte	0x00, 0xf0, 0x21, 0x00


	//----- nvinfo : EIATTR_KPARAM_INFO
	.align		4
.L_2907:
        /*00a8*/ 	.byte	0x04, 0x17
        /*00aa*/ 	.short	(.L_2909 - .L_2908)
.L_2908:
        /*00ac*/ 	.word	0x00000000
        /*00b0*/ 	.short	0x0007
        /*00b2*/ 	.short	0x0038
        /*00b4*/ 	.byte	0x00, 0xf0, 0x21, 0x00


	//----- nvinfo : EIATTR_KPARAM_INFO
	.align		4
.L_2909:
        /*00b8*/ 	.byte	0x04, 0x17
        /*00ba*/ 	.short	(.L_2911 - .L_2910)
.L_2910:
        /*00bc*/ 	.word	0x00000000
        /*00c0*/ 	.short	0x0006
        /*00c2*/ 	.short	0x0030
        /*00c4*/ 	.byte	0x00, 0xf0, 0x21, 0x00


	//----- nvinfo : EIATTR_KPARAM_INFO
	.align		4
.L_2911:
        /*00c8*/ 	.byte	0x04, 0x17
        /*00ca*/ 	.short	(.L_2913 - .L_2912)
.L_2912:
        /*00cc*/ 	.word	0x00000000
        /*00d0*/ 	.short	0x0005
        /*00d2*/ 	.short	0x0028
        /*00d4*/ 	.byte	0x00, 0xf0, 0x11, 0x00


	//----- nvinfo : EIATTR_KPARAM_INFO
	.align		4
.L_2913:
        /*00d8*/ 	.byte	0x04, 0x17
        /*00da*/ 	.short	(.L_2915 - .L_2914)
.L_2914:
        /*00dc*/ 	.word	0x00000000
        /*00e0*/ 	.short	0x0004
        /*00e2*/ 	.short	0x0020
        /*00e4*/ 	.byte	0x00, 0xf5, 0x21, 0x00


	//----- nvinfo : EIATTR_KPARAM_INFO
	.align		4
.L_2915:
        /*00e8*/ 	.byte	0x04, 0x17
        /*00ea*/ 	.short	(.L_2917 - .L_2916)
.L_2916:
        /*00ec*/ 	.word	0x00000000
        /*00f0*/ 	.short	0x0003
        /*00f2*/ 	.short	0x0018
        /*00f4*/ 	.byte	0x00, 0xf5, 0x21, 0x00


	//----- nvinfo : EIATTR_KPARAM_INFO
	.align		4
.L_2917:
        /*00f8*/ 	.byte	0x04, 0x17
        /*00fa*/ 	.short	(.L_2919 - .L_2918)
.L_2918:
        /*00fc*/ 	.word	0x00000000
        /*0100*/ 	.short	0x0002
        /*0102*/ 	.short	0x0010
        /*0104*/ 	.byte	0x00, 0xf5, 0x21, 0x00


	//----- nvinfo : EIATTR_KPARAM_INFO
	.align		4
.L_2919:
        /*0108*/ 	.byte	0x04, 0x17
        /*010a*/ 	.short	(.L_2921 - .L_2920)
.L_2920:
        /*010c*/ 	.word	0x00000000
        /*0110*/ 	.short	0x0001
        /*0112*/ 	.short	0x0008
        /*0114*/ 	.byte	0x00, 0xf5, 0x21, 0x00


	//----- nvinfo : EIATTR_KPARAM_INFO
	.align		4
.L_2921:
        /*0118*/ 	.byte	0x04, 0x17
        /*011a*/ 	.short	(.L_2923 - .L_2922)
.L_2922:
        /*011c*/ 	.word	0x00000000
        /*0120*/ 	.short	0x0000
        /*0122*/ 	.short	0x0000
        /*0124*/ 	.byte	0x00, 0xf5, 0x21, 0x00


	//----- nvinfo : EIATTR_SPARSE_MMA_MASK
	.align		4
.L_2923:
        /*0128*/ 	.byte	0x03, 0x50
        /*012a*/ 	.short	0x0000


	//----- nvinfo : EIATTR_MAXREG_COUNT
	.align		4
        /*012c*/ 	.byte	0x03, 0x1b
        /*012e*/ 	.short	0x00ff


	//----- nvinfo : EIATTR_MERCURY_ISA_VERSION
	.align		4
        /*0130*/ 	.byte	0x03, 0x5f
        /*0132*/ 	.short	0x0101


	//----- nvinfo : EIATTR_VRC_CTA_INIT_COUNT
	.align		4
        /*0134*/ 	.byte	0x02, 0x4a
	.zero		1
	.zero		1


	//----- nvinfo : EIATTR_EXIT_INSTR_OFFSETS
	.align		4
        /*0138*/ 	.byte	0x04, 0x1c
        /*013a*/ 	.short	(.L_2925 - .L_2924)


	//   ....[0]....
.L_2924:
        /*013c*/ 	.word	0x00000970


	//   ....[1]....
        /*0140*/ 	.word	0x00001e00


	//   ....[2]....
        /*0144*/ 	.word	0x00001fe0


	//----- nvinfo : EIATTR_CRS_STACK_SIZE
	.align		4
.L_2925:
        /*0148*/ 	.byte	0x04, 0x1e
        /*014a*/ 	.short	(.L_2927 - .L_2926)
.L_2926:
        /*014c*/ 	.word	0x00000000


	//----- nvinfo : EIATTR_CBANK_PARAM_SIZE
	.align		4
.L_2927:
        /*0150*/ 	.byte	0x03, 0x19
        /*0152*/ 	.short	0x0080


	//----- nvinfo : EIATTR_PARAM_CBANK
	.align		4
        /*0154*/ 	.byte	0x04, 0x0a
        /*0156*/ 	.short	(.L_2929 - .L_2928)
	.align		4
.L_2928:
        /*0158*/ 	.word	index@(.nv.constant0._ZN4vllm38concat_and_cache_mla_rope_fused_kernelIN3c104HalfELb1EffLNS_18Fp8KVCacheDataTypeE0EEEvPKlPT_S7_PKS6_S9_illlliPT2_S5_iiiiPKf)
        /*015c*/ 	.short	0x0380
        /*015e*/ 	.short	0x0080


	//----- nvinfo : EIATTR_SW_WAR
	.align		4
.L_2929:
        /*0160*/ 	.byte	0x04, 0x36
        /*0162*/ 	.short	(.L_2931 - .L_2930)
.L_2930:
        /*0164*/ 	.word	0x00000008
.L_2931:


//--------------------- .nv.info._ZN4vllm38concat_and_cache_mla_rope_fused_kernelIfLb0EffLNS_18Fp8KVCacheDataTypeE0EEEvPKlPT_S5_PKS4_S7_illlliPT2_S3_iiiiPKf --------------------------
	.section	.nv.info._ZN4vllm38concat_and_cache_mla_rope_fused_kernelIfLb0EffLNS_18Fp8KVCacheDataTypeE0EEEvPKlPT_S5_PKS4_S7_illlliPT2_S3_iiiiPKf,"",@"SHT_CUDA_INFO"
	.sectionflags	@""
	.align	4


	//----- nvinfo : EIATTR_CUDA_API_VERSION
	.align		4
        /*0000*/ 	.byte	0x04, 0x37
        /*0002*/ 	.short	(.L_2933 - .L_2932)
.L_2932:
        /*0004*/ 	.word	0x00000082


	//----- nvinfo : EIATTR_KPARAM_INFO
	.align		4
.L_2933:
        /*0008*/ 	.byte	0x04, 0x17
        /*000a*/ 	.short	(.L_2935 - .L_2934)
.L_2934:
        /*000c*/ 	.word	0x00000000
        /*0010*/ 	.short	0x0011
        /*0012*/ 	.short	0x0078
        /*0014*/ 	.byte	0x00, 0xf5, 0x21, 0x00


	//----- nvinfo : EIATTR_KPARAM_INFO
	.align		4
.L_2935:
        /*0018*/ 	.byte	0x04, 0x17
        /*001a*/ 	.short	(.L_2937 - .L_2936)
.L_2936:
        /*001c*/ 	.word	0x00000000
        /*0020*/ 	.short	0x0010
        /*0022*/ 	.short	0x0074
        /*0024*/ 	.byte	0x00, 0xf0, 0x11, 0x00


	//----- nvinfo : EIATTR_KPARAM_INFO
	.align		4
.L_2937:
        /*0028*/ 	.byte	0x04, 0x17
        /*002a*/ 	.short	(.L_2939 - .L_2938)
.L_2938:
        /*002c*/ 	.word	0x00000000
        /*0030*/ 	.short	0x000f
        /*0032*/ 	.short	0x0070
        /*0034*/ 	.byte	0x00, 0xf0, 0x11, 0x00


	//----- nvinfo : EIATTR_KPARAM_INFO
	.align		4
.L_2939:
        /*0038*/ 	.byte	0x04, 0x17
        /*003a*/ 	.short	(.L_2941 - .L_2940)
.L_2940:
        /*003c*/ 	.word	0x00000000
        /*0040*/ 	.short	0x000e
        /*0042*/ 	.short	0x006c
        /*0044*/ 	.byte	0x00, 0xf0, 0x11, 0x00


	//----- nvinfo : EIATTR_KPARAM_INFO
	.align		4
.L_2941:
        /*0048*/ 	.byte	0x04, 0x17
        /*004a*/ 	.short	(.L_2943 - .L_2942)
.L_2942:
        /*004c*/ 	.word	0x00000000
        /*0050*/ 	.short	0x000d
        /*0052*/ 	.short	0x0068
        /*0054*/ 	.byte	0x00, 0xf0, 0x11, 0x00


	//----- nvinfo : EIATTR_KPARAM_INFO
	.align		4
.L_2943:
        /*0058*/ 	.byte	0x04, 0x17
        /*005a*/ 	.short	(.L_2945 - .L_2944)
.L_2944:
        /*005c*/ 	.word	0x00000000
        /*0060*/ 	.short	0x000c
        /*0062*/ 	.short	0x0060
        /*0064*/ 	.byte	0x00, 0xf5, 0x21, 0x00


	//----- nvinfo : EIATTR_KPARAM_INFO
	.align		4
.L_2945:
        /*0068*/ 	.byte	0x04, 0x17
        /*006a*/ 	.short	(.L_2947 - .L_2946)
.L_2946:
        /*006c*/ 	.word	0x00000000
        /*0070*/ 	.short	0x000b
        /*0072*/ 	.short	0x0058
        /*0074*/ 	.byte	0x00, 0xf5, 0x21, 0x00


	//----- nvinfo : EIATTR_KPARAM_INFO
	.align		4
.L_2947:
        /*0078*/ 	.byte	0x04, 0x17
        /*007a*/ 	.short	(.L_2949 - .L_2948)
.L_2948:
        /*007c*/ 	.word	0x00000000
        /*0080*/ 	.short	0x000a
        /*0082*/ 	.short	0x0050
        /*0084*/ 	.byte	0x00, 0xf0, 0x11, 0x00


	//----- nvinfo : EIATTR_KPARAM_INFO
	.align		4
.L_2949:
        /*0088*/ 	.byte	0x04, 0x17
        /*008a*/ 	.short	(.L_2951 - .L_2950)
.L_2950:
        /*008c*/ 	.word	0x00000000
        /*0090*/ 	.short	0x0009
        /*0092*/ 	.short	0x0048
        /*0094*/ 	.byte	0x00, 0xf0, 0x21, 0x00


	//----- nvinfo : EIATTR_KPARAM_INFO
	.align		4
.L_2951:
        /*0098*/ 	.byte	0x04, 0x17
        /*009a*/ 	.short	(.L_2953 - .L_2952)
.L_2952:
        /*009c*/ 	.word	0x00000000
        /*00a0*/ 	.short	0x0008
        /*00a2*/ 	.short	0x0040
        /*00a4*/ 	.byte	0x00, 0xf0, 0x21, 0x00


	//----- nvinfo : EIATTR_KPARAM_INFO
	.align		4
.L_2953:
        /*00a8*/ 	.byte	0x04, 0x17
        /*00aa*/ 	.short	(.L_2955 - .L_2954)
.L_2954:
        /*00ac*/ 	.word	0x00000000
        /*00b0*/ 	.short	0x0007
        /*00b2*/ 	.short	0x0038
        /*00b4*/ 	.byte	0x00, 0xf0, 0x21, 0x00


	//----- nvinfo : EIATTR_KPARAM_INFO
	.align		4
.L_2955:
        /*00b8*/ 	.byte	0x04, 0x17
        /*00ba*/ 	.short	(.L_2957 - .L_2956)
.L_2956:
        /*00bc*/ 	.word	0x00000000
        /*00c0*/ 	.short	0x0006
        /*00c2*/ 	.short	0x0030
        /*00c4*/ 	.byte	0x00, 0xf0, 0x21, 0x00


	//----- nvinfo : EIATTR_KPARAM_INFO
	.align		4
.L_2957:
        /*00c8*/ 	.byte	0x04, 0x17
        /*00ca*/ 	.short	(.L_2959 - .L_2958)
.L_2958:
        /*00cc*/ 	.word	0x00000000
        /*00d0*/ 	.short	0x0005
        /*00d2*/ 	.short	0x0028
        /*00d4*/ 	.byte	0x00, 0xf0, 0x11, 0x00


	//----- nvinfo : EIATTR_KPARAM_INFO
	.align		4
.L_2959:
        /*00d8*/ 	.byte	0x04, 0x17
        /*00da*/ 	.short	(.L_2961 - .L_2960)
.L_2960:
        /*00dc*/ 	.word	0x00000000
        /*00e0*/ 	.short	0x0004
        /*00e2*/ 	.short	0x0020
        /*00e4*/ 	.byte	0x00, 0xf5, 0x21, 0x00


	//----- nvinfo : EIATTR_KPARAM_INFO
	.align		4
.L_2961:
        /*00e8*/ 	.byte	0x04, 0x17
        /*00ea*/ 	.short	(.L_2963 - .L_2962)
.L_2962:
        /*00ec*/ 	.word	0x00000000
        /*00f0*/ 	.short	0x0003
        /*00f2*/ 	.short	0x0018
        /*00f4*/ 	.byte	0x00, 0xf5, 0x21, 0x00


	//----- nvinfo : EIATTR_KPARAM_INFO
	.align		4
.L_2963:
        /*00f8*/ 	.byte	0x04, 0x17
        /*00fa*/ 	.short	(.L_2965 - .L_2964)
.L_2964:
        /*00fc*/ 	.word	0x00000000
        /*0100*/ 	.short	0x0002
        /*0102*/ 	.short	0x0010
        /*0104*/ 	.byte	0x00, 0xf5, 0x21, 0x00


	//----- nvinfo : EIATTR_KPARAM_INFO
	.align		4
.L_2965:
        /*0108*/ 	.byte	0x04, 0x17
        /*010a*/ 	.short	(.L_2967 - .L_2966)
.L_2966:
        /*010c*/ 	.word	0x00000000
        /*0110*/ 	.short	0x0001
        /*0112*/ 	.short	0x0008
        /*0114*/ 	.byte	0x00, 0xf5, 0x21, 0x00


	//----- nvinfo : EIATTR_KPARAM_INFO
	.align		4
.L_2967:
        /*0118*/ 	.byte	0x04, 0x17
        /*011a*/ 	.short	(.L_2969 - .L_2968)
.L_2968:
        /*011c*/ 	.word	0x00000000
        /*0120*/ 	.short	0x0000
        /*0122*/ 	.short	0x0000
        /*0124*/ 	.byte	0x00, 0xf5, 0x21, 0x00


	//----- nvinfo : EIATTR_SPARSE_MMA_MASK
	.align		4
.L_2969:
        /*0128*/ 	.byte	0x03, 0x50
        /*012a*/ 	.short	0x0000


	//----- nvinfo : EIATTR_MAXREG_COUNT
	.align		4
        /*012c*/ 	.byte	0x03, 0x1b
        /*012e*/ 	.short	0x00ff


	//----- nvinfo : EIATTR_MERCURY_ISA_VERSION
	.align		4
        /*0130*/ 	.byte	0x03, 0x5f
        /*0132*/ 	.short	0x0101


	//----- nvinfo : EIATTR_VRC_CTA_INIT_COUNT
	.align		4
        /*0134*/ 	.byte	0x02, 0x4a
	.zero		1
	.zero		1


	//----- nvinfo : EIATTR_EXIT_INSTR_OFFSETS
	.align		4
        /*0138*/ 	.byte	0x04, 0x1c
        /*013a*/ 	.short	(.L_2971 - .L_2970)


	//   ....[0]....
.L_2970:
        /*013c*/ 	.word	0x000008a0


	//   ....[1]....
        /*0140*/ 	.word	0x00001440


	//   ....[2]....
        /*0144*/ 	.word	0x00001640


	//----- nvinfo : EIATTR_CRS_STACK_SIZE
	.align		4
.L_2971:
        /*0148*/ 	.byte	0x04, 0x1e
        /*014a*/ 	.short	(.L_2973 - .L_2972)
.L_2972:
        /*014c*/ 	.word	0x00000000


	//----- nvinfo : EIATTR_CBANK_PARAM_SIZE
	.align		4
.L_2973:
        /*0150*/ 	.byte	0x03, 0x19
        /*0152*/ 	.short	0x0080


	//----- nvinfo : EIATTR_PARAM_CBANK
	.align		4
        /*0154*/ 	.byte	0x04, 0x0a
        /*0156*/ 	.short	(.L_2975 - .L_2974)
	.align		4
.L_2974:
        /*0158*/ 	.word	index@(.nv.constant0._ZN4vllm38concat_and_cache_mla_rope_fused_kernelIfLb0EffLNS_18Fp8KVCacheDataTypeE0EEEvPKlPT_S5_PKS4_S7_illlliPT2_S3_iiiiPKf)
        /*015c*/ 	.short	0x0380
        /*015e*/ 	.short	0x0080


	//----- nvinfo : EIATTR_SW_WAR
	.align		4
.L_2975:
        /*0160*/ 	.byte	0x04, 0x36
        /*0162*/ 	.short	(.L_2977 - .L_2976)
.L_2976:
        /*0164*/ 	.word	0x00000008
.L_2977:


//--------------------- .nv.info._ZN4vllm38concat_and_cache_mla_rope_fused_kernelIfLb1EffLNS_18Fp8KVCacheDataTypeE0EEEvPKlPT_S5_PKS4_S7_illlliPT2_S3_iiiiPKf --------------------------
	.section	.nv.info._ZN4vllm38concat_and_cache_mla_rope_fused_kernelIfLb1EffLNS_18Fp8KVCacheDataTypeE0EEEvPKlPT_S5_PKS4_S7_illlliPT2_S3_iiiiPKf,"",@"SHT_CUDA_INFO"
	.sectionflags	@""
	.align	4


	//----- nvinfo : EIATTR_CUDA_API_VERSION
	.align		4
        /*0000*/ 	.byte	0x04, 0x37
        /*0002*/ 	.short	(.L_2979 - .L_2978)
.L_2978:
        /*0004*/ 	.word	0x00000082


	//----- nvinfo : EIATTR_KPARAM_INFO
	.align		4
.L_2979:
        /*0008*/ 	.byte	0x04, 0x17
        /*000a*/ 	.short	(.L_2981 - .L_2980)
.L_2980:
        /*000c*/ 	.word	0x00000000
        /*0010*/ 	.short	0x0011
        /*0012*/ 	.short	0x0078
        /*0014*/ 	.byte	0x00, 0xf5, 0x21, 0x00


	//----- nvinfo : EIATTR_KPARAM_INFO
	.align		4
.L_2981:
        /*0018*/ 	.byte	0x04, 0x17
        /*001a*/ 	.short	(.L_2983 - .L_2982)
.L_2982:
        /*001c*/ 	.word	0x00000000
        /*0020*/ 	.short	0x0010
        /*0022*/ 	.short	0x0074
        /*0024*/ 	.byte	0x00, 0xf0, 0x11, 0x00


	//----- nvinfo : EIATTR_KPARAM_INFO
	.align		4
.L_2983:
        /*0028*/ 	.byte	0x04, 0x17
        /*002a*/ 	.short	(.L_2985 - .L_2984)
.L_2984:
        /*002c*/ 	.word	0x00000000
        /*0030*/ 	.short	0x000f
        /*0032*/ 	.short	0x0070
        /*0034*/ 	.byte	0x00, 0xf0, 0x11, 0x00


	//----- nvinfo : EIATTR_KPARAM_INFO
	.align		4
.L_2985:
        /*0038*/ 	.byte	0x04, 0x17
        /*003a*/ 	.short	(.L_2987 - .L_2986)
.L_2986:
        /*003c*/ 	.word	0x00000000
        /*0040*/ 	.short	0x000e
        /*0042*/ 	.short	0x006c
        /*0044*/ 	.byte	0x00, 0xf0, 0x11, 0x00


	//----- nvinfo : EIATTR_KPARAM_INFO
	.align		4
.L_2987:
        /*0048*/ 	.byte	0x04, 0x17
        /*004a*/ 	.short	(.L_2989 - .L_2988)
.L_2988:
        /*004c*/ 	.word	0x00000000
        /*0050*/ 	.short	0x000d
        /*0052*/ 	.short	0x0068
        /*0054*/ 	.byte	0x00, 0xf0, 0x11, 0x00


	//----- nvinfo : EIATTR_KPARAM_INFO
	.align		4
.L_2989:
        /*0058*/ 	.byte	0x04, 0x17
        /*005a*/ 	.short	(.L_2991 - .L_2990)
.L_2990:
        /*005c*/ 	.word	0x00000000
        /*0060*/ 	.short	0x000c
        /*0062*/ 	.short	0x0060
        /*0064*/ 	.byte	0x00, 0xf5, 0x21, 0x00


	//----- nvinfo : EIATTR_KPARAM_INFO
	.align		4
.L_2991:
        /*0068*/ 	.byte	0x04, 0x17
        /*006a*/ 	.short	(.L_2993 - .L_2992)
.L_2992:
        /*006c*/ 	.word	0x00000000
        /*0070*/ 	.short	0x000b
        /*0072*/ 	.short	0x0058
        /*0074*/ 	.byte	0x00, 0xf5, 0x21, 0x00


	//----- nvinfo : EIATTR_KPARAM_INFO
	.align		4
.L_2993:
        /*0078*/ 	.byte	0x04, 0x17
        /*007a*/ 	.short	(.L_2995 - .L_2994)
.L_2994:
        /*007c*/ 	.word	0x00000000
        /*0080*/ 	.short	0x000a
        /*0082*/ 	.short	0x0050
        /*0084*/ 	.byte	0x00, 0xf0, 0x11, 0x00


	//----- nvinfo : EIATTR_KPARAM_INFO
	.align		4
.L_2995:
        /*0088*/ 	.byte	0x04, 0x17
        /*008a*/ 	.short	(.L_2997 - .L_2996)
.L_2996:
        /*008c*/ 	.word	0x00000000
        /*0090*/ 	.short	0x0009
        /*0092*/ 	.short	0x0048
        /*0094*/ 	.byte	0x00, 0xf0, 0x21, 0x00


	//----- nvinfo : EIATTR_KPARAM_INFO
	.align		4
.L_2997:
        /*0098*/ 	.byte	0x04, 0x17
        /*009a*/ 	.short	(.L_2999 - .L_2998)
.L_2998:
        /*009c*/ 	.word	0x00000000
        /*00a0*/ 	.short	0x0008
        /*00a2*/ 	.short	0x0040
        /*00a4*/ 	.byte	0x00, 0xf0, 0x21, 0x00


	//----- nvinfo : EIATTR_KPARAM_INFO
	.align		4
.L_2999:
        /*00a8*/ 	.byte	0x04, 0x17
        /*00aa*/ 	.short	(.L_3001 - .L_3000)
.L_3000:
        /*00ac*/ 	.word	0x00000000
        /*00b0*/ 	.short	0x0007
        /*00b2*/ 	.short	0x0038
        /*00b4*/ 	.byte	0x00, 0xf0, 0x21, 0x00


	//----- nvinfo : EIATTR_KPARAM_INFO
	.align		4
.L_3001:
        /*00b8*/ 	.byte	0x04, 0x17
        /*00ba*/ 	.short	(.L_3003 - .L_3002)
.L_3002:
        /*00bc*/ 	.word	0x00000000
        /*00c0*/ 	.short	0x0006
        /*00c2*/ 	.short	0x0030
        /*00c4*/ 	.byte	0x00, 0xf0, 0x21, 0x00


	//----- nvinfo : EIATTR_KPARAM_INFO
	.align		4
.L_3003:
        /*00c8*/ 	.byte	0x04, 0x17
        /*00ca*/ 	.short	(.L_3005 - .L_3004)
.L_3004:
        /*00cc*/ 	.word	0x00000000
        /*00d0*/ 	.short	0x0005
        /*00d2*/ 	.short	0x0028
        /*00d4*/ 	.byte	0x00, 0xf0, 0x11, 0x00


	//----- nvinfo : EIATTR_KPARAM_INFO
	.align		4
.L_3005:
        /*00d8*/ 	.byte	0x04, 0x17
        /*00da*/ 	.short	(.L_3007 - .L_3006)
.L_3006:
        /*00dc*/ 	.word	0x00000000
        /*00e0*/ 	.short	0x0004
        /*00e2*/ 	.short	0x0020
        /*00e4*/ 	.byte	0x00, 0xf5, 0x21, 0x00


	//----- nvinfo : EIATTR_KPARAM_INFO
	.align		4
.L_3007:
        /*00e8*/ 	.byte	0x04, 0x17
        /*00ea*/ 	.short	(.L_3009 - .L_3008)
.L_3008:
        /*00ec*/ 	.word	0x00000000
        /*00f0*/ 	.short	0x0003
        /*00f2*/ 	.short	0x0018
        /*00f4*/ 	.byte	0x00, 0xf5, 0x21, 0x00


	//----- nvinfo : EIATTR_KPARAM_INFO
	.align		4
.L_3009:
        /*00f8*/ 	.byte	0x04, 0x17
        /*00fa*/ 	.short	(.L_3011 - .L_3010)
.L_3010:
        /*00fc*/ 	.word	0x00000000
        /*0100*/ 	.short	0x0002
        /*0102*/ 	.short	0x0010
        /*0104*/ 	.byte	0x00, 0xf5, 0x21, 0x00


	//----- nvinfo : EIATTR_KPARAM_INFO
	.align		4
.L_3011:
        /*0108*/ 	.byte	0x04, 0x17
        /*010a*/ 	.short	(.L_3013 - .L_3012)
.L_3012:
        /*010c*/ 	.word	0x00000000
        /*0110*/ 	.short	0x0001
        /*0112*/ 	.short	0x0008
        /*0114*/ 	.byte	0x00, 0xf5, 0x21, 0x00


	//----- nvinfo : EIATTR_KPARAM_INFO
	.align		4
.L_3013:
        /*0118*/ 	.byte	0x04, 0x17
        /*011a*/ 	.short	(.L_3015 - .L_3014)
.L_3014:
        /*011c*/ 	.word	0x00000000
        /*0120*/ 	.short	0x0000
        /*0122*/ 	.short	0x0000
        /*0124*/ 	.byte	0x00, 0xf5, 0x21, 0x00


	//----- nvinfo : EIATTR_SPARSE_MMA_MASK
	.align		4
.L_3015:
        /*0128*/ 	.byte	0x03, 0x50
        /*012a*/ 	.short	0x0000


	//----- nvinfo : EIATTR_MAXREG_COUNT
	.align		4
        /*012c*/ 	.byte	0x03, 0x1b
        /*012e*/ 	.short	0x00ff


	//----- nvinfo : EIATTR_MERCURY_ISA_VERSION
	.align		4
        /*0130*/ 	.byte	0x03, 0x5f
        /*0132*/ 	.short	0x0101


	//----- nvinfo : EIATTR_VRC_CTA_INIT_COUNT
	.align		4
        /*0134*/ 	.byte	0x02, 0x4a
	.zero		1
	.zero		1


	//----- nvinfo : EIATTR_EXIT_INSTR_OFFSETS
	.align		4
        /*0138*/ 	.byte	0x04, 0x1c
        /*013a*/ 	.short	(.L_3017 - .L_3016)


	//   ....[0]....
.L_3016:
        /*013c*/ 	.word	0x00000820


	//   ....[1]....
        /*0140*/ 	.word	0x00001520


	//   ....[2]....
        /*0144*/ 	.word	0x00001700


	//----- nvinfo : EIATTR_CRS_STACK_SIZE
	.align		4
.L_3017:
        /*0148*/ 	.byte	0x04, 0x1e
        /*014a*/ 	.short	(.L_3019 - .L_3018)
.L_3018:
        /*014c*/ 	.word	0x00000000


	//----- nvinfo : EIATTR_CBANK_PARAM_SIZE
	.align		4
.L_3019:
        /*0150*/ 	.byte	0x03, 0x19
        /*0152*/ 	.short	0x0080


	//----- nvinfo : EIATTR_PARAM_CBANK
	.align		4
        /*0154*/ 	.byte	0x04, 0x0a
        /*0156*/ 	.short	(.L_3021 - .L_3020)
	.align		4
.L_3020:
        /*0158*/ 	.word	index@(.nv.constant0._ZN4vllm38concat_and_cache_mla_rope_fused_kernelIfLb1EffLNS_18Fp8KVCacheDataTypeE0EEEvPKlPT_S5_PKS4_S7_illlliPT2_S3_iiiiPKf)
        /*015c*/ 	.short	0x0380
        /*015e*/ 	.short	0x0080


	//----- nvinfo : EIATTR_SW_WAR
	.align		4
.L_3021:
        /*0160*/ 	.byte	0x04, 0x36
        /*0162*/ 	.short	(.L_3023 - .L_3022)
.L_3022:
        /*0164*/ 	.word	0x00000008
.L_3023:


//--------------------- .nv.callgraph             --------------------------
	.section	.nv.callgraph,"",@"SHT_CUDA_CALLGRAPH"
	.align	4
	.sectionentsize	8
	.align		4
        /*0000*/ 	.word	0x00000000
	.align		4
        /*0004*/ 	.word	0xffffffff
	.align		4
        /*0008*/ 	.word	index@(_ZN4vllm38concat_and_cache_mla_rope_fused_kernelIN3c108BFloat16ELb0E13__nv_bfloat16hLNS_18Fp8KVCacheDataTypeE2EEEvPKlPT_S8_PKS7_SA_illlliPT2_S6_iiiiPKf)
	.align		4
        /*000c*/ 	.word	index@(__assertfail)
	.align		4
        /*0010*/ 	.word	index@(_ZN4vllm38concat_and_cache_mla_rope_fused_kernelIN3c108BFloat16ELb1E13__nv_bfloat16hLNS_18Fp8KVCacheDataTypeE2EEEvPKlPT_S8_PKS7_SA_illlliPT2_S6_iiiiPKf)
	.align		4
        /*0014*/ 	.word	index@(__assertfail)
	.align		4
        /*0018*/ 	.word	index@(_ZN4vllm38concat_and_cache_mla_rope_fused_kernelIN3c104HalfELb0E13__nv_bfloat16hLNS_18Fp8KVCacheDataTypeE2EEEvPKlPT_S8_PKS7_SA_illlliPT2_S6_iiiiPKf)
	.align		4
        /*001c*/ 	.word	index@(__assertfail)
	.align		4
        /*0020*/ 	.word	index@(_ZN4vllm38concat_and_cache_mla_rope_fused_kernelIN3c104HalfELb1E13__nv_bfloat16hLNS_18Fp8KVCacheDataTypeE2EEEvPKlPT_S8_PKS7_SA_illlliPT2_S6_iiiiPKf)
	.align		4
        /*0024*/ 	.word	index@(__assertfail)
	.align		4
        /*0028*/ 	.word	index@(_ZN4vllm38concat_and_cache_mla_rope_fused_kernelIfLb0E13__nv_bfloat16hLNS_18Fp8KVCacheDataTypeE2EEEvPKlPT_S6_PKS5_S8_illlliPT2_S4_iiiiPKf)
	.align		4
        /*002c*/ 	.word	index@(__assertfail)
	.align		4
        /*0030*/ 	.word	index@(_ZN4vllm38concat_and_cache_mla_rope_fused_kernelIfLb1E13__nv_bfloat16hLNS_18Fp8KVCacheDataTypeE2EEEvPKlPT_S6_PKS5_S8_illlliPT2_S4_iiiiPKf)
	.align		4
        /*0034*/ 	.word	index@(__assertfail)
	.align		4
        /*0038*/ 	.word	index@(_ZN4vllm38concat_and_cache_mla_rope_fused_kernelIN3c108BFloat16ELb0EthLNS_18Fp8KVCacheDataTypeE2EEEvPKlPT_S7_PKS6_S9_illlliPT2_S5_iiiiPKf)
	.align		4
        /*003c*/ 	.word	index@(__assertfail)
	.align		4
        /*0040*/ 	.word	index@(_ZN4vllm38concat_and_cache_mla_rope_fused_kernelIN3c108BFloat16ELb1EthLNS_18Fp8KVCacheDataTypeE2EEEvPKlPT_S7_PKS6_S9_illlliPT2_S5_iiiiPKf)
	.align		4
        /*0044*/ 	.word	index@(__assertfail)
	.align		4
        /*0048*/ 	.word	index@(_ZN4vllm38concat_and_cache_mla_rope_fused_kernelIN3c104HalfELb0EthLNS_18Fp8KVCacheDataTypeE2EEEvPKlPT_S7_PKS6_S9_illlliPT2_S5_iiiiPKf)
	.align		4
        /*004c*/ 	.word	index@(__assertfail)
	.align		4
        /*0050*/ 	.word	index@(_ZN4vllm38concat_and_cache_mla_rope_fused_kernelIN3c104HalfELb1EthLNS_18Fp8KVCacheDataTypeE2EEEvPKlPT_S7_PKS6_S9_illlliPT2_S5_iiiiPKf)
	.align		4
        /*0054*/ 	.word	index@(__assertfail)
	.align		4
        /*0058*/ 	.word	index@(_ZN4vllm38concat_and_cache_mla_rope_fused_kernelIfLb0EthLNS_18Fp8KVCacheDataTypeE2EEEvPKlPT_S5_PKS4_S7_illlliPT2_S3_iiiiPKf)
	.align		4
        /*005c*/ 	.word	index@(__assertfail)
	.align		4
        /*0060*/ 	.word	index@(_ZN4vllm38concat_and_cache_mla_rope_fused_kernelIfLb1EthLNS_18Fp8KVCacheDataTypeE2EEEvPKlPT_S5_PKS4_S7_illlliPT2_S3_iiiiPKf)
	.align		4
        /*0064*/ 	.word	index@(__assertfail)
	.align		4
        /*0068*/ 	.word	index@(_ZN4vllm38concat_and_cache_mla_rope_fused_kernelIN3c108BFloat16ELb0EfhLNS_18Fp8KVCacheDataTypeE2EEEvPKlPT_S7_PKS6_S9_illlliPT2_S5_iiiiPKf)
	.align		4
        /*006c*/ 	.word	index@(__assertfail)
	.align		4
        /*0070*/ 	.word	index@(_ZN4vllm38concat_and_cache_mla_rope_fused_kernelIN3c108BFloat16ELb1EfhLNS_18Fp8KVCacheDataTypeE2EEEvPKlPT_S7_PKS6_S9_illlliPT2_S5_iiiiPKf)
	.align		4
        /*0074*/ 	.word	index@(__assertfail)
	.align		4
        /*0078*/ 	.word	index@(_ZN4vllm38concat_and_cache_mla_rope_fused_kernelIN3c104HalfELb0EfhLNS_18Fp8KVCacheDataTypeE2EEEvPKlPT_S7_PKS6_S9_illlliPT2_S5_iiiiPKf)
	.align		4
        /*007c*/ 	.word	index@(__assertfail)
	.align		4
        /*0080*/ 	.word	index@(_ZN4vllm38concat_and_cache_mla_rope_fused_kernelIN3c104HalfELb1EfhLNS_18Fp8KVCacheDataTypeE2EEEvPKlPT_S7_PKS6_S9_illlliPT2_S5_iiiiPKf)
	.align		4
        /*0084*/ 	.word	index@(__assertfail)
	.align		4
        /*0088*/ 	.word	index@(_ZN4vllm38concat_and_cache_mla_rope_fused_kernelIfLb0EfhLNS_18Fp8KVCacheDataTypeE2EEEvPKlPT_S5_PKS4_S7_illlliPT2_S3_iiiiPKf)
	.align		4
        /*008c*/ 	.word	index@(__assertfail)
	.align		4
        /*0090*/ 	.word	index@(_ZN4vllm38concat_and_cache_mla_rope_fused_kernelIfLb1EfhLNS_18Fp8KVCacheDataTypeE2EEEvPKlPT_S5_PKS4_S7_illlliPT2_S3_iiiiPKf)
	.align		4
        /*0094*/ 	.word	index@(__assertfail)
	.align		4
        /*0098*/ 	.word	index@(_ZN4vllm38concat_and_cache_mla_rope_fused_kernelIN3c108BFloat16ELb0E13__nv_bfloat16hLNS_18Fp8KVCacheDataTypeE1EEEvPKlPT_S8_PKS7_SA_illlliPT2_S6_iiiiPKf)
	.align		4
        /*009c*/ 	.word	index@(__assertfail)
	.align		4
        /*00a0*/ 	.word	index@(_ZN4vllm38concat_and_cache_mla_rope_fused_kernelIN3c108BFloat16ELb1E13__nv_bfloat16hLNS_18Fp8KVCacheDataTypeE1EEEvPKlPT_S8_PKS7_SA_illlliPT2_S6_iiiiPKf)
	.align		4
        /*00a4*/ 	.word	index@(__assertfail)
	.align		4
        /*00a8*/ 	.word	index@(_ZN4vllm38concat_and_cache_mla_rope_fused_kernelIN3c104HalfELb0E13__nv_bfloat16hLNS_18Fp8KVCacheDataTypeE1EEEvPKlPT_S8_PKS7_SA_illlliPT2_S6_iiiiPKf)
	.align		4
        /*00ac*/ 	.word	index@(__assertfail)
	.align		4
        /*00b0*/ 	.word	index@(_ZN4vllm38concat_and_cache_mla_rope_fused_kernelIN3c104HalfELb1E13__nv_bfloat16hLNS_18Fp8KVCacheDataTypeE1EEEvPKlPT_S8_PKS7_SA_illlliPT2_S6_iiiiPKf)
	.align		4
        /*00b4*/ 	.word	index@(__assertfail)
	.align		4
        /*00b8*/ 	.word	index@(_ZN4vllm38concat_and_cache_mla_rope_fused_kernelIfLb0E13__nv_bfloat16hLNS_18Fp8KVCacheDataTypeE1EEEvPKlPT_S6_PKS5_S8_illlliPT2_S4_iiiiPKf)
	.align		4
        /*00bc*/ 	.word	index@(__assertfail)
	.align		4
        /*00c0*/ 	.word	index@(_ZN4vllm38concat_and_cache_mla_rope_fused_kernelIfLb1E13__nv_bfloat16hLNS_18Fp8KVCacheDataTypeE1EEEvPKlPT_S6_PKS5_S8_illlliPT2_S4_iiiiPKf)
	.align		4
        /*00c4*/ 	.word	index@(__assertfail)
	.align		4
        /*00c8*/ 	.word	index@(_ZN4vllm38concat_and_cache_mla_rope_fused_kernelIN3c108BFloat16ELb0EthLNS_18Fp8KVCacheDataTypeE1EEEvPKlPT_S7_PKS6_S9_illlliPT2_S5_iiiiPKf)
	.align		4
        /*00cc*/ 	.word	index@(__assertfail)
	.align		4
        /*00d0*/ 	.word	index@(_ZN4vllm38concat_and_cache_mla_rope_fused_kernelIN3c108BFloat16ELb1EthLNS_18Fp8KVCacheDataTypeE1EEEvPKlPT_S7_PKS6_S9_illlliPT2_S5_iiiiPKf)
	.align		4
        /*00d4*/ 	.word	index@(__assertfail)
	.align		4
        /*00d8*/ 	.word	index@(_ZN4vllm38concat_and_cache_mla_rope_fused_kernelIN3c104HalfELb0EthLNS_18Fp8KVCacheDataTypeE1EEEvPKlPT_S7_PKS6_S9_illlliPT2_S5_iiiiPKf)
	.align		4
        /*00dc*/ 	.word	index@(__assertfail)
	.align		4
        /*00e0*/ 	.word	index@(_ZN4vllm38concat_and_cache_mla_rope_fused_kernelIN3c104HalfELb1EthLNS_18Fp8KVCacheDataTypeE1EEEvPKlPT_S7_PKS6_S9_illlliPT2_S5_iiiiPKf)
	.align		4
        /*00e4*/ 	.word	index@(__assertfail)
	.align		4
        /*00e8*/ 	.word	index@(_ZN4vllm38concat_and_cache_mla_rope_fused_kernelIfLb0EthLNS_18Fp8KVCacheDataTypeE1EEEvPKlPT_S5_PKS4_S7_illlliPT2_S3_iiiiPKf)
	.align		4
        /*00ec*/ 	.word	index@(__assertfail)
	.align		4
        /*00f0*/ 	.word	index@(_ZN4vllm38concat_and_cache_mla_rope_fused_kernelIfLb1EthLNS_18Fp8KVCacheDataTypeE1EEEvPKlPT_S5_PKS4_S7_illlliPT2_S3_iiiiPKf)
	.align		4
        /*00f4*/ 	.word	index@(__assertfail)
	.align		4
        /*00f8*/ 	.word	index@(_ZN4vllm38concat_and_cache_mla_rope_fused_kernelIN3c108BFloat16ELb0EfhLNS_18Fp8KVCacheDataTypeE1EEEvPKlPT_S7_PKS6_S9_illlliPT2_S5_iiiiPKf)
	.align		4
        /*00fc*/ 	.word	index@(__assertfail)
	.align		4
        /*0100*/ 	.word	index@(_ZN4vllm38concat_and_cache_mla_rope_fused_kernelIN3c108BFloat16ELb1EfhLNS_18Fp8KVCacheDataTypeE1EEEvPKlPT_S7_PKS6_S9_illlliPT2_S5_iiiiPKf)
	.align		4
        /*0104*/ 	.word	index@(__assertfail)
	.align		4
        /*0108*/ 	.word	index@(_ZN4vllm38concat_and_cache_mla_rope_fused_kernelIN3c104HalfELb0EfhLNS_18Fp8KVCacheDataTypeE1EEEvPKlPT_S7_PKS6_S9_illlliPT2_S5_iiiiPKf)
	.align		4
        /*010c*/ 	.word	index@(__assertfail)
	.align		4
        /*0110*/ 	.word	index@(_ZN4vllm38concat_and_cache_mla_rope_fused_kernelIN3c104HalfELb1EfhLNS_18Fp8KVCacheDataTypeE1EEEvPKlPT_S7_PKS6_S9_illlliPT2_S5_iiiiPKf)
	.align		4
        /*0114*/ 	.word	index@(__assertfail)
	.align		4
        /*0118*/ 	.word	index@(_ZN4vllm38concat_and_cache_mla_rope_fused_kernelIfLb0EfhLNS_18Fp8KVCacheDataTypeE1EEEvPKlPT_S5_PKS4_S7_illlliPT2_S3_iiiiPKf)
	.align		4
        /*011c*/ 	.word	index@(__assertfail)
	.align		4
        /*0120*/ 	.word	index@(_ZN4vllm38concat_and_cache_mla_rope_fused_kernelIfLb1EfhLNS_18Fp8KVCacheDataTypeE1EEEvPKlPT_S5_PKS4_S7_illlliPT2_S3_iiiiPKf)
	.align		4
        /*0124*/ 	.word	index@(__assertfail)
	.align		4
        /*0128*/ 	.word	0x00000000
	.align		4
        /*012c*/ 	.word	0xfffffffe
	.align		4
        /*0130*/ 	.word	0x00000000
	.align		4
        /*0134*/ 	.word	0xfffffffd
	.align		4
        /*0138*/ 	.word	0x00000000
	.align		4
        /*013c*/ 	.word	0xfffffffc


//--------------------- .nv.constant4             --------------------------
	.section	.nv.constant4,"a",@progbits
	.align	8
	.align		8
.nv.constant4:
        /*0000*/ 	.dword	__assertfail
	.align		8
        /*0008*/ 	.dword	__unnamed_1
	.align		8
        /*0010*/ 	.dword	__unnamed_2
	.align		8
        /*0018*/ 	.dword	__unnamed_3
	.align		8
        /*0020*/ 	.dword	__unnamed_4
	.align		8
        /*0028*/ 	.dword	__unnamed_5
	.align		8
        /*0030*/ 	.dword	__unnamed_6
	.align		8
        /*0038*/ 	.dword	_ZN53_INTERNAL_d3d5827a_22_cache_kernels_fused_cu_2644ba6d4cuda3std3__45__cpo5beginE
	.align		8
        /*0040*/ 	.dword	_ZN53_INTERNAL_d3d5827a_22_cache_kernels_fused_cu_2644ba6d4cuda3std3__45__cpo3endE
	.align		8
        /*0048*/ 	.dword	_ZN53_INTERNAL_d3d5827a_22_cache_kernels_fused_cu_2644ba6d4cuda3std3__45__cpo6cbeginE
	.align		8
        /*0050*/ 	.dword	_ZN53_INTERNAL_d3d5827a_22_cache_kernels_fused_cu_2644ba6d4cuda3std3__45__cpo4cendE
	.align		8
        /*0058*/ 	.dword	_ZN53_INTERNAL_d3d5827a_22_cache_kernels_fused_cu_2644ba6d4cuda3std3__45__cpo6rbeginE
	.align		8
        /*0060*/ 	.dword	_ZN53_INTERNAL_d3d5827a_22_cache_kernels_fused_cu_2644ba6d4cuda3std3__45__cpo4rendE
	.align		8
        /*0068*/ 	.dword	_ZN53_INTERNAL_d3d5827a_22_cache_kernels_fused_cu_2644ba6d4cuda3std3__45__cpo7crbeginE
	.align		8
        /*0070*/ 	.dword	_ZN53_INTERNAL_d3d5827a_22_cache_kernels_fused_cu_2644ba6d4cuda3std3__45__cpo5crendE
	.align		8
        /*0078*/ 	.dword	_ZN53_INTERNAL_d3d5827a_22_cache_kernels_fused_cu_2644ba6d4cuda3std3__455_GLOBAL__N__d3d5827a_22_cache_kernels_fused_cu_2644ba6d6ignoreE
	.align		8
        /*0080*/ 	.dword	_ZN53_INTERNAL_d3d5827a_22_cache_kernels_fused_cu_2644ba6d4cuda3std3__419piecewise_constructE
	.align		8
        /*0088*/ 	.dword	_ZN53_INTERNAL_d3d5827a_22_cache_kernels_fused_cu_2644ba6d4cuda3std3__48in_placeE
	.align		8
        /*0090*/ 	.dword	_ZN53_INTERNAL_d3d5827a_22_cache_kernels_fused_cu_2644ba6d4cuda3std3__420unreachable_sentinelE
	.align		8
        /*0098*/ 	.dword	_ZN53_INTERNAL_d3d5827a_22_cache_kernels_fused_cu_2644ba6d4cuda3std6ranges3__45__cpo4swapE
	.align		8
        /*00a0*/ 	.dword	_ZN53_INTERNAL_d3d5827a_22_cache_kernels_fused_cu_2644ba6d4cuda3std6ranges3__45__cpo9iter_moveE
	.align		8
        /*00a8*/ 	.dword	_ZN53_INTERNAL_d3d5827a_22_cache_kernels_fused_cu_2644ba6d4cuda3std6ranges3__45__cpo5beginE
	.align		8
        /*00b0*/ 	.dword	_ZN53_INTERNAL_d3d5827a_22_cache_kernels_fused_cu_2644ba6d4cuda3std6ranges3__45__cpo3endE
	.align		8
        /*00b8*/ 	.dword	_ZN53_INTERNAL_d3d5827a_22_cache_kernels_fused_cu_2644ba6d4cuda3std6ranges3__45__cpo6cbeginE
	.align		8
        /*00c0*/ 	.dword	_ZN53_INTERNAL_d3d5827a_22_cache_kernels_fused_cu_2644ba6d4cuda3std6ranges3__45__cpo4cendE
	.align		8
        /*00c8*/ 	.dword	_ZN53_INTERNAL_d3d5827a_22_cache_kernels_fused_cu_2644ba6d4cuda3std6ranges3__45__cpo7advanceE
	.align		8
        /*00d0*/ 	.dword	_ZN53_INTERNAL_d3d5827a_22_cache_kernels_fused_cu_2644ba6d4cuda3std6ranges3__45__cpo9iter_swapE
	.align		8
        /*00d8*/ 	.dword	_ZN53_INTERNAL_d3d5827a_22_cache_kernels_fused_cu_2644ba6d4cuda3std6ranges3__45__cpo4nextE
	.align		8
        /*00e0*/ 	.dword	_ZN53_INTERNAL_d3d5827a_22_cache_kernels_fused_cu_2644ba6d4cuda3std6ranges3__45__cpo4prevE
	.align		8
        /*00e8*/ 	.dword	_ZN53_INTERNAL_d3d5827a_22_cache_kernels_fused_cu_2644ba6d4cuda3std6ranges3__45__cpo4dataE
	.align		8
        /*00f0*/ 	.dword	_ZN53_INTERNAL_d3d5827a_22_cache_kernels_fused_cu_2644ba6d4cuda3std6ranges3__45__cpo5cdataE
	.align		8
        /*00f8*/ 	.dword	_ZN53_INTERNAL_d3d5827a_22_cache_kernels_fused_cu_2644ba6d4cuda3std6ranges3__45__cpo4sizeE
	.align		8
        /*0100*/ 	.dword	_ZN53_INTERNAL_d3d5827a_22_cache_kernels_fused_cu_2644ba6d4cuda3std6ranges3__45__cpo5ssizeE
	.align		8
        /*0108*/ 	.dword	_ZN53_INTERNAL_d3d5827a_22_cache_kernels_fused_cu_2644ba6d4cuda3std6ranges3__45__cpo8distanceE
	.align		8
        /*0110*/ 	.dword	_ZN53_INTERNAL_d3d5827a_22_cache_kernels_fused_cu_2644ba6d6thrust24THRUST_300001_SM_1030_NS6system6detail10sequential3seqE
	.align		8
        /*0118*/ 	.dword	$str$5
	.align		8
        /*0120*/ 	.dword	$str$6


//--------------------- .text._ZN4vllm38concat_and_cache_mla_rope_fused_kernelIN3c108BFloat16ELb0E13__nv_bfloat16hLNS_18Fp8KVCacheDataTypeE2EEEvPKlPT_S8_PKS7_SA_illlliPT2_S6_iiiiPKf --------------------------
	.section	.text._ZN4vllm38concat_and_cache_mla_rope_fused_kernelIN3c108BFloat16ELb0E13__nv_bfloat16hLNS_18Fp8KVCacheDataTypeE2EEEvPKlPT_S8_PKS7_SA_illlliPT2_S6_iiiiPKf,"ax",@progbits
	.align	128
        .global         _ZN4vllm38concat_and_cache_mla_rope_fused_kernelIN3c108BFloat16ELb0E13__nv_bfloat16hLNS_18Fp8KVCacheDataTypeE2EEEvPKlPT_S8_PKS7_SA_illlliPT2_S6_iiiiPKf
        .type           _ZN4vllm38concat_and_cache_mla_rope_fused_kernelIN3c108BFloat16ELb0E13__nv_bfloat16hLNS_18Fp8KVCacheDataTypeE2EEEvPKlPT_S8_PKS7_SA_illlliPT2_S6_iiiiPKf,@function
        .size           _ZN4vllm38concat_and_cache_mla_rope_fused_kernelIN3c108BFloat16ELb0E13__nv_bfloat16hLNS_18Fp8KVCacheDataTypeE2EEEvPKlPT_S8_PKS7_SA_illlliPT2_S6_iiiiPKf,(.L_x_516 - _ZN4vllm38concat_and_cache_mla_rope_fused_kernelIN3c108BFloat16ELb0E13__nv_bfloat16hLNS_18Fp8KVCacheDataTypeE2EEEvPKlPT_S8_PKS7_SA_illlliPT2_S6_iiiiPKf)
        .other          _ZN4vllm38concat_and_cache_mla_rope_fused_kernelIN3c108BFloat16ELb0E13__nv_bfloat16hLNS_18Fp8KVCacheDataTypeE2EEEvPKlPT_S8_PKS7_SA_illlliPT2_S6_iiiiPKf,@"STO_CUDA_ENTRY STV_DEFAULT"
_ZN4vllm38concat_and_cache_mla_rope_fused_kernelIN3c108BFloat16ELb0E13__nv_bfloat16hLNS_18Fp8KVCacheDataTypeE2EEEvPKlPT_S8_PKS7_SA_illlliPT2_S6_iiiiPKf:
.text._ZN4vllm38concat_and_cache_mla_rope_fused_kernelIN3c108BFloat16ELb0E13__nv_bfloat16hLNS_18Fp8KVCacheDataTypeE2EEEvPKlPT_S8_PKS7_SA_illlliPT2_S6_iiiiPKf:
[----:B------:R-:W0:Y:S01]  /*0000*/  LDC R1, c[0x0][0x37c] ;  /* 0x0000df00ff017b82 */ /* 0x000e220000000800 */
[----:B------:R-:W1:Y:S07]  /*0010*/  S2R R11, SR_CTAID.X ;  /* 0x00000000000b7919 */ /* 0x000e6e0000002500 */
[----:B------:R-:W1:Y:S01]  /*0020*/  LDC.64 R2, c[0x0][0x380] ;  /* 0x0000e000ff027b82 */ /* 0x000e620000000a00 */
[----:B------:R-:W2:Y:S07]  /*0030*/  LDCU.64 UR36, c[0x0][0x358] ;  /* 0x00006b00ff2477ac */ /* 0x000eae0008000a00 */
[----:B------:R-:W3:Y:S01]  /*0040*/  LDC.64 R12, c[0x0][0x3e0] ;  /* 0x0000f800ff0c7b82 */ /* 0x000ee20000000a00 */
[----:B------:R-:W4:Y:S01]  /*0050*/  S2R R16, SR_TID.X ;  /* 0x0000000000107919 */ /* 0x000f220000002100 */
[----:B------:R-:W5:Y:S01]  /*0060*/  LDCU UR4, c[0x0][0x3d0] ;  /* 0x00007a00ff0477ac */ /* 0x000f620008000800 */
[----:B------:R-:W0:Y:S05]  /*0070*/  LDCU.64 UR6, c[0x0][0x3b8] ;  /* 0x00007700ff0677ac */ /* 0x000e2a0008000a00 */
[----:B------:R-:W5:Y:S01]  /*0080*/  LDC R7, c[0x0][0x3a8] ;  /* 0x0000ea00ff077b82 */ /* 0x000f620000000800 */
[----:B------:R-:W0:Y:S07]  /*0090*/  LDCU.64 UR8, c[0x0][0x388] ;  /* 0x00007100ff0877ac */ /* 0x000e2e0008000a00 */
[----:B------:R-:W0:Y:S01]  /*00a0*/  LDC.64 R4, c[0x0][0x3a0] ;  /* 0x0000e800ff047b82 */ /* 0x000e220000000a00 */
[C---:B-1----:R-:W-:Y:S01]  /*00b0*/  IMAD.WIDE.U32 R2, R11.reuse, 0x8, R2 ;  /* 0x000000080b027825 */ /* 0x042fe200078e0002 */
[----:B---3--:R-:W-:-:S05]  /*00c0*/  LEA R12, P0, R11, R12, 0x3 ;  /* 0x0000000c0b0c7211 */ /* 0x008fca00078018ff */
[----:B--2---:R-:W2:Y:S01]  /*00d0*/  LDG.E.64.CONSTANT R2, desc[UR36][R2.64] ;  /* 0x0000002402027981 */ /* 0x004ea2000c1e9b00 */
[----:B------:R-:W-:-:S05]  /*00e0*/  LEA.HI.X R13, R11, R13, RZ, 0x3, P0 ;  /* 0x0000000d0b0d7211 */ /* 0x000fca00000f1cff */
[----:B------:R1:W3:Y:S01]  /*00f0*/  LDG.E.CONSTANT R12, desc[UR36][R12.64+0x4] ;  /* 0x000004240c0c7981 */ /* 0x0002e2000c1e9900 */
[----:B-----5:R-:W-:Y:S01]  /*0100*/  LEA.HI R9, R7, R7, RZ, 0x1 ;  /* 0x0000000707097211 */ /* 0x020fe200078f08ff */
[----:B------:R-:W-:Y:S01]  /*0110*/  BSSY.RECONVERGENT B0, `(.L_x_0) ;  /* 0x0000059000007945 */ /* 0x000fe20003800200 */
[----:B------:R-:W-:Y:S02]  /*0120*/  SHF.R.S32.HI R15, RZ, 0x1f, R7 ;  /* 0x0000001fff0f7819 */ /* 0x000fe40000011407 */
[----:B------:R-:W-:-:S05]  /*0130*/  SHF.R.S32.HI R9, RZ, 0x1, R9 ;  /* 0x00000001ff097819 */ /* 0x000fca0000011409 */
[----:B-1----:R-:W-:-:S05]  /*0140*/  IMAD R13, R9, UR4, RZ ;  /* 0x00000004090d7c24 */ /* 0x002fca000f8e02ff */
[----:B----4-:R-:W-:Y:S01]  /*0150*/  ISETP.GE.AND P1, PT, R16, R13, PT ;  /* 0x0000000d1000720c */ /* 0x010fe20003f26270 */
[-C--:B--2---:R-:W-:Y:S02]  /*0160*/  IMAD R0, R3, R7.reuse, RZ ;  /* 0x0000000703007224 */ /* 0x084fe400078e02ff */
[----:B------:R-:W-:-:S04]  /*0170*/  IMAD.WIDE.U32 R6, R2, R7, RZ ;  /* 0x0000000702067225 */ /* 0x000fc800078e00ff */
[----:B------:R-:W-:Y:S01]  /*0180*/  IMAD R15, R2, R15, R0 ;  /* 0x0000000f020f7224 */ /* 0x000fe200078e0200 */
[----:B0-----:R-:W-:Y:S02]  /*0190*/  LEA R4, P2, R6, R4, 0x1 ;  /* 0x0000000406047211 */ /* 0x001fe400078408ff */
[----:B---3--:R-:W-:Y:S01]  /*01a0*/  ISETP.GE.AND P0, PT, R12, RZ, PT ;  /* 0x000000ff0c00720c */ /* 0x008fe20003f06270 */
[----:B------:R-:W-:-:S05]  /*01b0*/  IMAD.IADD R0, R7, 0x1, R15 ;  /* 0x0000000107007824 */ /* 0x000fca00078e020f */
[----:B------:R-:W-:Y:S01]  /*01c0*/  LEA.HI.X R5, R6, R5, R0, 0x1, P2 ;  /* 0x0000000506057211 */ /* 0x000fe200010f0c00 */
[----:B------:R-:W-:Y:S06]  /*01d0*/  @P1 BRA `(.L_x_1) ;  /* 0x0000000400301947 */ /* 0x000fec0003800000 */
[-C--:B------:R-:W-:Y:S01]  /*01e0*/  IABS R0, R9.reuse ;  /* 0x0000000900007213 */ /* 0x080fe20000000000 */
[----:B------:R-:W0:Y:S01]  /*01f0*/  LDCU.64 UR4, c[0x0][0x3b0] ;  /* 0x00007600ff0477ac */ /* 0x000e220008000a00 */
[----:B------:R-:W1:Y:S01]  /*0200*/  LDC R8, c[0x0][0x360] ;  /* 0x0000d800ff087b82 */ /* 0x000e620000000800 */
[----:B------:R-:W-:Y:S01]  /*0210*/  ISETP.NE.AND P1, PT, R9, RZ, PT ;  /* 0x000000ff0900720c */ /* 0x000fe20003f25270 */
[----:B------:R-:W2:Y:S01]  /*0220*/  I2F.RP R10, R0 ;  /* 0x00000000000a7306 */ /* 0x000ea20000209400 */
[----:B------:R-:W-:Y:S01]  /*0230*/  IMAD.MOV.U32 R14, RZ, RZ, R16 ;  /* 0x000000ffff0e7224 */ /* 0x000fe200078e0010 */
[----:B------:R-:W-:-:S06]  /*0240*/  LOP3.LUT R12, RZ, R9, RZ, 0x33, !PT ;  /* 0x00000009ff0c7212 */ /* 0x000fcc00078e33ff */
[----:B--2---:R-:W2:Y:S01]  /*0250*/  MUFU.RCP R10, R10 ;  /* 0x0000000a000a7308 */ /* 0x004ea20000001000 */
[----:B0-----:R-:W-:-:S04]  /*0260*/  IMAD.WIDE.U32 R2, R11, UR4, RZ ;  /* 0x000000040b027c25 */ /* 0x001fc8000f8e00ff */
[----:B--2---:R-:W-:-:S04]  /*0270*/  VIADD R6, R10, 0xffffffe ;  /* 0x0ffffffe0a067836 */ /* 0x004fc80000000000 */
[----:B------:R0:W2:Y:S02]  /*0280*/  F2I.FTZ.U32.TRUNC.NTZ R7, R6 ;  /* 0x0000000600077305 */ /* 0x0000a4000021f000 */
[----:B0-----:R-:W-:Y:S01]  /*0290*/  IMAD.MOV.U32 R6, RZ, RZ, RZ ;  /* 0x000000ffff067224 */ /* 0x001fe200078e00ff */
[----:B--2---:R-:W-:-:S05]  /*02a0*/  IADD3 R15, PT, PT, RZ, -R7, RZ ;  /* 0x80000007ff0f7210 */ /* 0x004fca0007ffe0ff */
[----:B------:R-:W-:-:S04]  /*02b0*/  IMAD R15, R15, R0, RZ ;  /* 0x000000000f0f7224 */ /* 0x000fc800078e02ff */
[----:B------:R-:W-:-:S04]  /*02c0*/  IMAD.HI.U32 R10, R7, R15, R6 ;  /* 0x0000000f070a7227 */ /* 0x000fc800078e0006 */
[----:B-1----:R-:W-:-:S07]  /*02d0*/  IMAD R15, R11, UR5, R3 ;  /* 0x000000050b0f7c24 */ /* 0x002fce000f8e0203 */
.L_x_2:
[-C--:B0-----:R-:W-:Y:S02]  /*02e0*/  IABS R6, R9.reuse ;  /* 0x0000000900067213 */ /* 0x081fe40000000000 */
[----:B------:R-:W-:Y:S02]  /*02f0*/  IABS R7, R14 ;  /* 0x0000000e00077213 */ /* 0x000fe40000000000 */
[----:B------:R-:W-:Y:S02]  /*0300*/  IADD3 R17, PT, PT, RZ, -R6, RZ ;  /* 0x80000006ff117210 */ /* 0x000fe40007ffe0ff */
[----:B------:R-:W-:Y:S01]  /*0310*/  IABS R18, R9 ;  /* 0x0000000900127213 */ /* 0x000fe20000000000 */
[----:B------:R-:W-:-:S04]  /*0320*/  IMAD.HI.U32 R6, R10, R7, RZ ;  /* 0x000000070a067227 */ /* 0x000fc800078e00ff */
[----:B------:R-:W-:-:S05]  /*0330*/  IMAD R7, R6, R17, R7 ;  /* 0x0000001106077224 */ /* 0x000fca00078e0207 */
[----:B------:R-:W-:-:S13]  /*0340*/  ISETP.GT.U32.AND P3, PT, R0, R7, PT ;  /* 0x000000070000720c */ /* 0x000fda0003f64070 */
[----:B------:R-:W-:Y:S02]  /*0350*/  @!P3 IMAD.IADD R7, R7, 0x1, -R18 ;  /* 0x000000010707b824 */ /* 0x000fe400078e0a12 */
[----:B------:R-:W-:-:S03]  /*0360*/  @!P3 VIADD R6, R6, 0x1 ;  /* 0x000000010606b836 */ /* 0x000fc60000000000 */
[----:B------:R-:W-:Y:S02]  /*0370*/  ISETP.GE.U32.AND P2, PT, R7, R0, PT ;  /* 0x000000000700720c */ /* 0x000fe40003f46070 */
[----:B------:R-:W-:-:S04]  /*0380*/  LOP3.LUT R7, R14, R9, RZ, 0x3c, !PT ;  /* 0x000000090e077212 */ /* 0x000fc800078e3cff */
[----:B------:R-:W-:Y:S02]  /*0390*/  ISETP.GE.AND P4, PT, R7, RZ, PT ;  /* 0x000000ff0700720c */ /* 0x000fe40003f86270 */
[----:B------:R-:W-:-:S05]  /*03a0*/  MOV R7, R15 ;  /* 0x0000000f00077202 */ /* 0x000fca0000000f00 */
[----:B------:R-:W-:-:S06]  /*03b0*/  @P2 IADD3 R6, PT, PT, R6, 0x1, RZ ;  /* 0x0000000106062810 */ /* 0x000fcc0007ffe0ff */
[----:B------:R-:W-:-:S05]  /*03c0*/  @!P4 IMAD.MOV R6, RZ, RZ, -R6 ;  /* 0x000000ffff06c224 */ /* 0x000fca00078e0a06 */
[----:B------:R-:W-:Y:S01]  /*03d0*/  SEL R17, R12, R6, !P1 ;  /* 0x000000060c117207 */ /* 0x000fe20004800000 */
[----:B------:R-:W-:-:S03]  /*03e0*/  IMAD.MOV.U32 R6, RZ, RZ, R2 ;  /* 0x000000ffff067224 */ /* 0x000fc600078e0002 */
[C---:B------:R-:W-:Y:S01]  /*03f0*/  IADD3 R19, PT, PT, -R17.reuse, RZ, RZ ;  /* 0x000000ff11137210 */ /* 0x040fe20007ffe1ff */
[----:B------:R-:W-:Y:S01]  /*0400*/  IMAD.WIDE.U32 R6, R17, UR6, R6 ;  /* 0x0000000611067c25 */ /* 0x000fe2000f8e0006 */
[----:B------:R-:W-:-:S03]  /*0410*/  SHF.R.S32.HI R18, RZ, 0x1f, R17 ;  /* 0x0000001fff127819 */ /* 0x000fc60000011411 */
[----:B------:R-:W-:Y:S02]  /*0420*/  IMAD R19, R9, R19, R14 ;  /* 0x0000001309137224 */ /* 0x000fe400078e020e */
[----:B------:R-:W-:Y:S02]  /*0430*/  IMAD R18, R18, UR6, RZ ;  /* 0x0000000612127c24 */ /* 0x000fe4000f8e02ff */
[----:B------:R-:W-:Y:S02]  /*0440*/  IMAD.SHL.U32 R21, R19, 0x2, RZ ;  /* 0x0000000213157824 */ /* 0x000fe400078e00ff */
[----:B------:R-:W-:-:S03]  /*0450*/  IMAD R18, R17, UR7, R18 ;  /* 0x0000000711127c24 */ /* 0x000fc6000f8e0212 */
[----:B------:R-:W-:Y:S02]  /*0460*/  SHF.R.S32.HI R17, RZ, 0x1f, R21 ;  /* 0x0000001fff117819 */ /* 0x000fe40000011415 */
[----:B------:R-:W-:-:S04]  /*0470*/  IADD3 R21, P2, PT, R21, R6, RZ ;  /* 0x0000000615157210 */ /* 0x000fc80007f5e0ff */
[----:B------:R-:W-:Y:S01]  /*0480*/  IADD3.X R20, PT, PT, R17, R7, R18, P2, !PT ;  /* 0x0000000711147210 */ /* 0x000fe200017fe412 */
[----:B------:R-:W-:Y:S01]  /*0490*/  IMAD.WIDE R18, R19, 0x2, R4 ;  /* 0x0000000213127825 */ /* 0x000fe200078e0204 */
[----:B------:R-:W-:-:S04]  /*04a0*/  LEA R6, P2, R21, UR8, 0x1 ;  /* 0x0000000815067c11 */ /* 0x000fc8000f8408ff */
[----:B------:R-:W-:Y:S01]  /*04b0*/  LEA.HI.X R7, R21, UR9, R20, 0x1, P2 ;  /* 0x0000000915077c11 */ /* 0x000fe200090f0c14 */
[----:B------:R-:W-:Y:S01]  /*04c0*/  IMAD.WIDE R20, R9, 0x2, R18 ;  /* 0x0000000209147825 */ /* 0x000fe200078e0212 */
[----:B------:R-:W2:Y:S04]  /*04d0*/  LDG.E.U16.CONSTANT R17, desc[UR36][R18.64] ;  /* 0x0000002412117981 */ /* 0x000ea8000c1e9500 */
[----:B------:R-:W3:Y:S04]  /*04e0*/  LDG.E.U16 R22, desc[UR36][R6.64] ;  /* 0x0000002406167981 */ /* 0x000ee8000c1e1500 */
[----:B------:R-:W4:Y:S04]  /*04f0*/  LDG.E.U16.CONSTANT R20, desc[UR36][R20.64] ;  /* 0x0000002414147981 */ /* 0x000f28000c1e9500 */
[----:B------:R-:W5:Y:S01]  /*0500*/  LDG.E.U16 R23, desc[UR36][R6.64+0x2] ;  /* 0x0000022406177981 */ /* 0x000f62000c1e1500 */
[----:B------:R-:W-:-:S04]  /*0510*/  IADD3 R14, PT, PT, R8, R14, RZ ;  /* 0x0000000e080e7210 */ /* 0x000fc80007ffe0ff */
[----:B------:R-:W-:Y:S02]  /*0520*/  ISETP.GE.AND P2, PT, R14, R13, PT ;  /* 0x0000000d0e00720c */ /* 0x000fe40003f46270 */
[----:B--2---:R-:W-:Y:S01]  /*0530*/  SHF.L.U32 R17, R17, 0x10, RZ ;  /* 0x0000001011117819 */ /* 0x004fe200000006ff */
[----:B---3--:R-:W-:Y:S01]  /*0540*/  IMAD.U32 R22, R22, 0x10000, RZ ;  /* 0x0001000016167824 */ /* 0x008fe200078e00ff */
[----:B----4-:R-:W-:-:S03]  /*0550*/  SHF.L.U32 R25, R20, 0x10, RZ ;  /* 0x0000001014197819 */ /* 0x010fc600000006ff */
[C---:B------:R-:W-:Y:S01]  /*0560*/  FMUL.FTZ R24, R22.reuse, R17 ;  /* 0x0000001116187220 */ /* 0x040fe20000410000 */
[----:B-----5:R-:W-:Y:S02]  /*0570*/  IMAD.U32 R26, R23, 0x10000, RZ ;  /* 0x00010000171a7824 */ /* 0x020fe400078e00ff */
[----:B------:R-:W-:-:S03]  /*0580*/  FMUL.FTZ R22, R22, R25 ;  /* 0x0000001916167220 */ /* 0x000fc60000410000 */
[----:B------:R-:W0:Y:S01]  /*0590*/  F2F.BF16.F32 R24, R24 ;  /* 0x0000001800187304 */ /* 0x000e220000202000 */
[----:B------:R-:W-:Y:S01]  /*05a0*/  FMUL.FTZ R25, R26, R25 ;  /* 0x000000191a197220 */ /* 0x000fe20000410000 */
[----:B------:R-:W-:-:S06]  /*05b0*/  FMUL.FTZ R26, R17, R26 ;  /* 0x0000001a111a7220 */ /* 0x000fcc0000410000 */
[----:B------:R-:W1:Y:S01]  /*05c0*/  F2F.BF16.F32 R25, R25 ;  /* 0x0000001900197304 */ /* 0x000e620000202000 */
[----:B0-----:R-:W-:-:S07]  /*05d0*/  SHF.L.U32 R17, R24, 0x10, RZ ;  /* 0x0000001018117819 */ /* 0x001fce00000006ff */
[----:B------:R-:W0:Y:S01]  /*05e0*/  F2F.BF16.F32 R22, R22 ;  /* 0x0000001600167304 */ /* 0x000e220000202000 */
[----:B-1----:R-:W-:-:S07]  /*05f0*/  SHF.L.U32 R18, R25, 0x10, RZ ;  /* 0x0000001019127819 */ /* 0x002fce00000006ff */
[----:B------:R-:W1:Y:S01]  /*0600*/  F2F.BF16.F32 R26, R26 ;  /* 0x0000001a001a7304 */ /* 0x000e620000202000 */
[----:B------:R-:W-:Y:S01]  /*0610*/  FADD.FTZ R17, R17, -R18 ;  /* 0x8000001211117221 */ /* 0x000fe20000010000 */
[----:B0-----:R-:W-:Y:S02]  /*0620*/  IMAD.U32 R20, R22, 0x10000, RZ ;  /* 0x0001000016147824 */ /* 0x001fe400078e00ff */
[----:B-1----:R-:W-:-:S04]  /*0630*/  IMAD.U32 R19, R26, 0x10000, RZ ;  /* 0x000100001a137824 */ /* 0x002fc800078e00ff */
[----:B------:R-:W-:-:S05]  /*0640*/  FADD.FTZ R20, R19, R20 ;  /* 0x0000001413147221 */ /* 0x000fca0000010000 */
[----:B------:R-:W-:-:S04]  /*0650*/  F2FP.BF16.F32.PACK_AB R17, R20, R17 ;  /* 0x000000111411723e */ /* 0x000fc800000010ff */
[----:B------:R-:W-:Y:S01]  /*0660*/  PRMT R18, R17, 0x7632, R18 ;  /* 0x0000763211127816 */ /* 0x000fe20000000012 */
[----:B------:R0:W-:Y:S04]  /*0670*/  STG.E.U16 desc[UR36][R6.64], R17 ;  /* 0x0000001106007986 */ /* 0x0001e8000c101524 */
[----:B------:R0:W-:Y:S01]  /*0680*/  STG.E.U16 desc[UR36][R6.64+0x2], R18 ;  /* 0x0000021206007986 */ /* 0x0001e2000c101524 */
[----:B------:R-:W-:Y:S05]  /*0690*/  @!P2 BRA `(.L_x_2) ;  /* 0xfffffffc0010a947 */ /* 0x000fea000383ffff */
.L_x_1:
[----:B------:R-:W-:Y:S05]  /*06a0*/  BSYNC.RECONVERGENT B0 ;  /* 0x0000000000007941 */ /* 0x000fea0003800200 */
.L_x_0:
[----:B------:R-:W-:Y:S05]  /*06b0*/  @!P0 EXIT ;  /* 0x000000000000894d */ /* 0x000fea0003800000 */
[----:B------:R-:W-:Y:S01]  /*06c0*/  ISETP.GE.AND P0, PT, R16, R9, PT ;  /* 0x000000091000720c */ /* 0x000fe20003f06270 */
[----:B------:R-:W-:-:S12]  /*06d0*/  BSSY.RECONVERGENT B6, `(.L_x_3) ;  /* 0x0000036000067945 */ /* 0x000fd80003800200 */
[----:B------:R-:W-:Y:S05]  /*06e0*/  @P0 BRA `(.L_x_4) ;  /* 0x0000000000d00947 */ /* 0x000fea0003800000 */
[----:B------:R-:W1:Y:S01]  /*06f0*/  LDCU.64 UR4, c[0x0][0x3c0] ;  /* 0x00007800ff0477ac */ /* 0x000e620008000a00 */
[----:B0-----:R-:W-:Y:S02]  /*0700*/  HFMA2 R7, -RZ, RZ, 0, 0 ;  /* 0x00000000ff077431 */ /* 0x001fe400000001ff */
[C---:B------:R-:W-:Y:S01]  /*0710*/  IMAD.SHL.U32 R6, R16.reuse, 0x2, RZ ;  /* 0x0000000210067824 */ /* 0x040fe200078e00ff */
[----:B------:R-:W0:Y:S01]  /*0720*/  LDCU.64 UR6, c[0x0][0x390] ;  /* 0x00007200ff0677ac */ /* 0x000e220008000a00 */
[----:B------:R-:W-:Y:S01]  /*0730*/  IMAD.WIDE.U32 R4, R16, 0x2, R4 ;  /* 0x0000000210047825 */ /* 0x000fe200078e0004 */
[----:B------:R-:W2:Y:S04]  /*0740*/  LDCU.64 UR8, c[0x4][0x30] ;  /* 0x01000600ff0877ac */ /* 0x000ea80008000a00 */
[----:B------:R-:W3:Y:S01]  /*0750*/  LDG.E.U16.CONSTANT R0, desc[UR36][R4.64] ;  /* 0x0000002404007981 */ /* 0x000ee2000c1e9500 */
[----:B-1----:R-:W-:-:S04]  /*0760*/  IMAD.WIDE.U32 R6, R11, UR4, R6 ;  /* 0x000000040b067c25 */ /* 0x002fc8000f8e0006 */
[----:B------:R-:W-:Y:S01]  /*0770*/  IMAD R11, R11, UR5, R7 ;  /* 0x000000050b0b7c24 */ /* 0x000fe2000f8e0207 */
[C---:B0-----:R-:W-:Y:S01]  /*0780*/  LEA R2, P0, R6.reuse, UR6, 0x1 ;  /* 0x0000000606027c11 */ /* 0x041fe2000f8008ff */
[----:B------:R-:W0:Y:S03]  /*0790*/  LDCU.64 UR4, c[0x4][0x118] ;  /* 0x01002300ff0477ac */ /* 0x000e260008000a00 */
[----:B------:R-:W-:Y:S01]  /*07a0*/  LEA.HI.X R3, R6, UR7, R11, 0x1, P0 ;  /* 0x0000000706037c11 */ /* 0x000fe200080f0c0b */
[----:B------:R-:W-:Y:S01]  /*07b0*/  IMAD.WIDE.U32 R6, R9, 0x2, R4 ;  /* 0x0000000209067825 */ /* 0x000fe200078e0004 */
[----:B------:R-:W1:Y:S03]  /*07c0*/  LDCU.64 UR6, c[0x4][0x120] ;  /* 0x01002400ff0677ac */ /* 0x000e660008000a00 */
[----:B------:R-:W4:Y:S04]  /*07d0*/  LDG.E.U16 R8, desc[UR36][R2.64] ;  /* 0x0000002402087981 */ /* 0x000f28000c1e1500 */
[----:B------:R-:W5:Y:S04]  /*07e0*/  LDG.E.U16.CONSTANT R6, desc[UR36][R6.64] ;  /* 0x0000002406067981 */ /* 0x000f68000c1e9500 */
[----:B------:R-:W2:Y:S01]  /*07f0*/  LDG.E.U16 R9, desc[UR36][R2.64+0x2] ;  /* 0x0000022402097981 */ /* 0x000ea2000c1e1500 */
[----:B------:R-:W-:-:S02]  /*0800*/  HFMA2 R12, -RZ, RZ, 0, 5.9604644775390625e-08 ;  /* 0x00000001ff0c7431 */ /* 0x000fc400000001ff */
[----:B---3--:R-:W-:Y:S01]  /*0810*/  IMAD.U32 R11, R0, 0x10000, RZ ;  /* 0x00010000000b7824 */ /* 0x008fe200078e00ff */
[----:B----4-:R-:W-:Y:S01]  /*0820*/  SHF.L.U32 R8, R8, 0x10, RZ ;  /* 0x0000001008087819 */ /* 0x010fe200000006ff */
[----:B-----5:R-:W-:-:S04]  /*0830*/  IMAD.U32 R13, R6, 0x10000, RZ ;  /* 0x00010000060d7824 */ /* 0x020fc800078e00ff */
[C---:B------:R-:W-:Y:S01]  /*0840*/  FMUL.FTZ R0, R8.reuse, R11 ;  /* 0x0000000b08007220 */ /* 0x040fe20000410000 */
[----:B--2---:R-:W-:Y:S01]  /*0850*/  SHF.L.U32 R10, R9, 0x10, RZ ;  /* 0x00000010090a7819 */ /* 0x004fe200000006ff */
[----:B------:R-:W-:-:S04]  /*0860*/  FMUL.FTZ R8, R8, R13 ;  /* 0x0000000d08087220 */ /* 0x000fc80000410000 */
[----:B------:R-:W-:Y:S01]  /*0870*/  FMUL.FTZ R13, R10, R13 ;  /* 0x0000000d0a0d7220 */ /* 0x000fe20000410000 */
[----:B------:R-:W-:Y:S01]  /*0880*/  FMUL.FTZ R10, R11, R10 ;  /* 0x0000000a0b0a7220 */ /* 0x000fe20000410000 */
[----:B------:R-:W2:Y:S08]  /*0890*/  F2F.BF16.F32 R0, R0 ;  /* 0x0000000000007304 */ /* 0x000eb00000202000 */
[----:B------:R-:W3:Y:S08]  /*08a0*/  F2F.BF16.F32 R8, R8 ;  /* 0x0000000800087304 */ /* 0x000ef00000202000 */
[----:B------:R-:W4:Y:S08]  /*08b0*/  F2F.BF16.F32 R10, R10 ;  /* 0x0000000a000a7304 */ /* 0x000f300000202000 */
[----:B------:R-:W5:Y:S01]  /*08c0*/  F2F.BF16.F32 R13, R13 ;  /* 0x0000000d000d7304 */ /* 0x000f620000202000 */
[----:B--2---:R-:W-:Y:S01]  /*08d0*/  IMAD.U32 R4, R0, 0x10000, RZ ;  /* 0x0001000000047824 */ /* 0x004fe200078e00ff */
[----:B---3--:R-:W-:-:S02]  /*08e0*/  SHF.L.U32 R7, R8, 0x10, RZ ;  /* 0x0000001008077819 */ /* 0x008fc400000006ff */
[----:B----4-:R-:W-:Y:S01]  /*08f0*/  SHF.L.U32 R0, R10, 0x10, RZ ;  /* 0x000000100a007819 */ /* 0x010fe200000006ff */
[----:B-----5:R-:W-:-:S04]  /*0900*/  IMAD.U32 R5, R13, 0x10000, RZ ;  /* 0x000100000d057824 */ /* 0x020fc800078e00ff */
[----:B------:R-:W-:Y:S01]  /*0910*/  FADD.FTZ R9, R0, R7 ;  /* 0x0000000700097221 */ /* 0x000fe20000010000 */
[----:B------:R-:W-:-:S05]  /*0920*/  FADD.FTZ R4, R4, -R5 ;  /* 0x8000000504047221 */ /* 0x000fca0000010000 */
[----:B------:R-:W-:Y:S02]  /*0930*/  F2FP.BF16.F32.PACK_AB R9, R9, R4 ;  /* 0x000000040909723e */ /* 0x000fe400000010ff */
[----:B------:R-:W-:Y:S02]  /*0940*/  MOV R0, 0x0 ;  /* 0x0000000000007802 */ /* 0x000fe40000000f00 */
[----:B------:R-:W-:Y:S01]  /*0950*/  PRMT R15, R9, 0x7632, R15 ;  /* 0x00007632090f7816 */ /* 0x000fe2000000000f */
[----:B------:R-:W-:Y:S04]  /*0960*/  STG.E.U16 desc[UR36][R2.64], R9 ;  /* 0x0000000902007986 */ /* 0x000fe8000c101524 */
[----:B------:R2:W-:Y:S02]  /*0970*/  STG.E.U16 desc[UR36][R2.64+0x2], R15 ;  /* 0x0000020f02007986 */ /* 0x0005e4000c101524 */
[----:B--2---:R2:W3:Y:S01]  /*0980*/  LDC.64 R14, c[0x4][R0] ;  /* 0x01000000000e7b82 */ /* 0x0044e20000000a00 */
[----:B0-----:R-:W-:Y:S01]  /*0990*/  IMAD.U32 R4, RZ, RZ, UR4 ;  /* 0x00000004ff047e24 */ /* 0x001fe2000f8e00ff */
[----:B------:R-:W-:Y:S01]  /*09a0*/  MOV R5, UR5 ;  /* 0x0000000500057c02 */ /* 0x000fe20008000f00 */
[----:B-1----:R-:W-:Y:S01]  /*09b0*/  IMAD.U32 R6, RZ, RZ, UR6 ;  /* 0x00000006ff067e24 */ /* 0x002fe2000f8e00ff */
[----:B------:R-:W-:Y:S01]  /*09c0*/  MOV R7, UR7 ;  /* 0x0000000700077c02 */ /* 0x000fe20008000f00 */
[----:B------:R-:W-:Y:S01]  /*09d0*/  IMAD.U32 R10, RZ, RZ, UR8 ;  /* 0x00000008ff0a7e24 */ /* 0x000fe2000f8e00ff */
[----:B------:R-:W-:Y:S01]  /*09e0*/  MOV R11, UR9 ;  /* 0x00000009000b7c02 */ /* 0x000fe20008000f00 */
[----:B------:R-:W-:-:S02]  /*09f0*/  IMAD.MOV.U32 R8, RZ, RZ, 0x219 ;  /* 0x00000219ff087424 */ /* 0x000fc400078e00ff */
[----:B--2---:R-:W-:-:S07]  /*0a00*/  IMAD.MOV.U32 R13, RZ, RZ, RZ ;  /* 0x000000ffff0d7224 */ /* 0x004fce00078e00ff */
[----:B------:R-:W-:-:S07]  /*0a10*/  LEPC R20, `(.L_x_4) ;  /* 0x000000001014794e */ /* 0x000fce0000000000 */
[----:B---3--:R-:W-:Y:S05]  /*0a20*/  CALL.ABS.NOINC R14 ;  /* 0x000000000e007343 */ /* 0x008fea0003c00000 */
.L_x_4:
[----:B------:R-:W-:Y:S05]  /*0a30*/  BSYNC.RECONVERGENT B6 ;  /* 0x0000000000067941 */ /* 0x000fea0003800200 */
.L_x_3:
[----:B------:R-:W1:Y:S02]  /*0a40*/  LDCU UR4, c[0x0][0x3f0] ;  /* 0x00007e00ff0477ac */ /* 0x000e640008000800 */
[----:B-1----:R-:W-:-:S13]  /*0a50*/  ISETP.GE.AND P0, PT, R16, UR4, PT ;  /* 0x0000000410007c0c */ /* 0x002fda000bf06270 */
[----:B------:R-:W-:Y:S05]  /*0a60*/  @P0 EXIT ;  /* 0x000000000000094d */ /* 0x000fea0003800000 */
[----:B------:R-:W-:Y:S01]  /*0a70*/  MOV R0, 0x0 ;  /* 0x0000000000007802 */ /* 0x000fe20000000f00 */
[----:B------:R-:W1:Y:S01]  /*0a80*/  LDCU.64 UR4, c[0x4][0x118] ;  /* 0x01002300ff0477ac */ /* 0x000e620008000a00 */
[----:B------:R-:W-:Y:S02]  /*0a90*/  HFMA2 R8, -RZ, RZ, 0, 3.2007694244384765625e-05 ;  /* 0x00000219ff087431 */ /* 0x000fe400000001ff */
[----:B------:R-:W-:Y:S01]  /*0aa0*/  IMAD.MOV.U32 R12, RZ, RZ, 0x1 ;  /* 0x00000001ff0c7424 */ /* 0x000fe200078e00ff */
[----:B------:R2:W3:Y:S01]  /*0ab0*/  LDC.64 R2, c[0x4][R0] ;  /* 0x0100000000027b82 */ /* 0x0004e20000000a00 */
[----:B------:R-:W0:Y:S01]  /*0ac0*/  LDCU.64 UR6, c[0x4][0x120] ;  /* 0x01002400ff0677ac */ /* 0x000e220008000a00 */
[----:B------:R-:W-:Y:S01]  /*0ad0*/  MOV R13, RZ ;  /* 0x000000ff000d7202 */ /* 0x000fe20000000f00 */
[----:B------:R-:W4:Y:S01]  /*0ae0*/  LDCU.64 UR8, c[0x4][0x30] ;  /* 0x01000600ff0877ac */ /* 0x000f220008000a00 */
[----:B-1----:R-:W-:Y:S01]  /*0af0*/  MOV R4, UR4 ;  /* 0x0000000400047c02 */ /* 0x002fe20008000f00 */
[----:B------:R-:W-:Y:S01]  /*0b00*/  IMAD.U32 R5, RZ, RZ, UR5 ;  /* 0x00000005ff057e24 */ /* 0x000fe2000f8e00ff */
[----:B0-----:R-:W-:Y:S01]  /*0b10*/  MOV R6, UR6 ;  /* 0x0000000600067c02 */ /* 0x001fe20008000f00 */
[----:B------:R-:W-:Y:S01]  /*0b20*/  IMAD.U32 R7, RZ, RZ, UR7 ;  /* 0x00000007ff077e24 */ /* 0x000fe2000f8e00ff */
[----:B----4-:R-:W-:Y:S01]  /*0b30*/  MOV R10, UR8 ;  /* 0x00000008000a7c02 */ /* 0x010fe20008000f00 */
[----:B--2---:R-:W-:-:S07]  /*0b40*/  IMAD.U32 R11, RZ, RZ, UR9 ;  /* 0x00000009ff0b7e24 */ /* 0x004fce000f8e00ff */
[----:B------:R-:W-:-:S07]  /*0b50*/  LEPC R20, `(.L_x_5) ;  /* 0x000000001014794e */ /* 0x000fce0000000000 */
[----:B---3--:R-:W-:Y:S05]  /*0b60*/  CALL.ABS.NOINC R2 ;  /* 0x0000000002007343 */ /* 0x008fea0003c00000 */
.L_x_5:
[----:B------:R-:W-:Y:S05]  /*0b70*/  EXIT ;  /* 0x000000000000794d */ /* 0x000fea0003800000 */
.L_x_6:
[----:B------:R-:W-:-:S00]  /*0b80*/  BRA `(.L_x_6) ;  /* 0xfffffffc00fc7947 */ /* 0x000fc0000383ffff */
[----:B------:R-:W-:-:S00]  /*0b90*/  NOP ;  /* 0x0000000000007918 */ /* 0x000fc00000000000 */
        /* <DEDUP_REMOVED lines=14> */
.L_x_516:


//--------------------- .text._ZN4vllm38concat_and_cache_mla_rope_fused_kernelIN3c108BFloat16ELb1E13__nv_bfloat16hLNS_18Fp8KVCacheDataTypeE2EEEvPKlPT_S8_PKS7_SA_illlliPT2_S6_iiiiPKf --------------------------
	.section	.text._ZN4vllm38concat_and_cache_mla_rope_fused_kernelIN3c108BFloat16ELb1E13__nv_bfloat16hLNS_18Fp8KVCacheDataTypeE2EEEvPKlPT_S8_PKS7_SA_illlliPT2_S6_iiiiPKf,"ax",@progbits
	.align	128
        .global         _ZN4vllm38concat_and_cache_mla_rope_fused_kernelIN3c108BFloat16ELb1E13__nv_bfloat16hLNS_18Fp8KVCacheDataTypeE2EEEvPKlPT_S8_PKS7_SA_illlliPT2_S6_iiiiPKf
        .type           _ZN4vllm38concat_and_cache_mla_rope_fused_kernelIN3c108BFloat16ELb1E13__nv_bfloat16hLNS_18Fp8KVCacheDataTypeE2EEEvPKlPT_S8_PKS7_SA_illlliPT2_S6_iiiiPKf,@function
        .size           _ZN4vllm38concat_and_cache_mla_rope_fused_kernelIN3c108BFloat16ELb1E13__nv_bfloat16hLNS_18Fp8KVCacheDataTypeE2EEEvPKlPT_S8_PKS7_SA_illlliPT2_S6_iiiiPKf,(.L_x_517 - _ZN4vllm38concat_and_cache_mla_rope_fused_kernelIN3c108BFloat16ELb1E13__nv_bfloat16hLNS_18Fp8KVCacheDataTypeE2EEEvPKlPT_S8_PKS7_SA_illlliPT2_S6_iiiiPKf)
        .other          _ZN4vllm38concat_and_cache_mla_rope_fused_kernelIN3c108BFloat16ELb1E13__nv_bfloat16hLNS_18Fp8KVCacheDataTypeE2EEEvPKlPT_S8_PKS7_SA_illlliPT2_S6_iiiiPKf,@"STO_CUDA_ENTRY STV_DEFAULT"
_ZN4vllm38concat_and_cache_mla_rope_fused_kernelIN3c108BFloat16ELb1E13__nv_bfloat16hLNS_18Fp8KVCacheDataTypeE2EEEvPKlPT_S8_PKS7_SA_illlliPT2_S6_iiiiPKf:
.text._ZN4vllm38concat_and_cache_mla_rope_fused_kernelIN3c108BFloat16ELb1E13__nv_bfloat16hLNS_18Fp8KVCacheDataTypeE2EEEvPKlPT_S8_PKS7_SA_illlliPT2_S6_iiiiPKf:
        /* <DEDUP_REMOVED lines=11> */
[----:B-1----:R-:W-:-:S06]  /*00b0*/  IMAD.WIDE.U32 R4, R15, 0x8, R4 ;  /* 0x000000080f047825 */ /* 0x002fcc00078e0004 */
[----:B--2---:R-:W2:Y:S01]  /*00c0*/  LDG.E.64.CONSTANT R4, desc[UR36][R4.64] ;  /* 0x0000002404047981 */ /* 0x004ea2000c1e9b00 */
[----:B---3--:R-:W-:-:S04]  /*00d0*/  LEA R8, P0, R15, R8, 0x3 ;  /* 0x000000080f087211 */ /* 0x008fc800078018ff */
[----:B------:R-:W-:-:S05]  /*00e0*/  LEA.HI.X R9, R15, R9, RZ, 0x3, P0 ;  /* 0x000000090f097211 */ /* 0x000fca00000f1cff */
[----:B------:R-:W3:Y:S01]  /*00f0*/  LDG.E.CONSTANT R8, desc[UR36][R8.64+0x4] ;  /* 0x0000042408087981 */ /* 0x000ee2000c1e9900 */
[-C--:B-----5:R-:W-:Y:S01]  /*0100*/  LEA.HI R11, R7, R7.reuse, RZ, 0x1 ;  /* 0x00000007070b7211 */ /* 0x0a0fe200078f08ff */
[----:B------:R-:W-:Y:S01]  /*0110*/  BSSY.RECONVERGENT B0, `(.L_x_7) ;  /* 0x0000059000007945 */ /* 0x000fe20003800200 */
[----:B------:R-:W-:Y:S02]  /*0120*/  SHF.R.S32.HI R13, RZ, 0x1f, R7 ;  /* 0x0000001fff0d7819 */ /* 0x000fe40000011407 */
[----:B------:R-:W-:Y:S01]  /*0130*/  SHF.R.S32.HI R11, RZ, 0x1, R11 ;  /* 0x00000001ff0b7819 */ /* 0x000fe2000001140b */
[-C--:B--2---:R-:W-:Y:S02]  /*0140*/  IMAD R0, R5, R7.reuse, RZ ;  /* 0x0000000705007224 */ /* 0x084fe400078e02ff */
[----:B------:R-:W-:-:S04]  /*0150*/  IMAD.WIDE.U32 R6, R4, R7, RZ ;  /* 0x0000000704067225 */ /* 0x000fc800078e00ff */
[----:B------:R-:W-:Y:S01]  /*0160*/  IMAD R5, R4, R13, R0 ;  /* 0x0000000d04057224 */ /* 0x000fe200078e0200 */
[----:B0-----:R-:W-:Y:S01]  /*0170*/  LEA R2, P2, R6, R2, 0x1 ;  /* 0x0000000206027211 */ /* 0x001fe200078408ff */
[----:B------:R-:W-:Y:S02]  /*0180*/  IMAD R13, R11, UR4, RZ ;  /* 0x000000040b0d7c24 */ /* 0x000fe4000f8e02ff */
[----:B------:R-:W-:Y:S01]  /*0190*/  IMAD.IADD R0, R7, 0x1, R5 ;  /* 0x0000000107007824 */ /* 0x000fe200078e0205 */
[----:B---3--:R-:W-:Y:S02]  /*01a0*/  ISETP.GE.AND P0, PT, R8, RZ, PT ;  /* 0x000000ff0800720c */ /* 0x008fe40003f06270 */
[----:B----4-:R-:W-:Y:S02]  /*01b0*/  ISETP.GE.AND P1, PT, R18, R13, PT ;  /* 0x0000000d1200720c */ /* 0x010fe40003f26270 */
[----:B------:R-:W-:-:S11]  /*01c0*/  LEA.HI.X R3, R6, R3, R0, 0x1, P2 ;  /* 0x0000000306037211 */ /* 0x000fd600010f0c00 */
[----:B------:R-:W-:Y:S05]  /*01d0*/  @P1 BRA `(.L_x_8) ;  /* 0x0000000400301947 */ /* 0x000fea0003800000 */
[-C--:B------:R-:W-:Y:S01]  /*01e0*/  IABS R0, R11.reuse ;  /* 0x0000000b00007213 */ /* 0x080fe20000000000 */
[----:B------:R-:W0:Y:S01]  /*01f0*/  LDCU.64 UR4, c[0x0][0x3b0] ;  /* 0x00007600ff0477ac */ /* 0x000e220008000a00 */
[----:B------:R-:W1:Y:S01]  /*0200*/  LDC R10, c[0x0][0x360] ;  /* 0x0000d800ff0a7b82 */ /* 0x000e620000000800 */
[----:B------:R-:W-:Y:S01]  /*0210*/  ISETP.NE.AND P1, PT, R11, RZ, PT ;  /* 0x000000ff0b00720c */ /* 0x000fe20003f25270 */
[----:B------:R-:W2:Y:S01]  /*0220*/  I2F.RP R8, R0 ;  /* 0x0000000000087306 */ /* 0x000ea20000209400 */
[----:B------:R-:W-:Y:S02]  /*0230*/  MOV R16, R18 ;  /* 0x0000001200107202 */ /* 0x000fe40000000f00 */
[----:B------:R-:W-:-:S05]  /*0240*/  LOP3.LUT R14, RZ, R11, RZ, 0x33, !PT ;  /* 0x0000000bff0e7212 */ /* 0x000fca00078e33ff */
[----:B--2---:R-:W2:Y:S01]  /*0250*/  MUFU.RCP R8, R8 ;  /* 0x0000000800087308 */ /* 0x004ea20000001000 */
[----:B0-----:R-:W-:-:S04]  /*0260*/  IMAD.WIDE.U32 R4, R15, UR4, RZ ;  /* 0x000000040f047c25 */ /* 0x001fc8000f8e00ff */
[----:B------:R-:W-:Y:S02]  /*0270*/  IMAD R17, R15, UR5, R5 ;  /* 0x000000050f117c24 */ /* 0x000fe4000f8e0205 */
[----:B--2---:R-:W-:-:S04]  /*0280*/  VIADD R6, R8, 0xffffffe ;  /* 0x0ffffffe08067836 */ /* 0x004fc80000000000 */
[----:B------:R0:W2:Y:S02]  /*0290*/  F2I.FTZ.U32.TRUNC.NTZ R7, R6 ;  /* 0x0000000600077305 */ /* 0x0000a4000021f000 */
[----:B0-----:R-:W-:Y:S01]  /*02a0*/  IMAD.MOV.U32 R6, RZ, RZ, RZ ;  /* 0x000000ffff067224 */ /* 0x001fe200078e00ff */
[----:B--2---:R-:W-:-:S05]  /*02b0*/  IADD3 R9, PT, PT, RZ, -R7, RZ ;  /* 0x80000007ff097210 */ /* 0x004fca0007ffe0ff */
[----:B------:R-:W-:-:S04]  /*02c0*/  IMAD R9, R9, R0, RZ ;  /* 0x0000000009097224 */ /* 0x000fc800078e02ff */
[----:B-1----:R-:W-:-:S07]  /*02d0*/  IMAD.HI.U32 R12, R7, R9, R6 ;  /* 0x00000009070c7227 */ /* 0x002fce00078e0006 */
.L_x_9:
[----:B0-----:R-:W-:Y:S02]  /*02e0*/  IABS R6, R11 ;  /* 0x0000000b00067213 */ /* 0x001fe40000000000 */
[----:B------:R-:W-:-:S03]  /*02f0*/  IABS R7, R16 ;  /* 0x0000001000077213 */ /* 0x000fc60000000000 */
[----:B------:R-:W-:Y:S02]  /*0300*/  IMAD.MOV R8, RZ, RZ, -R6 ;  /* 0x000000ffff087224 */ /* 0x000fe400078e0a06 */
[----:B------:R-:W-:-:S04]  /*0310*/  IMAD.HI.U32 R6, R12, R7, RZ ;  /* 0x000000070c067227 */ /* 0x000fc800078e00ff */
[----:B------:R-:W-:Y:S01]  /*0320*/  IMAD R7, R6, R8, R7 ;  /* 0x0000000806077224 */ /* 0x000fe200078e0207 */
[----:B------:R-:W-:-:S04]  /*0330*/  IABS R8, R11 ;  /* 0x0000000b00087213 */ /* 0x000fc80000000000 */
[----:B------:R-:W-:-:S13]  /*0340*/  ISETP.GT.U32.AND P3, PT, R0, R7, PT ;  /* 0x000000070000720c */ /* 0x000fda0003f64070 */
[----:B------:R-:W-:Y:S01]  /*0350*/  @!P3 IADD3 R7, PT, PT, R7, -R8, RZ ;  /* 0x800000080707b210 */ /* 0x000fe20007ffe0ff */
        /* <DEDUP_REMOVED lines=9> */
[----:B------:R-:W-:Y:S01]  /*03f0*/  SHF.R.S32.HI R8, RZ, 0x1f, R9 ;  /* 0x0000001fff087819 */ /* 0x000fe20000011409 */
[C---:B------:R-:W-:Y:S01]  /*0400*/  IMAD.WIDE.U32 R6, R9.reuse, UR6, R6 ;  /* 0x0000000609067c25 */ /* 0x040fe2000f8e0006 */
[----:B------:R-:W-:-:S03]  /*0410*/  IADD3 R21, PT, PT, -R9, RZ, RZ ;  /* 0x000000ff09157210 */ /* 0x000fc60007ffe1ff */
[----:B------:R-:W-:Y:S02]  /*0420*/  IMAD R8, R8, UR6, RZ ;  /* 0x0000000608087c24 */ /* 0x000fe4000f8e02ff */
[----:B------:R-:W-:Y:S02]  /*0430*/  IMAD R21, R11, R21, R16 ;  /* 0x000000150b157224 */ /* 0x000fe400078e0210 */
[----:B------:R-:W-:-:S03]  /*0440*/  IMAD R19, R9, UR7, R8 ;  /* 0x0000000709137c24 */ /* 0x000fc6000f8e0208 */
[----:B------:R-:W-:Y:S02]  /*0450*/  SHF.R.S32.HI R9, RZ, 0x1f, R21 ;  /* 0x0000001fff097819 */ /* 0x000fe40000011415 */
[C---:B------:R-:W-:Y:S01]  /*0460*/  IADD3 R8, P2, PT, R21.reuse, R6, RZ ;  /* 0x0000000615087210 */ /* 0x040fe20007f5e0ff */
[----:B------:R-:W-:-:S03]  /*0470*/  IMAD.WIDE R20, R21, 0x2, R2 ;  /* 0x0000000215147825 */ /* 0x000fc600078e0202 */
[----:B------:R-:W-:Y:S02]  /*0480*/  IADD3.X R9, PT, PT, R9, R7, R19, P2, !PT ;  /* 0x0000000709097210 */ /* 0x000fe400017fe413 */
[C---:B------:R-:W-:Y:S01]  /*0490*/  LEA R6, P2, R8.reuse, UR8, 0x1 ;  /* 0x0000000808067c11 */ /* 0x040fe2000f8408ff */
[----:B------:R-:W-:Y:S01]  /*04a0*/  IMAD.WIDE R22, R11, 0x2, R20 ;  /* 0x000000020b167825 */ /* 0x000fe200078e0214 */
[----:B------:R-:W2:Y:S02]  /*04b0*/  LDG.E.U16.CONSTANT R19, desc[UR36][R20.64] ;  /* 0x0000002414137981 */ /* 0x000ea4000c1e9500 */
[----:B------:R-:W-:-:S03]  /*04c0*/  LEA.HI.X R7, R8, UR9, R9, 0x1, P2 ;  /* 0x0000000908077c11 */ /* 0x000fc600090f0c09 */
[----:B------:R-:W3:Y:S01]  /*04d0*/  LDG.E.U16.CONSTANT R22, desc[UR36][R22.64] ;  /* 0x0000002416167981 */ /* 0x000ee2000c1e9500 */
[----:B------:R-:W-:-:S03]  /*04e0*/  IMAD.WIDE R8, R11, 0x2, R6 ;  /* 0x000000020b087825 */ /* 0x000fc600078e0206 */
[----:B------:R-:W4:Y:S04]  /*04f0*/  LDG.E.U16 R24, desc[UR36][R6.64] ;  /* 0x0000002406187981 */ /* 0x000f28000c1e1500 */
[----:B------:R-:W5:Y:S01]  /*0500*/  LDG.E.U16 R25, desc[UR36][R8.64] ;  /* 0x0000002408197981 */ /* 0x000f62000c1e1500 */
[----:B------:R-:W-:-:S05]  /*0510*/  IMAD.IADD R16, R10, 0x1, R16 ;  /* 0x000000010a107824 */ /* 0x000fca00078e0210 */
[----:B------:R-:W-:Y:S01]  /*0520*/  ISETP.GE.AND P2, PT, R16, R13, PT ;  /* 0x0000000d1000720c */ /* 0x000fe20003f46270 */
[----:B--2---:R-:W-:Y:S02]  /*0530*/  IMAD.U32 R19, R19, 0x10000, RZ ;  /* 0x0001000013137824 */ /* 0x004fe400078e00ff */
[----:B---3--:R-:W-:Y:S01]  /*0540*/  IMAD.U32 R27, R22, 0x10000, RZ ;  /* 0x00010000161b7824 */ /* 0x008fe200078e00ff */
[----:B----4-:R-:W-:Y:S02]  /*0550*/  SHF.L.U32 R26, R24, 0x10, RZ ;  /* 0x00000010181a7819 */ /* 0x010fe400000006ff */
[----:B-----5:R-:W-:-:S03]  /*0560*/  SHF.L.U32 R20, R25, 0x10, RZ ;  /* 0x0000001019147819 */ /* 0x020fc600000006ff */
[C---:B------:R-:W-:Y:S01]  /*0570*/  FMUL.FTZ R24, R26.reuse, R19 ;  /* 0x000000131a187220 */ /* 0x040fe20000410000 */
[-C--:B------:R-:W-:Y:S01]  /*0580*/  FMUL.FTZ R26, R26, R27.reuse ;  /* 0x0000001b1a1a7220 */ /* 0x080fe20000410000 */
[----:B------:R-:W-:Y:S01]  /*0590*/  FMUL.FTZ R21, R19, R20 ;  /* 0x0000001413157220 */ /* 0x000fe20000410000 */
[----:B------:R-:W-:-:S03]  /*05a0*/  FMUL.FTZ R27, R20, R27 ;  /* 0x0000001b141b7220 */ /* 0x000fc60000410000 */
[----:B------:R-:W-:Y:S08]  /*05b0*/  F2F.BF16.F32 R24, R24 ;  /* 0x0000001800187304 */ /* 0x000ff00000202000 */
[----:B------:R-:W0:Y:S08]  /*05c0*/  F2F.BF16.F32 R26, R26 ;  /* 0x0000001a001a7304 */ /* 0x000e300000202000 */
[----:B------:R-:W1:Y:S08]  /*05d0*/  F2F.BF16.F32 R21, R21 ;  /* 0x0000001500157304 */ /* 0x000e700000202000 */
[----:B------:R-:W2:Y:S01]  /*05e0*/  F2F.BF16.F32 R27, R27 ;  /* 0x0000001b001b7304 */ /* 0x000ea20000202000 */
[----:B0-----:R-:W-:Y:S01]  /*05f0*/  SHF.L.U32 R23, R26, 0x10, RZ ;  /* 0x000000101a177819 */ /* 0x001fe200000006ff */
[----:B------:R-:W-:Y:S01]  /*0600*/  IMAD.U32 R19, R24, 0x10000, RZ ;  /* 0x0001000018137824 */ /* 0x000fe200078e00ff */
[----:B-1----:R-:W-:Y:S01]  /*0610*/  SHF.L.U32 R22, R21, 0x10, RZ ;  /* 0x0000001015167819 */ /* 0x002fe200000006ff */
[----:B--2---:R-:W-:-:S04]  /*0620*/  IMAD.U32 R20, R27, 0x10000, RZ ;  /* 0x000100001b147824 */ /* 0x004fc800078e00ff */
[----:B------:R-:W-:Y:S01]  /*0630*/  FADD.FTZ R22, R22, R23 ;  /* 0x0000001716167221 */ /* 0x000fe20000010000 */
[----:B------:R-:W-:-:S05]  /*0640*/  FADD.FTZ R19, R19, -R20 ;  /* 0x8000001413137221 */ /* 0x000fca0000010000 */
[----:B------:R-:W-:-:S04]  /*0650*/  F2FP.BF16.F32.PACK_AB R19, R22, R19 ;  /* 0x000000131613723e */ /* 0x000fc800000010ff */
[----:B------:R-:W-:Y:S01]  /*0660*/  PRMT R20, R19, 0x7632, R20 ;  /* 0x0000763213147816 */ /* 0x000fe20000000014 */
[----:B------:R0:W-:Y:S04]  /*0670*/  STG.E.U16 desc[UR36][R6.64], R19 ;  /* 0x0000001306007986 */ /* 0x0001e8000c101524 */
[----:B------:R0:W-:Y:S01]  /*0680*/  STG.E.U16 desc[UR36][R8.64], R20 ;  /* 0x0000001408007986 */ /* 0x0001e2000c101524 */
[----:B------:R-:W-:Y:S05]  /*0690*/  @!P2 BRA `(.L_x_9) ;  /* 0xfffffffc0010a947 */ /* 0x000fea000383ffff */
.L_x_8:
[----:B------:R-:W-:Y:S05]  /*06a0*/  BSYNC.RECONVERGENT B0 ;  /* 0x0000000000007941 */ /* 0x000fea0003800200 */
.L_x_7:
[----:B------:R-:W-:Y:S05]  /*06b0*/  @!P0 EXIT ;  /* 0x000000000000894d */ /* 0x000fea0003800000 */
[----:B------:R-:W-:Y:S01]  /*06c0*/  ISETP.GE.AND P0, PT, R18, R11, PT ;  /* 0x0000000b1200720c */ /* 0x000fe20003f06270 */
[----:B------:R-:W-:-:S12]  /*06d0*/  BSSY.RECONVERGENT B6, `(.L_x_10) ;  /* 0x0000037000067945 */ /* 0x000fd80003800200 */
[----:B------:R-:W-:Y:S05]  /*06e0*/  @P0 BRA `(.L_x_11) ;  /* 0x0000000000d40947 */ /* 0x000fea0003800000 */
[----:B0-----:R-:W0:Y:S01]  /*06f0*/  LDC.64 R6, c[0x0][0x390] ;  /* 0x0000e400ff067b82 */ /* 0x001e220000000a00 */
[----:B------:R-:W1:Y:S01]  /*0700*/  LDCU.64 UR4, c[0x0][0x3c0] ;  /* 0x00007800ff0477ac */ /* 0x000e620008000a00 */
[----:B------:R-:W-:Y:S01]  /*0710*/  IADD3 R9, PT, PT, R11, R18, RZ ;  /* 0x000000120b097210 */ /* 0x000fe20007ffe0ff */
[----:B------:R-:W2:Y:S01]  /*0720*/  LDCU.64 UR6, c[0x4][0x120] ;  /* 0x01002400ff0677ac */ /* 0x000ea20008000a00 */
[----:B------:R-:W3:Y:S01]  /*0730*/  LDCU.64 UR8, c[0x4][0x30] ;  /* 0x01000600ff0877ac */ /* 0x000ee20008000a00 */
[----:B-1----:R-:W-:-:S04]  /*0740*/  IMAD.WIDE.U32 R4, R15, UR4, RZ ;  /* 0x000000040f047c25 */ /* 0x002fc8000f8e00ff */
[----:B------:R-:W-:Y:S01]  /*0750*/  IMAD R15, R15, UR5, R5 ;  /* 0x000000050f0f7c24 */ /* 0x000fe2000f8e0205 */
[C---:B0-----:R-:W-:Y:S01]  /*0760*/  LEA R14, P0, R4.reuse, R6, 0x1 ;  /* 0x00000006040e7211 */ /* 0x041fe200078008ff */
[----:B------:R-:W0:Y:S03]  /*0770*/  LDCU.64 UR4, c[0x4][0x118] ;  /* 0x01002300ff0477ac */ /* 0x000e260008000a00 */
[----:B------:R-:W-:Y:S01]  /*0780*/  LEA.HI.X R15, R4, R7, R15, 0x1, P0 ;  /* 0x00000007040f7211 */ /* 0x000fe200000f0c0f */
[----:B------:R-:W-:-:S04]  /*0790*/  IMAD.WIDE.U32 R4, R18, 0x2, R2 ;  /* 0x0000000212047825 */ /* 0x000fc800078e0002 */
[----:B------:R-:W-:Y:S01]  /*07a0*/  IMAD.WIDE.U32 R2, R18, 0x2, R14 ;  /* 0x0000000212027825 */ /* 0x000fe200078e000e */
[----:B------:R-:W4:Y:S03]  /*07b0*/  LDG.E.U16.CONSTANT R0, desc[UR36][R4.64] ;  /* 0x0000002404007981 */ /* 0x000f26000c1e9500 */
[----:B------:R-:W-:Y:S01]  /*07c0*/  IMAD.WIDE.U32 R6, R11, 0x2, R4 ;  /* 0x000000020b067825 */ /* 0x000fe200078e0004 */
[----:B------:R-:W5:Y:S03]  /*07d0*/  LDG.E.U16 R8, desc[UR36][R2.64] ;  /* 0x0000002402087981 */ /* 0x000f66000c1e1500 */
[----:B------:R-:W-:Y:S02]  /*07e0*/  IMAD.WIDE.U32 R14, R9, 0x2, R14 ;  /* 0x00000002090e7825 */ /* 0x000fe400078e000e */
[----:B------:R-:W2:Y:S04]  /*07f0*/  LDG.E.U16.CONSTANT R6, desc[UR36][R6.64] ;  /* 0x0000002406067981 */ /* 0x000ea8000c1e9500 */
[----:B------:R-:W2:Y:S01]  /*0800*/  LDG.E.U16 R9, desc[UR36][R14.64] ;  /* 0x000000240e097981 */ /* 0x000ea2000c1e1500 */
[----:B------:R-:W-:-:S02]  /*0810*/  HFMA2 R12, -RZ, RZ, 0, 5.9604644775390625e-08 ;  /* 0x00000001ff0c7431 */ /* 0x000fc400000001ff */
[----:B---3--:R-:W-:Y:S02]  /*0820*/  IMAD.U32 R10, RZ, RZ, UR8 ;  /* 0x00000008ff0a7e24 */ /* 0x008fe4000f8e00ff */
[----:B----4-:R-:W-:Y:S01]  /*0830*/  IMAD.U32 R11, R0, 0x10000, RZ ;  /* 0x00010000000b7824 */ /* 0x010fe200078e00ff */
[----:B-----5:R-:W-:Y:S01]  /*0840*/  SHF.L.U32 R8, R8, 0x10, RZ ;  /* 0x0000001008087819 */ /* 0x020fe200000006ff */
[----:B--2---:R-:W-:-:S04]  /*0850*/  IMAD.U32 R13, R6, 0x10000, RZ ;  /* 0x00010000060d7824 */ /* 0x004fc800078e00ff */
[C---:B------:R-:W-:Y:S01]  /*0860*/  FMUL.FTZ R0, R8.reuse, R11 ;  /* 0x0000000b08007220 */ /* 0x040fe20000410000 */
[----:B------:R-:W-:Y:S01]  /*0870*/  IMAD.U32 R6, RZ, RZ, UR6 ;  /* 0x00000006ff067e24 */ /* 0x000fe2000f8e00ff */
[----:B------:R-:W-:Y:S01]  /*0880*/  SHF.L.U32 R4, R9, 0x10, RZ ;  /* 0x0000001009047819 */ /* 0x000fe200000006ff */
[----:B------:R-:W-:-:S03]  /*0890*/  FMUL.FTZ R8, R8, R13 ;  /* 0x0000000d08087220 */ /* 0x000fc60000410000 */
[----:B------:R-:W1:Y:S01]  /*08a0*/  F2F.BF16.F32 R0, R0 ;  /* 0x0000000000007304 */ /* 0x000e620000202000 */
[----:B------:R-:W-:Y:S01]  /*08b0*/  FMUL.FTZ R11, R11, R4 ;  /* 0x000000040b0b7220 */ /* 0x000fe20000410000 */
[----:B------:R-:W-:-:S06]  /*08c0*/  FMUL.FTZ R13, R4, R13 ;  /* 0x0000000d040d7220 */ /* 0x000fcc0000410000 */
[----:B------:R-:W2:Y:S01]  /*08d0*/  F2F.BF16.F32 R8, R8 ;  /* 0x0000000800087304 */ /* 0x000ea20000202000 */
[----:B-1----:R-:W-:-:S07]  /*08e0*/  IMAD.U32 R4, R0, 0x10000, RZ ;  /* 0x0001000000047824 */ /* 0x002fce00078e00ff */
[----:B------:R-:W1:Y:S01]  /*08f0*/  F2F.BF16.F32 R11, R11 ;  /* 0x0000000b000b7304 */ /* 0x000e620000202000 */
[----:B--2---:R-:W-:-:S07]  /*0900*/  SHF.L.U32 R7, R8, 0x10, RZ ;  /* 0x0000001008077819 */ /* 0x004fce00000006ff */
[----:B------:R-:W2:Y:S01]  /*0910*/  F2F.BF16.F32 R13, R13 ;  /* 0x0000000d000d7304 */ /* 0x000ea20000202000 */
[----:B------:R-:W-:Y:S01]  /*0920*/  IMAD.MOV.U32 R8, RZ, RZ, 0x219 ;  /* 0x00000219ff087424 */ /* 0x000fe200078e00ff */
[----:B-1----:R-:W-:Y:S02]  /*0930*/  SHF.L.U32 R0, R11, 0x10, RZ ;  /* 0x000000100b007819 */ /* 0x002fe400000006ff */
[----:B------:R-:W-:-:S03]  /*0940*/  MOV R11, UR9 ;  /* 0x00000009000b7c02 */ /* 0x000fc60008000f00 */
[----:B------:R-:W-:Y:S01]  /*0950*/  FADD.FTZ R9, R0, R7 ;  /* 0x0000000700097221 */ /* 0x000fe20000010000 */
[----:B------:R-:W-:Y:S01]  /*0960*/  MOV R0, 0x0 ;  /* 0x0000000000007802 */ /* 0x000fe20000000f00 */
[----:B--2---:R-:W-:Y:S01]  /*0970*/  IMAD.U32 R5, R13, 0x10000, RZ ;  /* 0x000100000d057824 */ /* 0x004fe200078e00ff */
[----:B------:R-:W-:Y:S01]  /*0980*/  MOV R7, UR7 ;  /* 0x0000000700077c02 */ /* 0x000fe20008000f00 */
[----:B------:R-:W-:Y:S02]  /*0990*/  IMAD.MOV.U32 R13, RZ, RZ, RZ ;  /* 0x000000ffff0d7224 */ /* 0x000fe400078e00ff */
[----:B------:R-:W-:Y:S01]  /*09a0*/  FADD.FTZ R4, R4, -R5 ;  /* 0x8000000504047221 */ /* 0x000fe20000010000 */
[----:B0-----:R-:W-:-:S04]  /*09b0*/  MOV R5, UR5 ;  /* 0x0000000500057c02 */ /* 0x001fc80008000f00 */
[----:B------:R-:W-:Y:S01]  /*09c0*/  F2FP.BF16.F32.PACK_AB R9, R9, R4 ;  /* 0x000000040909723e */ /* 0x000fe200000010ff */
[----:B------:R-:W-:-:S03]  /*09d0*/  IMAD.U32 R4, RZ, RZ, UR4 ;  /* 0x00000004ff047e24 */ /* 0x000fc6000f8e00ff */
[----:B------:R-:W-:Y:S01]  /*09e0*/  PRMT R17, R9, 0x7632, R17 ;  /* 0x0000763209117816 */ /* 0x000fe20000000011 */
[----:B------:R-:W-:Y:S04]  /*09f0*/  STG.E.U16 desc[UR36][R2.64], R9 ;  /* 0x0000000902007986 */ /* 0x000fe8000c101524 */
[----:B------:R0:W-:Y:S02]  /*0a00*/  STG.E.U16 desc[UR36][R14.64], R17 ;  /* 0x000000110e007986 */ /* 0x0001e4000c101524 */
[----:B0-----:R0:W1:Y:S02]  /*0a10*/  LDC.64 R16, c[0x4][R0] ;  /* 0x0100000000107b82 */ /* 0x0010640000000a00 */
[----:B------:R-:W-:-:S07]  /*0a20*/  LEPC R20, `(.L_x_11) ;  /* 0x000000001014794e */ /* 0x000fce0000000000 */
[----:B01----:R-:W-:Y:S05]  /*0a30*/  CALL.ABS.NOINC R16 ;  /* 0x0000000010007343 */ /* 0x003fea0003c00000 */
.L_x_11:
[----:B------:R-:W-:Y:S05]  /*0a40*/  BSYNC.RECONVERGENT B6 ;  /* 0x0000000000067941 */ /* 0x000fea0003800200 */
.L_x_10:
[----:B------:R-:W1:Y:S02]  /*0a50*/  LDCU UR4, c[0x0][0x3f0] ;  /* 0x00007e00ff0477ac */ /* 0x000e640008000800 */
[----:B-1----:R-:W-:-:S13]  /*0a60*/  ISETP.GE.AND P0, PT, R18, UR4, PT ;  /* 0x0000000412007c0c */ /* 0x002fda000bf06270 */
[----:B------:R-:W-:Y:S05]  /*0a70*/  @P0 EXIT ;  /* 0x000000000000094d */ /* 0x000fea0003800000 */
[----:B------:R-:W-:Y:S01]  /*0a80*/  MOV R0, 0x0 ;  /* 0x0000000000007802 */ /* 0x000fe20000000f00 */
[----:B------:R-:W1:Y:S01]  /*0a90*/  LDCU.64 UR4, c[0x4][0x118] ;  /* 0x01002300ff0477ac */ /* 0x000e620008000a00 */
[----:B0-----:R-:W-:Y:S02]  /*0aa0*/  HFMA2 R8, -RZ, RZ, 0, 3.2007694244384765625e-05 ;  /* 0x00000219ff087431 */ /* 0x001fe400000001ff */
[----:B------:R-:W-:Y:S01]  /*0ab0*/  IMAD.MOV.U32 R12, RZ, RZ, 0x1 ;  /* 0x00000001ff0c7424 */ /* 0x000fe200078e00ff */
[----:B------:R0:W2:Y:S01]  /*0ac0*/  LDC.64 R2, c[0x4][R0] ;  /* 0x0100000000027b82 */ /* 0x0000a20000000a00 */
[----:B------:R-:W3:Y:S01]  /*0ad0*/  LDCU.64 UR6, c[0x4][0x120] ;  /* 0x01002400ff0677ac */ /* 0x000ee20008000a00 */
[----:B------:R-:W-:Y:S01]  /*0ae0*/  MOV R13, RZ ;  /* 0x000000ff000d7202 */ /* 0x000fe20000000f00 */
[----:B------:R-:W4:Y:S01]  /*0af0*/  LDCU.64 UR8, c[0x4][0x30] ;  /* 0x01000600ff0877ac */ /* 0x000f220008000a00 */
[----:B-1----:R-:W-:Y:S01]  /*0b00*/  MOV R4, UR4 ;  /* 0x0000000400047c02 */ /* 0x002fe20008000f00 */
[----:B------:R-:W-:Y:S01]  /*0b10*/  IMAD.U32 R5, RZ, RZ, UR5 ;  /* 0x00000005ff057e24 */ /* 0x000fe2000f8e00ff */
[----:B---3--:R-:W-:Y:S01]  /*0b20*/  MOV R6, UR6 ;  /* 0x0000000600067c02 */ /* 0x008fe20008000f00 */
[----:B------:R-:W-:Y:S01]  /*0b30*/  IMAD.U32 R7, RZ, RZ, UR7 ;  /* 0x00000007ff077e24 */ /* 0x000fe2000f8e00ff */
[----:B----4-:R-:W-:Y:S01]  /*0b40*/  MOV R10, UR8 ;  /* 0x00000008000a7c02 */ /* 0x010fe20008000f00 */
[----:B0-----:R-:W-:-:S07]  /*0b50*/  IMAD.U32 R11, RZ, RZ, UR9 ;  /* 0x00000009ff0b7e24 */ /* 0x001fce000f8e00ff */
[----:B------:R-:W-:-:S07]  /*0b60*/  LEPC R20, `(.L_x_12) ;  /* 0x000000001014794e */ /* 0x000fce0000000000 */
[----:B--2---:R-:W-:Y:S05]  /*0b70*/  CALL.ABS.NOINC R2 ;  /* 0x0000000002007343 */ /* 0x004fea0003c00000 */
.L_x_12:
[----:B------:R-:W-:Y:S05]  /*0b80*/  EXIT ;  /* 0x000000000000794d */ /* 0x000fea0003800000 */
.L_x_13:
        /* <DEDUP_REMOVED lines=15> */
.L_x_517:


//--------------------- .text._ZN4vllm38concat_and_cache_mla_rope_fused_kernelIN3c104HalfELb0E13__nv_bfloat16hLNS_18Fp8KVCacheDataTypeE2EEEvPKlPT_S8_PKS7_SA_illlliPT2_S6_iiiiPKf --------------------------
	.section	.text._ZN4vllm38concat_and_cache_mla_rope_fused_kernelIN3c104HalfELb0E13__nv_bfloat16hLNS_18Fp8KVCacheDataTypeE2EEEvPKlPT_S8_PKS7_SA_illlliPT2_S6_iiiiPKf,"ax",@progbits
	.align	128
        .global         _ZN4vllm38concat_and_cache_mla_rope_fused_kernelIN3c104HalfELb0E13__nv_bfloat16hLNS_18Fp8KVCacheDataTypeE2EEEvPKlPT_S8_PKS7_SA_illlliPT2_S6_iiiiPKf
        .type           _ZN4vllm38concat_and_cache_mla_rope_fused_kernelIN3c104HalfELb0E13__nv_bfloat16hLNS_18Fp8KVCacheDataTypeE2EEEvPKlPT_S8_PKS7_SA_illlliPT2_S6_iiiiPKf,@function
        .size           _ZN4vllm38concat_and_cache_mla_rope_fused_kernelIN3c104HalfELb0E13__nv_bfloat16hLNS_18Fp8KVCacheDataTypeE2EEEvPKlPT_S8_PKS7_SA_illlliPT2_S6_iiiiPKf,(.L_x_518 - _ZN4vllm38concat_and_cache_mla_rope_fused_kernelIN3c104HalfELb0E13__nv_bfloat16hLNS_18Fp8KVCacheDataTypeE2EEEvPKlPT_S8_PKS7_SA_illlliPT2_S6_iiiiPKf)
        .other          _ZN4vllm38concat_and_cache_mla_rope_fused_kernelIN3c104HalfELb0E13__nv_bfloat16hLNS_18Fp8KVCacheDataTypeE2EEEvPKlPT_S8_PKS7_SA_illlliPT2_S6_iiiiPKf,@"STO_CUDA_ENTRY STV_DEFAULT"
_ZN4vllm38concat_and_cache_mla_rope_fused_kernelIN3c104HalfELb0E13__nv_bfloat16hLNS_18Fp8KVCacheDataTypeE2EEEvPKlPT_S8_PKS7_SA_illlliPT2_S6_iiiiPKf:
.text._ZN4vllm38concat_and_cache_mla_rope_fused_kernelIN3c104HalfELb0E13__nv_bfloat16hLNS_18Fp8KVCacheDataTypeE2EEEvPKlPT_S8_PKS7_SA_illlliPT2_S6_iiiiPKf:
        /* <DEDUP_REMOVED lines=15> */
[----:B------:R-:W3:Y:S01]  /*00f0*/  LDG.E.CONSTANT R8, desc[UR36][R8.64+0x4] ;  /* 0x0000042408087981 */ /* 0x000ee2000c1e9900 */
[----:B-----5:R-:W-:Y:S01]  /*0100*/  LEA.HI R13, R7, R7, RZ, 0x1 ;  /* 0x00000007070d7211 */ /* 0x020fe200078f08ff */
[----:B------:R-:W-:Y:S01]  /*0110*/  BSSY.RECONVERGENT B0, `(.L_x_14) ;  /* 0x0000057000007945 */ /* 0x000fe20003800200 */
[----:B------:R-:W-:Y:S02]  /*0120*/  SHF.R.S32.HI R11, RZ, 0x1f, R7 ;  /* 0x0000001fff0b7819 */ /* 0x000fe40000011407 */
[----:B------:R-:W-:-:S05]  /*0130*/  SHF.R.S32.HI R13, RZ, 0x1, R13 ;  /* 0x00000001ff0d7819 */ /* 0x000fca000001140d */
[----:B------:R-:W-:-:S05]  /*0140*/  IMAD R17, R13, UR4, RZ ;  /* 0x000000040d117c24 */ /* 0x000fca000f8e02ff */
[----:B----4-:R-:W-:Y:S01]  /*0150*/  ISETP.GE.AND P1, PT, R16, R17, PT ;  /* 0x000000111000720c */ /* 0x010fe20003f26270 */
[-C--:B--2---:R-:W-:Y:S02]  /*0160*/  IMAD R0, R3, R7.reuse, RZ ;  /* 0x0000000703007224 */ /* 0x084fe400078e02ff */
[----:B------:R-:W-:-:S04]  /*0170*/  IMAD.WIDE.U32 R6, R2, R7, RZ ;  /* 0x0000000702067225 */ /* 0x000fc800078e00ff */
[----:B------:R-:W-:Y:S01]  /*0180*/  IMAD R11, R2, R11, R0 ;  /* 0x0000000b020b7224 */ /* 0x000fe200078e0200 */
[----:B0-----:R-:W-:Y:S02]  /*0190*/  LEA R4, P2, R6, R4, 0x1 ;  /* 0x0000000406047211 */ /* 0x001fe400078408ff */
[----:B---3--:R-:W-:Y:S02]  /*01a0*/  ISETP.GE.AND P0, PT, R8, RZ, PT ;  /* 0x000000ff0800720c */ /* 0x008fe40003f06270 */
[----:B------:R-:W-:-:S04]  /*01b0*/  IADD3 R0, PT, PT, R7, R11, RZ ;  /* 0x0000000b07007210 */ /* 0x000fc80007ffe0ff */
[----:B------:R-:W-:Y:S01]  /*01c0*/  LEA.HI.X R5, R6, R5, R0, 0x1, P2 ;  /* 0x0000000506057211 */ /* 0x000fe200010f0c00 */
[----:B------:R-:W-:Y:S06]  /*01d0*/  @P1 BRA `(.L_x_15) ;  /* 0x0000000400281947 */ /* 0x000fec0003800000 */
        /* <DEDUP_REMOVED lines=16> */
.L_x_16:
        /* <DEDUP_REMOVED lines=25> */
[----:B------:R-:W-:Y:S01]  /*0470*/  IADD3 R22, P2, PT, R7, R8, RZ ;  /* 0x0000000807167210 */ /* 0x000fe20007f5e0ff */
[----:B------:R-:W-:-:S03]  /*0480*/  IMAD.WIDE R6, R21, 0x2, R4 ;  /* 0x0000000215067825 */ /* 0x000fc600078e0204 */
[----:B------:R-:W-:Y:S02]  /*0490*/  IADD3.X R9, PT, PT, R11, R9, R10, P2, !PT ;  /* 0x000000090b097210 */ /* 0x000fe400017fe40a */
[C---:B------:R-:W-:Y:S01]  /*04a0*/  LEA R8, P2, R22.reuse, UR8, 0x1 ;  /* 0x0000000816087c11 */ /* 0x040fe2000f8408ff */
[----:B------:R-:W-:Y:S02]  /*04b0*/  IMAD.WIDE R10, R13, 0x2, R6 ;  /* 0x000000020d0a7825 */ /* 0x000fe400078e0206 */
[----:B------:R-:W2:Y:S01]  /*04c0*/  LDG.E.U16.CONSTANT R6, desc[UR36][R6.64] ;  /* 0x0000002406067981 */ /* 0x000ea2000c1e9500 */
[----:B------:R-:W-:-:S03]  /*04d0*/  LEA.HI.X R9, R22, UR9, R9, 0x1, P2 ;  /* 0x0000000916097c11 */ /* 0x000fc600090f0c09 */
[----:B------:R-:W3:Y:S04]  /*04e0*/  LDG.E.U16.CONSTANT R10, desc[UR36][R10.64] ;  /* 0x000000240a0a7981 */ /* 0x000ee8000c1e9500 */
[----:B------:R-:W4:Y:S04]  /*04f0*/  LDG.E.U16 R21, desc[UR36][R8.64] ;  /* 0x0000002408157981 */ /* 0x000f28000c1e1500 */
[----:B------:R-:W5:Y:S01]  /*0500*/  LDG.E.U16 R22, desc[UR36][R8.64+0x2] ;  /* 0x0000022408167981 */ /* 0x000f62000c1e1500 */
[----:B------:R-:W-:-:S04]  /*0510*/  IADD3 R20, PT, PT, R12, R20, RZ ;  /* 0x000000140c147210 */ /* 0x000fc80007ffe0ff */
[----:B------:R-:W-:Y:S01]  /*0520*/  ISETP.GE.AND P2, PT, R20, R17, PT ;  /* 0x000000111400720c */ /* 0x000fe20003f46270 */
[----:B--2---:R-:W-:Y:S02]  /*0530*/  HADD2.F32 R24, -RZ, R6.H0_H0 ;  /* 0x20000006ff187230 */ /* 0x004fe40000004100 */
[----:B---3--:R-:W-:Y:S02]  /*0540*/  HADD2.F32 R26, -RZ, R10.H0_H0 ;  /* 0x2000000aff1a7230 */ /* 0x008fe40000004100 */
[----:B----4-:R-:W-:Y:S02]  /*0550*/  HADD2.F32 R21, -RZ, R21.H0_H0 ;  /* 0x20000015ff157230 */ /* 0x010fe40000004100 */
[----:B-----5:R-:W-:-:S03]  /*0560*/  HADD2.F32 R23, -RZ, R22.H0_H0 ;  /* 0x20000016ff177230 */ /* 0x020fc60000004100 */
[----:B------:R-:W-:Y:S02]  /*0570*/  FMUL.FTZ R22, R21, R24 ;  /* 0x0000001815167220 */ /* 0x000fe40000410000 */
[----:B------:R-:W-:-:S05]  /*0580*/  FMUL.FTZ R25, R23, R26 ;  /* 0x0000001a17197220 */ /* 0x000fca0000410000 */
[----:B------:R-:W-:-:S05]  /*0590*/  F2FP.F16.F32.PACK_AB R22, R25, R22 ;  /* 0x000000161916723e */ /* 0x000fca00000000ff */
[--C-:B------:R-:W-:Y:S02]  /*05a0*/  HADD2.F32 R6, -RZ, R22.reuse.H0_H0 ;  /* 0x20000016ff067230 */ /* 0x100fe40000004100 */
[----:B------:R-:W-:Y:S02]  /*05b0*/  HADD2.F32 R7, -RZ, R22.H1_H1 ;  /* 0x30000016ff077230 */ /* 0x000fe40000004100 */
[----:B------:R-:W-:Y:S01]  /*05c0*/  FMUL.FTZ R21, R21, R26 ;  /* 0x0000001a15157220 */ /* 0x000fe20000410000 */
[----:B------:R-:W-:Y:S02]  /*05d0*/  FMUL.FTZ R23, R24, R23 ;  /* 0x0000001718177220 */ /* 0x000fe40000410000 */
[----:B------:R-:W-:Y:S02]  /*05e0*/  FADD.FTZ R6, R6, -R7 ;  /* 0x8000000706067221 */ /* 0x000fe40000010000 */
[----:B------:R-:W-:-:S03]  /*05f0*/  F2FP.F16.F32.PACK_AB R21, RZ, R21 ;  /* 0x00000015ff15723e */ /* 0x000fc600000000ff */
[----:B------:R-:W-:Y:S02]  /*0600*/  F2FP.F16.F32.PACK_AB R6, R23, R6 ;  /* 0x000000061706723e */ /* 0x000fe400000000ff */
[----:B------:R-:W-:-:S03]  /*0610*/  HADD2.F32 R10, -RZ, R21.H0_H0 ;  /* 0x20000015ff0a7230 */ /* 0x000fc60000004100 */
[----:B------:R-:W-:-:S05]  /*0620*/  HADD2.F32 R7, -RZ, R6.H1_H1 ;  /* 0x30000006ff077230 */ /* 0x000fca0000004100 */
[----:B------:R-:W-:-:S05]  /*0630*/  FADD.FTZ R7, R7, R10 ;  /* 0x0000000a07077221 */ /* 0x000fca0000010000 */
[----:B------:R-:W-:Y:S01]  /*0640*/  F2FP.F16.F32.PACK_AB R7, RZ, R7 ;  /* 0x00000007ff07723e */ /* 0x000fe200000000ff */
[----:B------:R0:W-:Y:S04]  /*0650*/  STG.E.U16 desc[UR36][R8.64], R6 ;  /* 0x0000000608007986 */ /* 0x0001e8000c101524 */
[----:B------:R0:W-:Y:S01]  /*0660*/  STG.E.U16 desc[UR36][R8.64+0x2], R7 ;  /* 0x0000020708007986 */ /* 0x0001e2000c101524 */
[----:B------:R-:W-:Y:S05]  /*0670*/  @!P2 BRA `(.L_x_16) ;  /* 0xfffffffc0018a947 */ /* 0x000fea000383ffff */
.L_x_15:
[----:B------:R-:W-:Y:S05]  /*0680*/  BSYNC.RECONVERGENT B0 ;  /* 0x0000000000007941 */ /* 0x000fea0003800200 */
.L_x_14:
        /* <DEDUP_REMOVED lines=9> */
[----:B------:R-:W2:Y:S03]  /*0720*/  LDCU.64 UR8, c[0x4][0x30] ;  /* 0x01000600ff0877ac */ /* 0x000ea60008000a00 */
[----:B------:R-:W-:Y:S02]  /*0730*/  IMAD.WIDE.U32 R6, R13, 0x2, R4 ;  /* 0x000000020d067825 */ /* 0x000fe400078e0004 */
[----:B------:R-:W3:Y:S04]  /*0740*/  LDG.E.U16.CONSTANT R4, desc[UR36][R4.64] ;  /* 0x0000002404047981 */ /* 0x000ee8000c1e9500 */
[----:B------:R4:W5:Y:S01]  /*0750*/  LDG.E.U16.CONSTANT R6, desc[UR36][R6.64] ;  /* 0x0000002406067981 */ /* 0x000962000c1e9500 */
[----:B-1----:R-:W-:-:S04]  /*0760*/  IMAD.WIDE.U32 R8, R15, UR4, R8 ;  /* 0x000000040f087c25 */ /* 0x002fc8000f8e0008 */
[----:B------:R-:W-:Y:S01]  /*0770*/  IMAD R15, R15, UR5, R9 ;  /* 0x000000050f0f7c24 */ /* 0x000fe2000f8e0209 */
[C---:B0-----:R-:W-:Y:S01]  /*0780*/  LEA R2, P0, R8.reuse, UR6, 0x1 ;  /* 0x0000000608027c11 */ /* 0x041fe2000f8008ff */
[----:B------:R-:W0:Y:S03]  /*0790*/  LDCU.64 UR4, c[0x4][0x118] ;  /* 0x01002300ff0477ac */ /* 0x000e260008000a00 */
[----:B------:R-:W-:Y:S01]  /*07a0*/  LEA.HI.X R3, R8, UR7, R15, 0x1, P0 ;  /* 0x0000000708037c11 */ /* 0x000fe200080f0c0f */
[----:B------:R-:W4:Y:S04]  /*07b0*/  LDCU.64 UR6, c[0x4][0x120] ;  /* 0x01002400ff0677ac */ /* 0x000f280008000a00 */
[----:B------:R-:W2:Y:S04]  /*07c0*/  LDG.E.U16 R0, desc[UR36][R2.64] ;  /* 0x0000002402007981 */ /* 0x000ea8000c1e1500 */
[----:B------:R-:W2:Y:S01]  /*07d0*/  LDG.E.U16 R8, desc[UR36][R2.64+0x2] ;  /* 0x0000022402087981 */ /* 0x000ea2000c1e1500 */
[----:B------:R-:W-:-:S02]  /*07e0*/  HFMA2 R12, -RZ, RZ, 0, 5.9604644775390625e-08 ;  /* 0x00000001ff0c7431 */ /* 0x000fc400000001ff */
[----:B----4-:R-:W-:Y:S02]  /*07f0*/  IMAD.U32 R7, RZ, RZ, UR7 ;  /* 0x00000007ff077e24 */ /* 0x010fe4000f8e00ff */
[----:B---3--:R-:W-:Y:S02]  /*0800*/  HADD2.F32 R9, -RZ, R4.H0_H0 ;  /* 0x20000004ff097230 */ /* 0x008fe40000004100 */
[----:B-----5:R-:W-:Y:S02]  /*0810*/  HADD2.F32 R11, -RZ, R6.H0_H0 ;  /* 0x20000006ff0b7230 */ /* 0x020fe40000004100 */
[----:B--2---:R-:W-:Y:S02]  /*0820*/  HADD2.F32 R0, -RZ, R0.H0_H0 ;  /* 0x20000000ff007230 */ /* 0x004fe40000004100 */
[----:B------:R-:W-:-:S03]  /*0830*/  HADD2.F32 R10, -RZ, R8.H0_H0 ;  /* 0x20000008ff0a7230 */ /* 0x000fc60000004100 */
[----:B------:R-:W-:Y:S02]  /*0840*/  FMUL.FTZ R8, R0, R9 ;  /* 0x0000000900087220 */ /* 0x000fe40000410000 */
[----:B------:R-:W-:-:S05]  /*0850*/  FMUL.FTZ R13, R10, R11 ;  /* 0x0000000b0a0d7220 */ /* 0x000fca0000410000 */
[----:B------:R-:W-:Y:S01]  /*0860*/  F2FP.F16.F32.PACK_AB R8, R13, R8 ;  /* 0x000000080d08723e */ /* 0x000fe200000000ff */
[----:B------:R-:W-:-:S04]  /*0870*/  FMUL.FTZ R0, R0, R11 ;  /* 0x0000000b00007220 */ /* 0x000fc80000410000 */
[--C-:B------:R-:W-:Y:S02]  /*0880*/  HADD2.F32 R4, -RZ, R8.reuse.H0_H0 ;  /* 0x20000008ff047230 */ /* 0x100fe40000004100 */
[----:B------:R-:W-:Y:S02]  /*0890*/  HADD2.F32 R5, -RZ, R8.H1_H1 ;  /* 0x30000008ff057230 */ /* 0x000fe40000004100 */
[----:B------:R-:W-:-:S03]  /*08a0*/  FMUL.FTZ R9, R9, R10 ;  /* 0x0000000a09097220 */ /* 0x000fc60000410000 */
[----:B------:R-:W-:Y:S01]  /*08b0*/  FADD.FTZ R4, R4, -R5 ;  /* 0x8000000504047221 */ /* 0x000fe20000010000 */
[----:B------:R-:W-:-:S04]  /*08c0*/  F2FP.F16.F32.PACK_AB R0, RZ, R0 ;  /* 0x00000000ff00723e */ /* 0x000fc800000000ff */
[----:B------:R-:W-:Y:S01]  /*08d0*/  F2FP.F16.F32.PACK_AB R9, R9, R4 ;  /* 0x000000040909723e */ /* 0x000fe200000000ff */
[----:B------:R-:W-:-:S04]  /*08e0*/  HADD2.F32 R5, -RZ, R0.H0_H0 ;  /* 0x20000000ff057230 */ /* 0x000fc80000004100 */
[----:B------:R-:W-:-:S05]  /*08f0*/  HADD2.F32 R0, -RZ, R9.H1_H1 ;  /* 0x30000009ff007230 */ /* 0x000fca0000004100 */
[----:B------:R-:W-:-:S05]  /*0900*/  FADD.FTZ R0, R0, R5 ;  /* 0x0000000500007221 */ /* 0x000fca0000010000 */
[----:B------:R-:W-:Y:S02]  /*0910*/  F2FP.F16.F32.PACK_AB R15, RZ, R0 ;  /* 0x00000000ff0f723e */ /* 0x000fe400000000ff */
[----:B------:R-:W-:Y:S01]  /*0920*/  MOV R0, 0x0 ;  /* 0x0000000000007802 */ /* 0x000fe20000000f00 */
[----:B------:R-:W-:Y:S04]  /*0930*/  STG.E.U16 desc[UR36][R2.64], R9 ;  /* 0x0000000902007986 */ /* 0x000fe8000c101524 */
[----:B------:R1:W-:Y:S02]  /*0940*/  STG.E.U16 desc[UR36][R2.64+0x2], R15 ;  /* 0x0000020f02007986 */ /* 0x0003e4000c101524 */
[----:B-1----:R1:W2:Y:S01]  /*0950*/  LDC.64 R14, c[0x4][R0] ;  /* 0x01000000000e7b82 */ /* 0x0022a20000000a00 */
[----:B0-----:R-:W-:Y:S01]  /*0960*/  IMAD.U32 R4, RZ, RZ, UR4 ;  /* 0x00000004ff047e24 */ /* 0x001fe2000f8e00ff */
[----:B------:R-:W-:Y:S01]  /*0970*/  MOV R5, UR5 ;  /* 0x0000000500057c02 */ /* 0x000fe20008000f00 */
[----:B------:R-:W-:Y:S01]  /*0980*/  IMAD.MOV.U32 R8, RZ, RZ, 0x219 ;  /* 0x00000219ff087424 */ /* 0x000fe200078e00ff */
[----:B------:R-:W-:-:S02]  /*0990*/  MOV R6, UR6 ;  /* 0x0000000600067c02 */ /* 0x000fc40008000f00 */
[----:B------:R-:W-:Y:S02]  /*09a0*/  MOV R10, UR8 ;  /* 0x00000008000a7c02 */ /* 0x000fe40008000f00 */
[----:B------:R-:W-:Y:S02]  /*09b0*/  MOV R11, UR9 ;  /* 0x00000009000b7c02 */ /* 0x000fe40008000f00 */
[----:B-1----:R-:W-:-:S07]  /*09c0*/  MOV R13, RZ ;  /* 0x000000ff000d7202 */ /* 0x002fce0000000f00 */
[----:B------:R-:W-:-:S07]  /*09d0*/  LEPC R20, `(.L_x_18) ;  /* 0x000000001014794e */ /* 0x000fce0000000000 */
[----:B--2---:R-:W-:Y:S05]  /*09e0*/  CALL.ABS.NOINC R14 ;  /* 0x000000000e007343 */ /* 0x004fea0003c00000 */
.L_x_18:
[----:B------:R-:W-:Y:S05]  /*09f0*/  BSYNC.RECONVERGENT B6 ;  /* 0x0000000000067941 */ /* 0x000fea0003800200 */
.L_x_17:
[----:B------:R-:W1:Y:S02]  /*0a00*/  LDCU UR4, c[0x0][0x3f0] ;  /* 0x00007e00ff0477ac */ /* 0x000e640008000800 */
[----:B-1----:R-:W-:-:S13]  /*0a10*/  ISETP.GE.AND P0, PT, R16, UR4, PT ;  /* 0x0000000410007c0c */ /* 0x002fda000bf06270 */
[----:B------:R-:W-:Y:S05]  /*0a20*/  @P0 EXIT ;  /* 0x000000000000094d */ /* 0x000fea0003800000 */
[----:B------:R-:W-:Y:S01]  /*0a30*/  MOV R0, 0x0 ;  /* 0x0000000000007802 */ /* 0x000fe20000000f00 */
[----:B------:R-:W1:Y:S01]  /*0a40*/  LDCU.64 UR4, c[0x4][0x118] ;  /* 0x01002300ff0477ac */ /* 0x000e620008000a00 */
[----:B------:R-:W-:Y:S02]  /*0a50*/  HFMA2 R12, -RZ, RZ, 0, 5.9604644775390625e-08 ;  /* 0x00000001ff0c7431 */ /* 0x000fe400000001ff */
[----:B0-----:R-:W-:Y:S01]  /*0a60*/  IMAD.MOV.U32 R8, RZ, RZ, 0x219 ;  /* 0x00000219ff087424 */ /* 0x001fe200078e00ff */
[----:B------:R0:W2:Y:S01]  /*0a70*/  LDC.64 R2, c[0x4][R0] ;  /* 0x0100000000027b82 */ /* 0x0000a20000000a00 */
[----:B------:R-:W3:Y:S01]  /*0a80*/  LDCU.64 UR6, c[0x4][0x120] ;  /* 0x01002400ff0677ac */ /* 0x000ee20008000a00 */
[----:B------:R-:W-:Y:S01]  /*0a90*/  MOV R13, RZ ;  /* 0x000000ff000d7202 */ /* 0x000fe20000000f00 */
[----:B------:R-:W4:Y:S01]  /*0aa0*/  LDCU.64 UR8, c[0x4][0x30] ;  /* 0x01000600ff0877ac */ /* 0x000f220008000a00 */
[----:B-1----:R-:W-:Y:S01]  /*0ab0*/  IMAD.U32 R4, RZ, RZ, UR4 ;  /* 0x00000004ff047e24 */ /* 0x002fe2000f8e00ff */
[----:B------:R-:W-:-:S02]  /*0ac0*/  MOV R5, UR5 ;  /* 0x0000000500057c02 */ /* 0x000fc40008000f00 */
[----:B---3--:R-:W-:Y:S01]  /*0ad0*/  MOV R6, UR6 ;  /* 0x0000000600067c02 */ /* 0x008fe20008000f00 */
[----:B------:R-:W-:Y:S01]  /*0ae0*/  IMAD.U32 R7, RZ, RZ, UR7 ;  /* 0x00000007ff077e24 */ /* 0x000fe2000f8e00ff */
[----:B----4-:R-:W-:Y:S02]  /*0af0*/  MOV R10, UR8 ;  /* 0x00000008000a7c02 */ /* 0x010fe40008000f00 */
[----:B0-----:R-:W-:-:S07]  /*0b00*/  MOV R11, UR9 ;  /* 0x00000009000b7c02 */ /* 0x001fce0008000f00 */
[----:B------:R-:W-:-:S07]  /*0b10*/  LEPC R20, `(.L_x_19) ;  /* 0x000000001014794e */ /* 0x000fce0000000000 */
[----:B--2---:R-:W-:Y:S05]  /*0b20*/  CALL.ABS.NOINC R2 ;  /* 0x0000000002007343 */ /* 0x004fea0003c00000 */
.L_x_19:
[----:B------:R-:W-:Y:S05]  /*0b30*/  EXIT ;  /* 0x000000000000794d */ /* 0x000fea0003800000 */
.L_x_20:
        /* <DEDUP_REMOVED lines=12> */
.L_x_518:


//--------------------- .text._ZN4vllm38concat_and_cache_mla_rope_fused_kernelIN3c104HalfELb1E13__nv_bfloat16hLNS_18Fp8KVCacheDataTypeE2EEEvPKlPT_S8_PKS7_SA_illlliPT2_S6_iiiiPKf --------------------------
	.section	.text._ZN4vllm38concat_and_cache_mla_rope_fused_kernelIN3c104HalfELb1E13__nv_bfloat16hLNS_18Fp8KVCacheDataTypeE2EEEvPKlPT_S8_PKS7_SA_illlliPT2_S6_iiiiPKf,"ax",@progbits
	.align	128
        .global         _ZN4vllm38concat_and_cache_mla_rope_fused_kernelIN3c104HalfELb1E13__nv_bfloat16hLNS_18Fp8KVCacheDataTypeE2EEEvPKlPT_S8_PKS7_SA_illlliPT2_S6_iiiiPKf
        .type           _ZN4vllm38concat_and_cache_mla_rope_fused_kernelIN3c104HalfELb1E13__nv_bfloat16hLNS_18Fp8KVCacheDataTypeE2EEEvPKlPT_S8_PKS7_SA_illlliPT2_S6_iiiiPKf,@function
        .size           _ZN4vllm38concat_and_cache_mla_rope_fused_kernelIN3c104HalfELb1E13__nv_bfloat16hLNS_18Fp8KVCacheDataTypeE2EEEvPKlPT_S8_PKS7_SA_illlliPT2_S6_iiiiPKf,(.L_x_519 - _ZN4vllm38concat_and_cache_mla_rope_fused_kernelIN3c104HalfELb1E13__nv_bfloat16hLNS_18Fp8KVCacheDataTypeE2EEEvPKlPT_S8_PKS7_SA_illlliPT2_S6_iiiiPKf)
        .other          _ZN4vllm38concat_and_cache_mla_rope_fused_kernelIN3c104HalfELb1E13__nv_bfloat16hLNS_18Fp8KVCacheDataTypeE2EEEvPKlPT_S8_PKS7_SA_illlliPT2_S6_iiiiPKf,@"STO_CUDA_ENTRY STV_DEFAULT"
_ZN4vllm38concat_and_cache_mla_rope_fused_kernelIN3c104HalfELb1E13__nv_bfloat16hLNS_18Fp8KVCacheDataTypeE2EEEvPKlPT_S8_PKS7_SA_illlliPT2_S6_iiiiPKf:
.text._ZN4vllm38concat_and_cache_mla_rope_fused_kernelIN3c104HalfELb1E13__nv_bfloat16hLNS_18Fp8KVCacheDataTypeE2EEEvPKlPT_S8_PKS7_SA_illlliPT2_S6_iiiiPKf:
        /* <DEDUP_REMOVED lines=46> */
.L_x_23:
        /* <DEDUP_REMOVED lines=11> */
[----:B------:R-:W-:Y:S01]  /*0390*/  ISETP.GE.AND P4, PT, R7, RZ, PT ;  /* 0x000000ff0700720c */ /* 0x000fe20003f86270 */
[----:B------:R-:W-:-:S06]  /*03a0*/  IMAD.MOV.U32 R7, RZ, RZ, R21 ;  /* 0x000000ffff077224 */ /* 0x000fcc00078e0015 */
[----:B------:R-:W-:-:S06]  /*03b0*/  @P2 IADD3 R6, PT, PT, R6, 0x1, RZ ;  /* 0x0000000106062810 */ /* 0x000fcc0007ffe0ff */
[----:B------:R-:W-:-:S05]  /*03c0*/  @!P4 IMAD.MOV R6, RZ, RZ, -R6 ;  /* 0x000000ffff06c224 */ /* 0x000fca00078e0a06 */
[----:B------:R-:W-:Y:S02]  /*03d0*/  SEL R9, R20, R6, !P1 ;  /* 0x0000000614097207 */ /* 0x000fe40004800000 */
[----:B------:R-:W-:Y:S02]  /*03e0*/  MOV R6, R2 ;  /* 0x0000000200067202 */ /* 0x000fe40000000f00 */
[----:B------:R-:W-:Y:S02]  /*03f0*/  SHF.R.S32.HI R8, RZ, 0x1f, R9 ;  /* 0x0000001fff087819 */ /* 0x000fe40000011409 */
[C---:B------:R-:W-:Y:S01]  /*0400*/  IADD3 R11, PT, PT, -R9.reuse, RZ, RZ ;  /* 0x000000ff090b7210 */ /* 0x040fe20007ffe1ff */
[----:B------:R-:W-:-:S04]  /*0410*/  IMAD.WIDE.U32 R6, R9, UR6, R6 ;  /* 0x0000000609067c25 */ /* 0x000fc8000f8e0006 */
[----:B------:R-:W-:Y:S02]  /*0420*/  IMAD R8, R8, UR6, RZ ;  /* 0x0000000608087c24 */ /* 0x000fe4000f8e02ff */
[----:B------:R-:W-:Y:S02]  /*0430*/  IMAD R11, R17, R11, R22 ;  /* 0x0000000b110b7224 */ /* 0x000fe400078e0216 */
[----:B------:R-:W-:-:S03]  /*0440*/  IMAD R8, R9, UR7, R8 ;  /* 0x0000000709087c24 */ /* 0x000fc6000f8e0208 */
[----:B------:R-:W-:Y:S02]  /*0450*/  SHF.R.S32.HI R9, RZ, 0x1f, R11 ;  /* 0x0000001fff097819 */ /* 0x000fe4000001140b */
[----:B------:R-:W-:-:S04]  /*0460*/  IADD3 R10, P2, PT, R11, R6, RZ ;  /* 0x000000060b0a7210 */ /* 0x000fc80007f5e0ff */
[----:B------:R-:W-:Y:S01]  /*0470*/  IADD3.X R7, PT, PT, R9, R7, R8, P2, !PT ;  /* 0x0000000709077210 */ /* 0x000fe200017fe408 */
[----:B------:R-:W-:Y:S01]  /*0480*/  IMAD.WIDE R8, R11, 0x2, R4 ;  /* 0x000000020b087825 */ /* 0x000fe200078e0204 */
[----:B------:R-:W-:-:S04]  /*0490*/  LEA R6, P2, R10, UR8, 0x1 ;  /* 0x000000080a067c11 */ /* 0x000fc8000f8408ff */
[----:B------:R-:W-:Y:S01]  /*04a0*/  LEA.HI.X R7, R10, UR9, R7, 0x1, P2 ;  /* 0x000000090a077c11 */ /* 0x000fe200090f0c07 */
[C---:B------:R-:W-:Y:S01]  /*04b0*/  IMAD.WIDE R10, R17.reuse, 0x2, R8 ;  /* 0x00000002110a7825 */ /* 0x040fe200078e0208 */
[----:B------:R-:W2:Y:S03]  /*04c0*/  LDG.E.U16.CONSTANT R23, desc[UR36][R8.64] ;  /* 0x0000002408177981 */ /* 0x000ea6000c1e9500 */
[----:B------:R-:W-:Y:S01]  /*04d0*/  IMAD.WIDE R12, R17, 0x2, R6 ;  /* 0x00000002110c7825 */ /* 0x000fe200078e0206 */
[----:B------:R-:W3:Y:S04]  /*04e0*/  LDG.E.U16 R24, desc[UR36][R6.64] ;  /* 0x0000002406187981 */ /* 0x000ee8000c1e1500 */
[----:B------:R-:W4:Y:S04]  /*04f0*/  LDG.E.U16.CONSTANT R10, desc[UR36][R10.64] ;  /* 0x000000240a0a7981 */ /* 0x000f28000c1e9500 */
[----:B------:R-:W5:Y:S01]  /*0500*/  LDG.E.U16 R25, desc[UR36][R12.64] ;  /* 0x000000240c197981 */ /* 0x000f62000c1e1500 */
[----:B------:R-:W-:-:S04]  /*0510*/  IADD3 R22, PT, PT, R14, R22, RZ ;  /* 0x000000160e167210 */ /* 0x000fc80007ffe0ff */
[----:B------:R-:W-:Y:S01]  /*0520*/  ISETP.GE.AND P2, PT, R22, R19, PT ;  /* 0x000000131600720c */ /* 0x000fe20003f46270 */
[----:B--2---:R-:W-:Y:S02]  /*0530*/  HADD2.F32 R23, -RZ, R23.H0_H0 ;  /* 0x20000017ff177230 */ /* 0x004fe40000004100 */
[----:B---3--:R-:W-:Y:S02]  /*0540*/  HADD2.F32 R24, -RZ, R24.H0_H0 ;  /* 0x20000018ff187230 */ /* 0x008fe40000004100 */
[----:B----4-:R-:W-:Y:S02]  /*0550*/  HADD2.F32 R27, -RZ, R10.H0_H0 ;  /* 0x2000000aff1b7230 */ /* 0x010fe40000004100 */
[----:B-----5:R-:W-:Y:S02]  /*0560*/  HADD2.F32 R26, -RZ, R25.H0_H0 ;  /* 0x20000019ff1a7230 */ /* 0x020fe40000004100 */
[----:B------:R-:W-:-:S03]  /*0570*/  FMUL.FTZ R25, R24, R23 ;  /* 0x0000001718197220 */ /* 0x000fc60000410000 */
        /* <DEDUP_REMOVED lines=11> */
[----:B------:R-:W-:Y:S01]  /*0630*/  FADD.FTZ R9, R9, R24 ;  /* 0x0000001809097221 */ /* 0x000fe20000010000 */
[----:B------:R0:W-:Y:S04]  /*0640*/  STG.E.U16 desc[UR36][R6.64], R8 ;  /* 0x0000000806007986 */ /* 0x0001e8000c101524 */
[----:B------:R-:W-:-:S05]  /*0650*/  F2FP.F16.F32.PACK_AB R9, RZ, R9 ;  /* 0x00000009ff09723e */ /* 0x000fca00000000ff */
[----:B------:R0:W-:Y:S01]  /*0660*/  STG.E.U16 desc[UR36][R12.64], R9 ;  /* 0x000000090c007986 */ /* 0x0001e2000c101524 */
[----:B------:R-:W-:Y:S05]  /*0670*/  @!P2 BRA `(.L_x_23) ;  /* 0xfffffffc0018a947 */ /* 0x000fea000383ffff */
.L_x_22:
[----:B------:R-:W-:Y:S05]  /*0680*/  BSYNC.RECONVERGENT B0 ;  /* 0x0000000000007941 */ /* 0x000fea0003800200 */
.L_x_21:
[----:B------:R-:W-:Y:S05]  /*0690*/  @!P0 EXIT ;  /* 0x000000000000894d */ /* 0x000fea0003800000 */
[----:B------:R-:W-:Y:S01]  /*06a0*/  ISETP.GE.AND P0, PT, R18, R17, PT ;  /* 0x000000111200720c */ /* 0x000fe20003f06270 */
[----:B------:R-:W-:-:S12]  /*06b0*/  BSSY.RECONVERGENT B6, `(.L_x_24) ;  /* 0x0000035000067945 */ /* 0x000fd80003800200 */
[----:B------:R-:W-:Y:S05]  /*06c0*/  @P0 BRA `(.L_x_25) ;  /* 0x0000000000cc0947 */ /* 0x000fea0003800000 */
[----:B0-----:R-:W0:Y:S01]  /*06d0*/  LDC.64 R6, c[0x0][0x390] ;  /* 0x0000e400ff067b82 */ /* 0x001e220000000a00 */
[----:B------:R-:W1:Y:S01]  /*06e0*/  LDCU.64 UR4, c[0x0][0x3c0] ;  /* 0x00007800ff0477ac */ /* 0x000e620008000a00 */
[----:B------:R-:W-:Y:S01]  /*06f0*/  IMAD.WIDE.U32 R4, R18, 0x2, R4 ;  /* 0x0000000212047825 */ /* 0x000fe200078e0004 */
        /* <DEDUP_REMOVED lines=8> */
[----:B------:R-:W-:Y:S02]  /*0780*/  IMAD.WIDE.U32 R6, R17, 0x2, R4 ;  /* 0x0000000211067825 */ /* 0x000fe400078e0004 */
[----:B------:R-:W4:Y:S02]  /*0790*/  LDG.E.U16.CONSTANT R4, desc[UR36][R4.64] ;  /* 0x0000002404047981 */ /* 0x000f24000c1e9500 */
[----:B------:R-:W-:-:S02]  /*07a0*/  IMAD.WIDE.U32 R2, R18, 0x2, R14 ;  /* 0x0000000212027825 */ /* 0x000fc400078e000e */
[----:B------:R2:W5:Y:S02]  /*07b0*/  LDG.E.U16.CONSTANT R6, desc[UR36][R6.64] ;  /* 0x0000002406067981 */ /* 0x000564000c1e9500 */
[----:B------:R-:W-:Y:S02]  /*07c0*/  IMAD.WIDE.U32 R14, R9, 0x2, R14 ;  /* 0x00000002090e7825 */ /* 0x000fe400078e000e */
[----:B------:R-:W3:Y:S04]  /*07d0*/  LDG.E.U16 R0, desc[UR36][R2.64] ;  /* 0x0000002402007981 */ /* 0x000ee8000c1e1500 */
[----:B------:R-:W3:Y:S01]  /*07e0*/  LDG.E.U16 R8, desc[UR36][R14.64] ;  /* 0x000000240e087981 */ /* 0x000ee2000c1e1500 */
[----:B------:R-:W-:Y:S02]  /*07f0*/  HFMA2 R12, -RZ, RZ, 0, 5.9604644775390625e-08 ;  /* 0x00000001ff0c7431 */ /* 0x000fe400000001ff */
[----:B--2---:R-:W-:-:S02]  /*0800*/  IMAD.U32 R7, RZ, RZ, UR7 ;  /* 0x00000007ff077e24 */ /* 0x004fc4000f8e00ff */
[----:B----4-:R-:W-:Y:S02]  /*0810*/  HADD2.F32 R9, -RZ, R4.H0_H0 ;  /* 0x20000004ff097230 */ /* 0x010fe40000004100 */
[----:B-----5:R-:W-:Y:S02]  /*0820*/  HADD2.F32 R11, -RZ, R6.H0_H0 ;  /* 0x20000006ff0b7230 */ /* 0x020fe40000004100 */
[----:B---3--:R-:W-:Y:S02]  /*0830*/  HADD2.F32 R0, -RZ, R0.H0_H0 ;  /* 0x20000000ff007230 */ /* 0x008fe40000004100 */
        /* <DEDUP_REMOVED lines=13> */
[----:B------:R-:W-:Y:S01]  /*0910*/  FADD.FTZ R0, R0, R5 ;  /* 0x0000000500007221 */ /* 0x000fe20000010000 */
[----:B------:R-:W-:Y:S04]  /*0920*/  STG.E.U16 desc[UR36][R2.64], R9 ;  /* 0x0000000902007986 */ /* 0x000fe8000c101524 */
[----:B------:R-:W-:Y:S02]  /*0930*/  F2FP.F16.F32.PACK_AB R17, RZ, R0 ;  /* 0x00000000ff11723e */ /* 0x000fe400000000ff */
[----:B------:R-:W-:-:S03]  /*0940*/  MOV R0, 0x0 ;  /* 0x0000000000007802 */ /* 0x000fc60000000f00 */
[----:B------:R1:W-:Y:S02]  /*0950*/  STG.E.U16 desc[UR36][R14.64], R17 ;  /* 0x000000110e007986 */ /* 0x0003e4000c101524 */
[----:B-1----:R1:W2:Y:S01]  /*0960*/  LDC.64 R16, c[0x4][R0] ;  /* 0x0100000000107b82 */ /* 0x0022a20000000a00 */
[----:B0-----:R-:W-:Y:S01]  /*0970*/  IMAD.U32 R4, RZ, RZ, UR4 ;  /* 0x00000004ff047e24 */ /* 0x001fe2000f8e00ff */
[----:B------:R-:W-:Y:S01]  /*0980*/  MOV R5, UR5 ;  /* 0x0000000500057c02 */ /* 0x000fe20008000f00 */
[----:B------:R-:W-:Y:S01]  /*0990*/  IMAD.MOV.U32 R8, RZ, RZ, 0x219 ;  /* 0x00000219ff087424 */ /* 0x000fe200078e00ff */
[----:B------:R-:W-:Y:S02]  /*09a0*/  MOV R6, UR6 ;  /* 0x0000000600067c02 */ /* 0x000fe40008000f00 */
[----:B------:R-:W-:Y:S02]  /*09b0*/  MOV R10, UR8 ;  /* 0x00000008000a7c02 */ /* 0x000fe40008000f00 */
[----:B------:R-:W-:-:S02]  /*09c0*/  MOV R11, UR9 ;  /* 0x00000009000b7c02 */ /* 0x000fc40008000f00 */
[----:B-1----:R-:W-:-:S07]  /*09d0*/  MOV R13, RZ ;  /* 0x000000ff000d7202 */ /* 0x002fce0000000f00 */
[----:B------:R-:W-:-:S07]  /*09e0*/  LEPC R20, `(.L_x_25) ;  /* 0x000000001014794e */ /* 0x000fce0000000000 */
[----:B--2---:R-:W-:Y:S05]  /*09f0*/  CALL.ABS.NOINC R16 ;  /* 0x0000000010007343 */ /* 0x004fea0003c00000 */
.L_x_25:
[----:B------:R-:W-:Y:S05]  /*0a00*/  BSYNC.RECONVERGENT B6 ;  /* 0x0000000000067941 */ /* 0x000fea0003800200 */
.L_x_24:
[----:B------:R-:W1:Y:S02]  /*0a10*/  LDCU UR4, c[0x0][0x3f0] ;  /* 0x00007e00ff0477ac */ /* 0x000e640008000800 */
[----:B-1----:R-:W-:-:S13]  /*0a20*/  ISETP.GE.AND P0, PT, R18, UR4, PT ;  /* 0x0000000412007c0c */ /* 0x002fda000bf06270 */
[----:B------:R-:W-:Y:S05]  /*0a30*/  @P0 EXIT ;  /* 0x000000000000094d */ /* 0x000fea0003800000 */
[----:B------:R-:W-:Y:S01]  /*0a40*/  MOV R0, 0x0 ;  /* 0x0000000000007802 */ /* 0x000fe20000000f00 */
[----:B------:R-:W1:Y:S01]  /*0a50*/  LDCU.64 UR4, c[0x4][0x118] ;  /* 0x01002300ff0477ac */ /* 0x000e620008000a00 */
[----:B0-----:R-:W-:Y:S02]  /*0a60*/  HFMA2 R12, -RZ, RZ, 0, 5.9604644775390625e-08 ;  /* 0x00000001ff0c7431 */ /* 0x001fe400000001ff */
[----:B------:R-:W-:Y:S01]  /*0a70*/  IMAD.MOV.U32 R8, RZ, RZ, 0x219 ;  /* 0x00000219ff087424 */ /* 0x000fe200078e00ff */
        /* <DEDUP_REMOVED lines=12> */
.L_x_26:
[----:B------:R-:W-:Y:S05]  /*0b40*/  EXIT ;  /* 0x000000000000794d */ /* 0x000fea0003800000 */
.L_x_27:
        /* <DEDUP_REMOVED lines=11> */
.L_x_519:


//--------------------- .text._ZN4vllm38concat_and_cache_mla_rope_fused_kernelIfLb0E13__nv_bfloat16hLNS_18Fp8KVCacheDataTypeE2EEEvPKlPT_S6_PKS5_S8_illlliPT2_S4_iiiiPKf --------------------------
	.section	.text._ZN4vllm38concat_and_cache_mla_rope_fused_kernelIfLb0E13__nv_bfloat16hLNS_18Fp8KVCacheDataTypeE2EEEvPKlPT_S6_PKS5_S8_illlliPT2_S4_iiiiPKf,"ax",@progbits
	.align	128
        .global         _ZN4vllm38concat_and_cache_mla_rope_fused_kernelIfLb0E13__nv_bfloat16hLNS_18Fp8KVCacheDataTypeE2EEEvPKlPT_S6_PKS5_S8_illlliPT2_S4_iiiiPKf
        .type           _ZN4vllm38concat_and_cache_mla_rope_fused_kernelIfLb0E13__nv_bfloat16hLNS_18Fp8KVCacheDataTypeE2EEEvPKlPT_S6_PKS5_S8_illlliPT2_S4_iiiiPKf,@function
        .size           _ZN4vllm38concat_and_cache_mla_rope_fused_kernelIfLb0E13__nv_bfloat16hLNS_18Fp8KVCacheDataTypeE2EEEvPKlPT_S6_PKS5_S8_illlliPT2_S4_iiiiPKf,(.L_x_520 - _ZN4vllm38concat_and_cache_mla_rope_fused_kernelIfLb0E13__nv_bfloat16hLNS_18Fp8KVCacheDataTypeE2EEEvPKlPT_S6_PKS5_S8_illlliPT2_S4_iiiiPKf)
        .other          _ZN4vllm38concat_and_cache_mla_rope_fused_kernelIfLb0E13__nv_bfloat16hLNS_18Fp8KVCacheDataTypeE2EEEvPKlPT_S6_PKS5_S8_illlliPT2_S4_iiiiPKf,@"STO_CUDA_ENTRY STV_DEFAULT"
_ZN4vllm38concat_and_cache_mla_rope_fused_kernelIfLb0E13__nv_bfloat16hLNS_18Fp8KVCacheDataTypeE2EEEvPKlPT_S6_PKS5_S8_illlliPT2_S4_iiiiPKf:
.text._ZN4vllm38concat_and_cache_mla_rope_fused_kernelIfLb0E13__nv_bfloat16hLNS_18Fp8KVCacheDataTypeE2EEEvPKlPT_S6_PKS5_S8_illlliPT2_S4_iiiiPKf:
        /* <DEDUP_REMOVED lines=46> */
.L_x_30:
[----:B------:R-:W-:Y:S02]  /*02e0*/  IABS R6, R13 ;  /* 0x0000000d00067213 */ /* 0x000fe40000000000 */
[----:B------:R-:W-:Y:S02]  /*02f0*/  IABS R7, R20 ;  /* 0x0000001400077213 */ /* 0x000fe40000000000 */
[----:B0-----:R-:W-:-:S03]  /*0300*/  IADD3 R8, PT, PT, RZ, -R6, RZ ;  /* 0x80000006ff087210 */ /* 0x001fc60007ffe0ff */
[----:B------:R-:W-:-:S04]  /*0310*/  IMAD.HI.U32 R6, R14, R7, RZ ;  /* 0x000000070e067227 */ /* 0x000fc800078e00ff */
[----:B------:R-:W-:Y:S01]  /*0320*/  IMAD R7, R6, R8, R7 ;  /* 0x0000000806077224 */ /* 0x000fe200078e0207 */
[----:B------:R-:W-:-:S04]  /*0330*/  IABS R8, R13 ;  /* 0x0000000d00087213 */ /* 0x000fc80000000000 */
        /* <DEDUP_REMOVED lines=24> */
[----:B------:R-:W2:Y:S01]  /*04c0*/  LDG.E.CONSTANT R6, desc[UR36][R6.64] ;  /* 0x0000002406067981 */ /* 0x000ea2000c1e9900 */
[----:B------:R-:W-:-:S03]  /*04d0*/  LEA.HI.X R9, R22, UR9, R9, 0x2, P2 ;  /* 0x0000000916097c11 */ /* 0x000fc600090f1409 */
[----:B------:R-:W3:Y:S04]  /*04e0*/  LDG.E.CONSTANT R10, desc[UR36][R10.64] ;  /* 0x000000240a0a7981 */ /* 0x000ee8000c1e9900 */
[----:B------:R-:W3:Y:S04]  /*04f0*/  LDG.E R23, desc[UR36][R8.64+0x4] ;  /* 0x0000042408177981 */ /* 0x000ee8000c1e1900 */
[----:B------:R-:W4:Y:S01]  /*0500*/  LDG.E R21, desc[UR36][R8.64] ;  /* 0x0000002408157981 */ /* 0x000f22000c1e1900 */
[----:B------:R-:W-:-:S04]  /*0510*/  IADD3 R20, PT, PT, R12, R20, RZ ;  /* 0x000000140c147210 */ /* 0x000fc80007ffe0ff */
[----:B------:R-:W-:Y:S01]  /*0520*/  ISETP.GE.AND P2, PT, R20, R17, PT ;  /* 0x000000111400720c */ /* 0x000fe20003f46270 */
[-C--:B---3--:R-:W-:Y:S01]  /*0530*/  FMUL.FTZ R25, R10, R23.reuse ;  /* 0x000000170a197220 */ /* 0x088fe20000410000 */
[----:B--2---:R-:W-:-:S03]  /*0540*/  FMUL.FTZ R23, R6, R23 ;  /* 0x0000001706177220 */ /* 0x004fc60000410000 */
[-C--:B----4-:R-:W-:Y:S01]  /*0550*/  FFMA.FTZ R25, R6, R21.reuse, -R25 ;  /* 0x0000001506197223 */ /* 0x090fe20000010819 */
[----:B------:R-:W-:-:S04]  /*0560*/  FFMA.FTZ R23, R10, R21, R23 ;  /* 0x000000150a177223 */ /* 0x000fc80000010017 */
[----:B------:R0:W-:Y:S04]  /*0570*/  STG.E desc[UR36][R8.64], R25 ;  /* 0x0000001908007986 */ /* 0x0001e8000c101924 */
[----:B------:R0:W-:Y:S01]  /*0580*/  STG.E desc[UR36][R8.64+0x4], R23 ;  /* 0x0000041708007986 */ /* 0x0001e2000c101924 */
[----:B------:R-:W-:Y:S05]  /*0590*/  @!P2 BRA `(.L_x_30) ;  /* 0xfffffffc0050a947 */ /* 0x000fea000383ffff */
.L_x_29:
[----:B------:R-:W-:Y:S05]  /*05a0*/  BSYNC.RECONVERGENT B0 ;  /* 0x0000000000007941 */ /* 0x000fea0003800200 */
.L_x_28:
        /* <DEDUP_REMOVED lines=11> */
[----:B------:R3:W4:Y:S04]  /*0660*/  LDG.E.CONSTANT R4, desc[UR36][R4.64] ;  /* 0x0000002404047981 */ /* 0x000728000c1e9900 */
[----:B------:R5:W4:Y:S01]  /*0670*/  LDG.E.CONSTANT R6, desc[UR36][R6.64] ;  /* 0x0000002406067981 */ /* 0x000b22000c1e9900 */
[----:B-1----:R-:W-:-:S04]  /*0680*/  IMAD.WIDE.U32 R8, R15, UR4, R8 ;  /* 0x000000040f087c25 */ /* 0x002fc8000f8e0008 */
[----:B------:R-:W-:Y:S01]  /*0690*/  IMAD R15, R15, UR5, R9 ;  /* 0x000000050f0f7c24 */ /* 0x000fe2000f8e0209 */
[C---:B0-----:R-:W-:Y:S01]  /*06a0*/  LEA R2, P0, R8.reuse, UR6, 0x2 ;  /* 0x0000000608027c11 */ /* 0x041fe2000f8010ff */
[----:B------:R-:W3:Y:S03]  /*06b0*/  LDCU.64 UR4, c[0x4][0x118] ;  /* 0x01002300ff0477ac */ /* 0x000ee60008000a00 */
[----:B------:R-:W-:Y:S01]  /*06c0*/  LEA.HI.X R3, R8, UR7, R15, 0x2, P0 ;  /* 0x0000000708037c11 */ /* 0x000fe200080f140f */
[----:B------:R-:W5:Y:S04]  /*06d0*/  LDCU.64 UR6, c[0x4][0x120] ;  /* 0x01002400ff0677ac */ /* 0x000f680008000a00 */
[----:B------:R-:W4:Y:S04]  /*06e0*/  LDG.E R9, desc[UR36][R2.64+0x4] ;  /* 0x0000042402097981 */ /* 0x000f28000c1e1900 */
[----:B------:R-:W4:Y:S01]  /*06f0*/  LDG.E R15, desc[UR36][R2.64] ;  /* 0x00000024020f7981 */ /* 0x000f22000c1e1900 */
[----:B------:R-:W-:-:S04]  /*0700*/  MOV R0, 0x0 ;  /* 0x0000000000007802 */ /* 0x000fc80000000f00 */
[----:B------:R0:W1:Y:S01]  /*0710*/  LDC.64 R16, c[0x4][R0] ;  /* 0x0100000000107b82 */ /* 0x0000620000000a00 */
[----:B------:R-:W-:Y:S01]  /*0720*/  HFMA2 R12, -RZ, RZ, 0, 5.9604644775390625e-08 ;  /* 0x00000001ff0c7431 */ /* 0x000fe200000001ff */
[----:B---3--:R-:W-:Y:S01]  /*0730*/  MOV R5, UR5 ;  /* 0x0000000500057c02 */ /* 0x008fe20008000f00 */
[----:B--2---:R-:W-:Y:S01]  /*0740*/  IMAD.U32 R10, RZ, RZ, UR8 ;  /* 0x00000008ff0a7e24 */ /* 0x004fe2000f8e00ff */
[----:B-----5:R-:W-:Y:S01]  /*0750*/  MOV R7, UR7 ;  /* 0x0000000700077c02 */ /* 0x020fe20008000f00 */
[----:B------:R-:W-:Y:S02]  /*0760*/  IMAD.MOV.U32 R8, RZ, RZ, 0x219 ;  /* 0x00000219ff087424 */ /* 0x000fe400078e00ff */
[-C--:B----4-:R-:W-:Y:S01]  /*0770*/  FMUL.FTZ R11, R6, R9.reuse ;  /* 0x00000009060b7220 */ /* 0x090fe20000410000 */
[----:B------:R-:W-:-:S03]  /*0780*/  FMUL.FTZ R13, R4, R9 ;  /* 0x00000009040d7220 */ /* 0x000fc60000410000 */
[-C--:B------:R-:W-:Y:S01]  /*0790*/  FFMA.FTZ R9, R4, R15.reuse, -R11 ;  /* 0x0000000f04097223 */ /* 0x080fe2000001080b */
[----:B------:R-:W-:-:S04]  /*07a0*/  FFMA.FTZ R15, R6, R15, R13 ;  /* 0x0000000f060f7223 */ /* 0x000fc8000001000d */
[----:B------:R0:W-:Y:S04]  /*07b0*/  STG.E desc[UR36][R2.64], R9 ;  /* 0x0000000902007986 */ /* 0x0001e8000c101924 */
[----:B------:R0:W-:Y:S01]  /*07c0*/  STG.E desc[UR36][R2.64+0x4], R15 ;  /* 0x0000040f02007986 */ /* 0x0001e2000c101924 */
[----:B------:R-:W-:Y:S01]  /*07d0*/  IMAD.U32 R4, RZ, RZ, UR4 ;  /* 0x00000004ff047e24 */ /* 0x000fe2000f8e00ff */
[----:B------:R-:W-:Y:S01]  /*07e0*/  MOV R11, UR9 ;  /* 0x00000009000b7c02 */ /* 0x000fe20008000f00 */
[----:B------:R-:W-:Y:S02]  /*07f0*/  IMAD.U32 R6, RZ, RZ, UR6 ;  /* 0x00000006ff067e24 */ /* 0x000fe4000f8e00ff */
[----:B-1----:R-:W-:-:S07]  /*0800*/  IMAD.MOV.U32 R13, RZ, RZ, RZ ;  /* 0x000000ffff0d7224 */ /* 0x002fce00078e00ff */
[----:B------:R-:W-:-:S07]  /*0810*/  LEPC R20, `(.L_x_32) ;  /* 0x000000001014794e */ /* 0x000fce0000000000 */
[----:B0-----:R-:W-:Y:S05]  /*0820*/  CALL.ABS.NOINC R16 ;  /* 0x0000000010007343 */ /* 0x001fea0003c00000 */
.L_x_32:
[----:B------:R-:W-:Y:S05]  /*0830*/  BSYNC.RECONVERGENT B6 ;  /* 0x0000000000067941 */ /* 0x000fea0003800200 */
.L_x_31:
        /* <DEDUP_REMOVED lines=19> */
.L_x_33:
[----:B------:R-:W-:Y:S05]  /*0970*/  EXIT ;  /* 0x000000000000794d */ /* 0x000fea0003800000 */
.L_x_34:
        /* <DEDUP_REMOVED lines=16> */
.L_x_520:


//--------------------- .text._ZN4vllm38concat_and_cache_mla_rope_fused_kernelIfLb1E13__nv_bfloat16hLNS_18Fp8KVCacheDataTypeE2EEEvPKlPT_S6_PKS5_S8_illlliPT2_S4_iiiiPKf --------------------------
	.section	.text._ZN4vllm38concat_and_cache_mla_rope_fused_kernelIfLb1E13__nv_bfloat16hLNS_18Fp8KVCacheDataTypeE2EEEvPKlPT_S6_PKS5_S8_illlliPT2_S4_iiiiPKf,"ax",@progbits
	.align	128
        .global         _ZN4vllm38concat_and_cache_mla_rope_fused_kernelIfLb1E13__nv_bfloat16hLNS_18Fp8KVCacheDataTypeE2EEEvPKlPT_S6_PKS5_S8_illlliPT2_S4_iiiiPKf
        .type           _ZN4vllm38concat_and_cache_mla_rope_fused_kernelIfLb1E13__nv_bfloat16hLNS_18Fp8KVCacheDataTypeE2EEEvPKlPT_S6_PKS5_S8_illlliPT2_S4_iiiiPKf,@function
        .size           _ZN4vllm38concat_and_cache_mla_rope_fused_kernelIfLb1E13__nv_bfloat16hLNS_18Fp8KVCacheDataTypeE2EEEvPKlPT_S6_PKS5_S8_illlliPT2_S4_iiiiPKf,(.L_x_521 - _ZN4vllm38concat_and_cache_mla_rope_fused_kernelIfLb1E13__nv_bfloat16hLNS_18Fp8KVCacheDataTypeE2EEEvPKlPT_S6_PKS5_S8_illlliPT2_S4_iiiiPKf)
        .other          _ZN4vllm38concat_and_cache_mla_rope_fused_kernelIfLb1E13__nv_bfloat16hLNS_18Fp8KVCacheDataTypeE2EEEvPKlPT_S6_PKS5_S8_illlliPT2_S4_iiiiPKf,@"STO_CUDA_ENTRY STV_DEFAULT"
_ZN4vllm38concat_and_cache_mla_rope_fused_kernelIfLb1E13__nv_bfloat16hLNS_18Fp8KVCacheDataTypeE2EEEvPKlPT_S6_PKS5_S8_illlliPT2_S4_iiiiPKf:
.text._ZN4vllm38concat_and_cache_mla_rope_fused_kernelIfLb1E13__nv_bfloat16hLNS_18Fp8KVCacheDataTypeE2EEEvPKlPT_S6_PKS5_S8_illlliPT2_S4_iiiiPKf:
        /* <DEDUP_REMOVED lines=46> */
.L_x_37:
        /* <DEDUP_REMOVED lines=29> */
[C---:B------:R-:W-:Y:S02]  /*04b0*/  IMAD.WIDE R10, R17.reuse, 0x4, R8 ;  /* 0x00000004110a7825 */ /* 0x040fe400078e0208 */
[----:B------:R-:W2:Y:S02]  /*04c0*/  LDG.E.CONSTANT R8, desc[UR36][R8.64] ;  /* 0x0000002408087981 */ /* 0x000ea4000c1e9900 */
[----:B------:R-:W-:Y:S02]  /*04d0*/  IMAD.WIDE R12, R17, 0x4, R6 ;  /* 0x00000004110c7825 */ /* 0x000fe400078e0206 */
[----:B------:R-:W3:Y:S04]  /*04e0*/  LDG.E.CONSTANT R10, desc[UR36][R10.64] ;  /* 0x000000240a0a7981 */ /* 0x000ee8000c1e9900 */
[----:B------:R-:W3:Y:S04]  /*04f0*/  LDG.E R25, desc[UR36][R12.64] ;  /* 0x000000240c197981 */ /* 0x000ee8000c1e1900 */
[----:B------:R-:W4:Y:S01]  /*0500*/  LDG.E R23, desc[UR36][R6.64] ;  /* 0x0000002406177981 */ /* 0x000f22000c1e1900 */
[----:B------:R-:W-:-:S05]  /*0510*/  IMAD.IADD R22, R14, 0x1, R22 ;  /* 0x000000010e167824 */ /* 0x000fca00078e0216 */
        /* <DEDUP_REMOVED lines=8> */
.L_x_36:
[----:B------:R-:W-:Y:S05]  /*05a0*/  BSYNC.RECONVERGENT B0 ;  /* 0x0000000000007941 */ /* 0x000fea0003800200 */
.L_x_35:
[----:B------:R-:W-:Y:S05]  /*05b0*/  @!P0 EXIT ;  /* 0x000000000000894d */ /* 0x000fea0003800000 */
[----:B------:R-:W-:Y:S01]  /*05c0*/  ISETP.GE.AND P0, PT, R16, R17, PT ;  /* 0x000000111000720c */ /* 0x000fe20003f06270 */
[----:B------:R-:W-:-:S12]  /*05d0*/  BSSY.RECONVERGENT B6, `(.L_x_38) ;  /* 0x0000027000067945 */ /* 0x000fd80003800200 */
[----:B------:R-:W-:Y:S05]  /*05e0*/  @P0 BRA `(.L_x_39) ;  /* 0x0000000000940947 */ /* 0x000fea0003800000 */
[----:B0-----:R-:W0:Y:S01]  /*05f0*/  LDC.64 R6, c[0x0][0x390] ;  /* 0x0000e400ff067b82 */ /* 0x001e220000000a00 */
[----:B------:R-:W1:Y:S01]  /*0600*/  LDCU.64 UR4, c[0x0][0x3c0] ;  /* 0x00007800ff0477ac */ /* 0x000e620008000a00 */
[----:B------:R-:W-:Y:S01]  /*0610*/  IMAD.WIDE.U32 R4, R16, 0x4, R4 ;  /* 0x0000000410047825 */ /* 0x000fe200078e0004 */
[----:B------:R-:W2:Y:S01]  /*0620*/  LDCU.64 UR6, c[0x4][0x120] ;  /* 0x01002400ff0677ac */ /* 0x000ea20008000a00 */
[----:B------:R-:W3:Y:S02]  /*0630*/  LDCU.64 UR8, c[0x4][0x30] ;  /* 0x01000600ff0877ac */ /* 0x000ee40008000a00 */
[----:B-1----:R-:W-:-:S04]  /*0640*/  IMAD.WIDE.U32 R2, R15, UR4, RZ ;  /* 0x000000040f027c25 */ /* 0x002fc8000f8e00ff */
[----:B------:R-:W-:Y:S01]  /*0650*/  IMAD R15, R15, UR5, R3 ;  /* 0x000000050f0f7c24 */ /* 0x000fe2000f8e0203 */
[C---:B0-----:R-:W-:Y:S01]  /*0660*/  LEA R14, P0, R2.reuse, R6, 0x2 ;  /* 0x00000006020e7211 */ /* 0x041fe200078010ff */
[----:B------:R-:W0:Y:S01]  /*0670*/  LDCU.64 UR4, c[0x4][0x118] ;  /* 0x01002300ff0477ac */ /* 0x000e220008000a00 */
[C---:B------:R-:W-:Y:S02]  /*0680*/  IADD3 R3, PT, PT, R17.reuse, R16, RZ ;  /* 0x0000001011037210 */ /* 0x040fe40007ffe0ff */
[----:B------:R-:W-:Y:S01]  /*0690*/  LEA.HI.X R15, R2, R7, R15, 0x2, P0 ;  /* 0x00000007020f7211 */ /* 0x000fe200000f140f */
[----:B------:R-:W-:Y:S02]  /*06a0*/  IMAD.WIDE.U32 R6, R17, 0x4, R4 ;  /* 0x0000000411067825 */ /* 0x000fe400078e0004 */
[----:B------:R0:W4:Y:S02]  /*06b0*/  LDG.E.CONSTANT R4, desc[UR36][R4.64] ;  /* 0x0000002404047981 */ /* 0x000124000c1e9900 */
[----:B------:R-:W-:-:S02]  /*06c0*/  IMAD.WIDE.U32 R2, R3, 0x4, R14 ;  /* 0x0000000403027825 */ /* 0x000fc400078e000e */
[----:B------:R2:W5:Y:S02]  /*06d0*/  LDG.E.CONSTANT R6, desc[UR36][R6.64] ;  /* 0x0000002406067981 */ /* 0x000564000c1e9900 */
[----:B------:R-:W-:Y:S02]  /*06e0*/  IMAD.WIDE.U32 R14, R16, 0x4, R14 ;  /* 0x00000004100e7825 */ /* 0x000fe400078e000e */
[----:B------:R-:W5:Y:S04]  /*06f0*/  LDG.E R9, desc[UR36][R2.64] ;  /* 0x0000002402097981 */ /* 0x000f68000c1e1900 */
[----:B------:R-:W4:Y:S01]  /*0700*/  LDG.E R17, desc[UR36][R14.64] ;  /* 0x000000240e117981 */ /* 0x000f22000c1e1900 */
[----:B------:R-:W-:-:S04]  /*0710*/  MOV R0, 0x0 ;  /* 0x0000000000007802 */ /* 0x000fc80000000f00 */
[----:B------:R1:W1:Y:S01]  /*0720*/  LDC.64 R18, c[0x4][R0] ;  /* 0x0100000000127b82 */ /* 0x0002620000000a00 */
[----:B------:R-:W-:Y:S01]  /*0730*/  HFMA2 R12, -RZ, RZ, 0, 5.9604644775390625e-08 ;  /* 0x00000001ff0c7431 */ /* 0x000fe200000001ff */
[----:B0-----:R-:W-:Y:S01]  /*0740*/  MOV R5, UR5 ;  /* 0x0000000500057c02 */ /* 0x001fe20008000f00 */
[----:B---3--:R-:W-:Y:S01]  /*0750*/  IMAD.U32 R10, RZ, RZ, UR8 ;  /* 0x00000008ff0a7e24 */ /* 0x008fe2000f8e00ff */
[----:B--2---:R-:W-:Y:S01]  /*0760*/  MOV R7, UR7 ;  /* 0x0000000700077c02 */ /* 0x004fe20008000f00 */
[----:B------:R-:W-:Y:S02]  /*0770*/  IMAD.MOV.U32 R8, RZ, RZ, 0x219 ;  /* 0x00000219ff087424 */ /* 0x000fe400078e00ff */
[-C--:B-----5:R-:W-:Y:S01]  /*0780*/  FMUL.FTZ R11, R6, R9.reuse ;  /* 0x00000009060b7220 */ /* 0x0a0fe20000410000 */
[----:B----4-:R-:W-:-:S03]  /*0790*/  FMUL.FTZ R13, R4, R9 ;  /* 0x00000009040d7220 */ /* 0x010fc60000410000 */
        /* <DEDUP_REMOVED lines=10> */
.L_x_39:
[----:B------:R-:W-:Y:S05]  /*0840*/  BSYNC.RECONVERGENT B6 ;  /* 0x0000000000067941 */ /* 0x000fea0003800200 */
.L_x_38:
[----:B------:R-:W1:Y:S02]  /*0850*/  LDCU UR4, c[0x0][0x3f0] ;  /* 0x00007e00ff0477ac */ /* 0x000e640008000800 */
[----:B-1----:R-:W-:-:S13]  /*0860*/  ISETP.GE.AND P0, PT, R16, UR4, PT ;  /* 0x0000000410007c0c */ /* 0x002fda000bf06270 */
[----:B------:R-:W-:Y:S05]  /*0870*/  @P0 EXIT ;  /* 0x000000000000094d */ /* 0x000fea0003800000 */
[----:B------:R-:W-:Y:S01]  /*0880*/  MOV R0, 0x0 ;  /* 0x0000000000007802 */ /* 0x000fe20000000f00 */
[----:B------:R-:W1:Y:S01]  /*0890*/  LDCU.64 UR4, c[0x4][0x118] ;  /* 0x01002300ff0477ac */ /* 0x000e620008000a00 */
[----:B------:R-:W-:Y:S02]  /*08a0*/  HFMA2 R8, -RZ, RZ, 0, 3.2007694244384765625e-05 ;  /* 0x00000219ff087431 */ /* 0x000fe400000001ff */
[----:B0-----:R-:W-:Y:S01]  /*08b0*/  IMAD.MOV.U32 R12, RZ, RZ, 0x1 ;  /* 0x00000001ff0c7424 */ /* 0x001fe200078e00ff */
        /* <DEDUP_REMOVED lines=12> */
.L_x_40:
[----:B------:R-:W-:Y:S05]  /*0980*/  EXIT ;  /* 0x000000000000794d */ /* 0x000fea0003800000 */
.L_x_41:
        /* <DEDUP_REMOVED lines=15> */
.L_x_521:


//--------------------- .text._ZN4vllm38concat_and_cache_mla_rope_fused_kernelIN3c108BFloat16ELb0EthLNS_18Fp8KVCacheDataTypeE2EEEvPKlPT_S7_PKS6_S9_illlliPT2_S5_iiiiPKf --------------------------
	.section	.text._ZN4vllm38concat_and_cache_mla_rope_fused_kernelIN3c108BFloat16ELb0EthLNS_18Fp8KVCacheDataTypeE2EEEvPKlPT_S7_PKS6_S9_illlliPT2_S5_iiiiPKf,"ax",@progbits
	.align	128
        .global         _ZN4vllm38concat_and_cache_mla_rope_fused_kernelIN3c108BFloat16ELb0EthLNS_18Fp8KVCacheDataTypeE2EEEvPKlPT_S7_PKS6_S9_illlliPT2_S5_iiiiPKf
        .type           _ZN4vllm38concat_and_cache_mla_rope_fused_kernelIN3c108BFloat16ELb0EthLNS_18Fp8KVCacheDataTypeE2EEEvPKlPT_S7_PKS6_S9_illlliPT2_S5_iiiiPKf,@function
        .size           _ZN4vllm38concat_and_cache_mla_rope_fused_kernelIN3c108BFloat16ELb0EthLNS_18Fp8KVCacheDataTypeE2EEEvPKlPT_S7_PKS6_S9_illlliPT2_S5_iiiiPKf,(.L_x_522 - _ZN4vllm38concat_and_cache_mla_rope_fused_kernelIN3c108BFloat16ELb0EthLNS_18Fp8KVCacheDataTypeE2EEEvPKlPT_S7_PKS6_S9_illlliPT2_S5_iiiiPKf)
        .other          _ZN4vllm38concat_and_cache_mla_rope_fused_kernelIN3c108BFloat16ELb0EthLNS_18Fp8KVCacheDataTypeE2EEEvPKlPT_S7_PKS6_S9_illlliPT2_S5_iiiiPKf,@"STO_CUDA_ENTRY STV_DEFAULT"
_ZN4vllm38concat_and_cache_mla_rope_fused_kernelIN3c108BFloat16ELb0EthLNS_18Fp8KVCacheDataTypeE2EEEvPKlPT_S7_PKS6_S9_illlliPT2_S5_iiiiPKf:
.text._ZN4vllm38concat_and_cache_mla_rope_fused_kernelIN3c108BFloat16ELb0EthLNS_18Fp8KVCacheDataTypeE2EEEvPKlPT_S7_PKS6_S9_illlliPT2_S5_iiiiPKf:
        /* <DEDUP_REMOVED lines=46> */
.L_x_44:
        /* <DEDUP_REMOVED lines=60> */
.L_x_43:
[----:B------:R-:W-:Y:S05]  /*06a0*/  BSYNC.RECONVERGENT B0 ;  /* 0x0000000000007941 */ /* 0x000fea0003800200 */
.L_x_42:
        /* <DEDUP_REMOVED lines=56> */
.L_x_46:
[----:B------:R-:W-:Y:S05]  /*0a30*/  BSYNC.RECONVERGENT B6 ;  /* 0x0000000000067941 */ /* 0x000fea0003800200 */
.L_x_45:
        /* <DEDUP_REMOVED lines=19> */
.L_x_47:
[----:B------:R-:W-:Y:S05]  /*0b70*/  EXIT ;  /* 0x000000000000794d */ /* 0x000fea0003800000 */
.L_x_48:
        /* <DEDUP_REMOVED lines=16> */
.L_x_522:


//--------------------- .text._ZN4vllm38concat_and_cache_mla_rope_fused_kernelIN3c108BFloat16ELb1EthLNS_18Fp8KVCacheDataTypeE2EEEvPKlPT_S7_PKS6_S9_illlliPT2_S5_iiiiPKf --------------------------
	.section	.text._ZN4vllm38concat_and_cache_mla_rope_fused_kernelIN3c108BFloat16ELb1EthLNS_18Fp8KVCacheDataTypeE2EEEvPKlPT_S7_PKS6_S9_illlliPT2_S5_iiiiPKf,"ax",@progbits
	.align	128
        .global         _ZN4vllm38concat_and_cache_mla_rope_fused_kernelIN3c108BFloat16ELb1EthLNS_18Fp8KVCacheDataTypeE2EEEvPKlPT_S7_PKS6_S9_illlliPT2_S5_iiiiPKf
        .type           _ZN4vllm38concat_and_cache_mla_rope_fused_kernelIN3c108BFloat16ELb1EthLNS_18Fp8KVCacheDataTypeE2EEEvPKlPT_S7_PKS6_S9_illlliPT2_S5_iiiiPKf,@function
        .size           _ZN4vllm38concat_and_cache_mla_rope_fused_kernelIN3c108BFloat16ELb1EthLNS_18Fp8KVCacheDataTypeE2EEEvPKlPT_S7_PKS6_S9_illlliPT2_S5_iiiiPKf,(.L_x_523 - _ZN4vllm38concat_and_cache_mla_rope_fused_kernelIN3c108BFloat16ELb1EthLNS_18Fp8KVCacheDataTypeE2EEEvPKlPT_S7_PKS6_S9_illlliPT2_S5_iiiiPKf)
        .other          _ZN4vllm38concat_and_cache_mla_rope_fused_kernelIN3c108BFloat16ELb1EthLNS_18Fp8KVCacheDataTypeE2EEEvPKlPT_S7_PKS6_S9_illlliPT2_S5_iiiiPKf,@"STO_CUDA_ENTRY STV_DEFAULT"
_ZN4vllm38concat_and_cache_mla_rope_fused_kernelIN3c108BFloat16ELb1EthLNS_18Fp8KVCacheDataTypeE2EEEvPKlPT_S7_PKS6_S9_illlliPT2_S5_iiiiPKf:
.text._ZN4vllm38concat_and_cache_mla_rope_fused_kernelIN3c108BFloat16ELb1EthLNS_18Fp8KVCacheDataTypeE2EEEvPKlPT_S7_PKS6_S9_illlliPT2_S5_iiiiPKf:
        /* <DEDUP_REMOVED lines=46> */
.L_x_51:
        /* <DEDUP_REMOVED lines=60> */
.L_x_50:
[----:B------:R-:W-:Y:S05]  /*06a0*/  BSYNC.RECONVERGENT B0 ;  /* 0x0000000000007941 */ /* 0x000fea0003800200 */
.L_x_49:
        /* <DEDUP_REMOVED lines=57> */
.L_x_53:
[----:B------:R-:W-:Y:S05]  /*0a40*/  BSYNC.RECONVERGENT B6 ;  /* 0x0000000000067941 */ /* 0x000fea0003800200 */
.L_x_52:
        /* <DEDUP_REMOVED lines=19> */
.L_x_54:
[----:B------:R-:W-:Y:S05]  /*0b80*/  EXIT ;  /* 0x000000000000794d */ /* 0x000fea0003800000 */
.L_x_55:
        /* <DEDUP_REMOVED lines=15> */
.L_x_523:


//--------------------- .text._ZN4vllm38concat_and_cache_mla_rope_fused_kernelIN3c104HalfELb0EthLNS_18Fp8KVCacheDataTypeE2EEEvPKlPT_S7_PKS6_S9_illlliPT2_S5_iiiiPKf --------------------------
	.section	.text._ZN4vllm38concat_and_cache_mla_rope_fused_kernelIN3c104HalfELb0EthLNS_18Fp8KVCacheDataTypeE2EEEvPKlPT_S7_PKS6_S9_illlliPT2_S5_iiiiPKf,"ax",@progbits
	.align	128
        .global         _ZN4vllm38concat_and_cache_mla_rope_fused_kernelIN3c104HalfELb0EthLNS_18Fp8KVCacheDataTypeE2EEEvPKlPT_S7_PKS6_S9_illlliPT2_S5_iiiiPKf
        .type           _ZN4vllm38concat_and_cache_mla_rope_fused_kernelIN3c104HalfELb0EthLNS_18Fp8KVCacheDataTypeE2EEEvPKlPT_S7_PKS6_S9_illlliPT2_S5_iiiiPKf,@function
        .size           _ZN4vllm38concat_and_cache_mla_rope_fused_kernelIN3c104HalfELb0EthLNS_18Fp8KVCacheDataTypeE2EEEvPKlPT_S7_PKS6_S9_illlliPT2_S5_iiiiPKf,(.L_x_524 - _ZN4vllm38concat_and_cache_mla_rope_fused_kernelIN3c104HalfELb0EthLNS_18Fp8KVCacheDataTypeE2EEEvPKlPT_S7_PKS6_S9_illlliPT2_S5_iiiiPKf)
        .other          _ZN4vllm38concat_and_cache_mla_rope_fused_kernelIN3c104HalfELb0EthLNS_18Fp8KVCacheDataTypeE2EEEvPKlPT_S7_PKS6_S9_illlliPT2_S5_iiiiPKf,@"STO_CUDA_ENTRY STV_DEFAULT"
_ZN4vllm38concat_and_cache_mla_rope_fused_kernelIN3c104HalfELb0EthLNS_18Fp8KVCacheDataTypeE2EEEvPKlPT_S7_PKS6_S9_illlliPT2_S5_iiiiPKf:
.text._ZN4vllm38concat_and_cache_mla_rope_fused_kernelIN3c104HalfELb0EthLNS_18Fp8KVCacheDataTypeE2EEEvPKlPT_S7_PKS6_S9_illlliPT2_S5_iiiiPKf:
        /* <DEDUP_REMOVED lines=46> */
.L_x_58:
        /* <DEDUP_REMOVED lines=58> */
.L_x_57:
[----:B------:R-:W-:Y:S05]  /*0680*/  BSYNC.RECONVERGENT B0 ;  /* 0x0000000000007941 */ /* 0x000fea0003800200 */
.L_x_56:
        /* <DEDUP_REMOVED lines=54> */
.L_x_60:
[----:B------:R-:W-:Y:S05]  /*09f0*/  BSYNC.RECONVERGENT B6 ;  /* 0x0000000000067941 */ /* 0x000fea0003800200 */
.L_x_59:
        /* <DEDUP_REMOVED lines=19> */
.L_x_61:
[----:B------:R-:W-:Y:S05]  /*0b30*/  EXIT ;  /* 0x000000000000794d */ /* 0x000fea0003800000 */
.L_x_62:
        /* <DEDUP_REMOVED lines=12> */
.L_x_524:


//--------------------- .text._ZN4vllm38concat_and_cache_mla_rope_fused_kernelIN3c104HalfELb1EthLNS_18Fp8KVCacheDataTypeE2EEEvPKlPT_S7_PKS6_S9_illlliPT2_S5_iiiiPKf --------------------------
	.section	.text._ZN4vllm38concat_and_cache_mla_rope_fused_kernelIN3c104HalfELb1EthLNS_18Fp8KVCacheDataTypeE2EEEvPKlPT_S7_PKS6_S9_illlliPT2_S5_iiiiPKf,"ax",@progbits
	.align	128
        .global         _ZN4vllm38concat_and_cache_mla_rope_fused_kernelIN3c104HalfELb1EthLNS_18Fp8KVCacheDataTypeE2EEEvPKlPT_S7_PKS6_S9_illlliPT2_S5_iiiiPKf
        .type           _ZN4vllm38concat_and_cache_mla_rope_fused_kernelIN3c104HalfELb1EthLNS_18Fp8KVCacheDataTypeE2EEEvPKlPT_S7_PKS6_S9_illlliPT2_S5_iiiiPKf,@function
        .size           _ZN4vllm38concat_and_cache_mla_rope_fused_kernelIN3c104HalfELb1EthLNS_18Fp8KVCacheDataTypeE2EEEvPKlPT_S7_PKS6_S9_illlliPT2_S5_iiiiPKf,(.L_x_525 - _ZN4vllm38concat_and_cache_mla_rope_fused_kernelIN3c104HalfELb1EthLNS_18Fp8KVCacheDataTypeE2EEEvPKlPT_S7_PKS6_S9_illlliPT2_S5_iiiiPKf)
        .other          _ZN4vllm38concat_and_cache_mla_rope_fused_kernelIN3c104HalfELb1EthLNS_18Fp8KVCacheDataTypeE2EEEvPKlPT_S7_PKS6_S9_illlliPT2_S5_iiiiPKf,@"STO_CUDA_ENTRY STV_DEFAULT"
_ZN4vllm38concat_and_cache_mla_rope_fused_kernelIN3c104HalfELb1EthLNS_18Fp8KVCacheDataTypeE2EEEvPKlPT_S7_PKS6_S9_illlliPT2_S5_iiiiPKf:
.text._ZN4vllm38concat_and_cache_mla_rope_fused_kernelIN3c104HalfELb1EthLNS_18Fp8KVCacheDataTypeE2EEEvPKlPT_S7_PKS6_S9_illlliPT2_S5_iiiiPKf:
        /* <DEDUP_REMOVED lines=46> */
.L_x_65:
        /* <DEDUP_REMOVED lines=58> */
.L_x_64:
[----:B------:R-:W-:Y:S05]  /*0680*/  BSYNC.RECONVERGENT B0 ;  /* 0x0000000000007941 */ /* 0x000fea0003800200 */
.L_x_63:
        /* <DEDUP_REMOVED lines=55> */
.L_x_67:
[----:B------:R-:W-:Y:S05]  /*0a00*/  BSYNC.RECONVERGENT B6 ;  /* 0x0000000000067941 */ /* 0x000fea0003800200 */
.L_x_66:
        /* <DEDUP_REMOVED lines=19> */
.L_x_68:
[----:B------:R-:W-:Y:S05]  /*0b40*/  EXIT ;  /* 0x000000000000794d */ /* 0x000fea0003800000 */
.L_x_69:
        /* <DEDUP_REMOVED lines=11> */
.L_x_525:


//--------------------- .text._ZN4vllm38concat_and_cache_mla_rope_fused_kernelIfLb0EthLNS_18Fp8KVCacheDataTypeE2EEEvPKlPT_S5_PKS4_S7_illlliPT2_S3_iiiiPKf --------------------------
	.section	.text._ZN4vllm38concat_and_cache_mla_rope_fused_kernelIfLb0EthLNS_18Fp8KVCacheDataTypeE2EEEvPKlPT_S5_PKS4_S7_illlliPT2_S3_iiiiPKf,"ax",@progbits
	.align	128
        .global         _ZN4vllm38concat_and_cache_mla_rope_fused_kernelIfLb0EthLNS_18Fp8KVCacheDataTypeE2EEEvPKlPT_S5_PKS4_S7_illlliPT2_S3_iiiiPKf
        .type           _ZN4vllm38concat_and_cache_mla_rope_fused_kernelIfLb0EthLNS_18Fp8KVCacheDataTypeE2EEEvPKlPT_S5_PKS4_S7_illlliPT2_S3_iiiiPKf,@function
        .size           _ZN4vllm38concat_and_cache_mla_rope_fused_kernelIfLb0EthLNS_18Fp8KVCacheDataTypeE2EEEvPKlPT_S5_PKS4_S7_illlliPT2_S3_iiiiPKf,(.L_x_526 - _ZN4vllm38concat_and_cache_mla_rope_fused_kernelIfLb0EthLNS_18Fp8KVCacheDataTypeE2EEEvPKlPT_S5_PKS4_S7_illlliPT2_S3_iiiiPKf)
        .other          _ZN4vllm38concat_and_cache_mla_rope_fused_kernelIfLb0EthLNS_18Fp8KVCacheDataTypeE2EEEvPKlPT_S5_PKS4_S7_illlliPT2_S3_iiiiPKf,@"STO_CUDA_ENTRY STV_DEFAULT"
_ZN4vllm38concat_and_cache_mla_rope_fused_kernelIfLb0EthLNS_18Fp8KVCacheDataTypeE2EEEvPKlPT_S5_PKS4_S7_illlliPT2_S3_iiiiPKf:
.text._ZN4vllm38concat_and_cache_mla_rope_fused_kernelIfLb0EthLNS_18Fp8KVCacheDataTypeE2EEEvPKlPT_S5_PKS4_S7_illlliPT2_S3_iiiiPKf:
        /* <DEDUP_REMOVED lines=46> */
.L_x_72:
        /* <DEDUP_REMOVED lines=44> */
.L_x_71:
[----:B------:R-:W-:Y:S05]  /*05a0*/  BSYNC.RECONVERGENT B0 ;  /* 0x0000000000007941 */ /* 0x000fea0003800200 */
.L_x_70:
        /* <DEDUP_REMOVED lines=40> */
.L_x_74:
[----:B------:R-:W-:Y:S05]  /*0830*/  BSYNC.RECONVERGENT B6 ;  /* 0x0000000000067941 */ /* 0x000fea0003800200 */
.L_x_73:
        /* <DEDUP_REMOVED lines=19> */
.L_x_75:
[----:B------:R-:W-:Y:S05]  /*0970*/  EXIT ;  /* 0x000000000000794d */ /* 0x000fea0003800000 */
.L_x_76:
        /* <DEDUP_REMOVED lines=16> */
.L_x_526:


//--------------------- .text._ZN4vllm38concat_and_cache_mla_rope_fused_kernelIfLb1EthLNS_18Fp8KVCacheDataTypeE2EEEvPKlPT_S5_PKS4_S7_illlliPT2_S3_iiiiPKf --------------------------
	.section	.text._ZN4vllm38concat_and_cache_mla_rope_fused_kernelIfLb1EthLNS_18Fp8KVCacheDataTypeE2EEEvPKlPT_S5_PKS4_S7_illlliPT2_S3_iiiiPKf,"ax",@progbits
	.align	128
        .global         _ZN4vllm38concat_and_cache_mla_rope_fused_kernelIfLb1EthLNS_18Fp8KVCacheDataTypeE2EEEvPKlPT_S5_PKS4_S7_illlliPT2_S3_iiiiPKf
        .type           _ZN4vllm38concat_and_cache_mla_rope_fused_kernelIfLb1EthLNS_18Fp8KVCacheDataTypeE2EEEvPKlPT_S5_PKS4_S7_illlliPT2_S3_iiiiPKf,@function
        .size           _ZN4vllm38concat_and_cache_mla_rope_fused_kernelIfLb1EthLNS_18Fp8KVCacheDataTypeE2EEEvPKlPT_S5_PKS4_S7_illlliPT2_S3_iiiiPKf,(.L_x_527 - _ZN4vllm38concat_and_cache_mla_rope_fused_kernelIfLb1EthLNS_18Fp8KVCacheDataTypeE2EEEvPKlPT_S5_PKS4_S7_illlliPT2_S3_iiiiPKf)
        .other          _ZN4vllm38concat_and_cache_mla_rope_fused_kernelIfLb1EthLNS_18Fp8KVCacheDataTypeE2EEEvPKlPT_S5_PKS4_S7_illlliPT2_S3_iiiiPKf,@"STO_CUDA_ENTRY STV_DEFAULT"
_ZN4vllm38concat_and_cache_mla_rope_fused_kernelIfLb1EthLNS_18Fp8KVCacheDataTypeE2EEEvPKlPT_S5_PKS4_S7_illlliPT2_S3_iiiiPKf:
.text._ZN4vllm38concat_and_cache_mla_rope_fused_kernelIfLb1EthLNS_18Fp8KVCacheDataTypeE2EEEvPKlPT_S5_PKS4_S7_illlliPT2_S3_iiiiPKf:
        /* <DEDUP_REMOVED lines=46> */
.L_x_79:
        /* <DEDUP_REMOVED lines=44> */
.L_x_78:
[----:B------:R-:W-:Y:S05]  /*05a0*/  BSYNC.RECONVERGENT B0 ;  /* 0x0000000000007941 */ /* 0x000fea0003800200 */
.L_x_77:
        /* <DEDUP_REMOVED lines=41> */
.L_x_81:
[----:B------:R-:W-:Y:S05]  /*0840*/  BSYNC.RECONVERGENT B6 ;  /* 0x0000000000067941 */ /* 0x000fea0003800200 */
.L_x_80:
        /* <DEDUP_REMOVED lines=19> */
.L_x_82:
[----:B------:R-:W-:Y:S05]  /*0980*/  EXIT ;  /* 0x000000000000794d */ /* 0x000fea0003800000 */
.L_x_83:
        /* <DEDUP_REMOVED lines=15> */
.L_x_527:


//--------------------- .text._ZN4vllm38concat_and_cache_mla_rope_fused_kernelIN3c108BFloat16ELb0EfhLNS_18Fp8KVCacheDataTypeE2EEEvPKlPT_S7_PKS6_S9_illlliPT2_S5_iiiiPKf --------------------------
	.section	.text._ZN4vllm38concat_and_cache_mla_rope_fused_kernelIN3c108BFloat16ELb0EfhLNS_18Fp8KVCacheDataTypeE2EEEvPKlPT_S7_PKS6_S9_illlliPT2_S5_iiiiPKf,"ax",@progbits
	.align	128
        .global         _ZN4vllm38concat_and_cache_mla_rope_fused_kernelIN3c108BFloat16ELb0EfhLNS_18Fp8KVCacheDataTypeE2EEEvPKlPT_S7_PKS6_S9_illlliPT2_S5_iiiiPKf
        .type           _ZN4vllm38concat_and_cache_mla_rope_fused_kernelIN3c108BFloat16ELb0EfhLNS_18Fp8KVCacheDataTypeE2EEEvPKlPT_S7_PKS6_S9_illlliPT2_S5_iiiiPKf,@function
        .size           _ZN4vllm38concat_and_cache_mla_rope_fused_kernelIN3c108BFloat16ELb0EfhLNS_18Fp8KVCacheDataTypeE2EEEvPKlPT_S7_PKS6_S9_illlliPT2_S5_iiiiPKf,(.L_x_528 - _ZN4vllm38concat_and_cache_mla_rope_fused_kernelIN3c108BFloat16ELb0EfhLNS_18Fp8KVCacheDataTypeE2EEEvPKlPT_S7_PKS6_S9_illlliPT2_S5_iiiiPKf)
        .other          _ZN4vllm38concat_and_cache_mla_rope_fused_kernelIN3c108BFloat16ELb0EfhLNS_18Fp8KVCacheDataTypeE2EEEvPKlPT_S7_PKS6_S9_illlliPT2_S5_iiiiPKf,@"STO_CUDA_ENTRY STV_DEFAULT"
_ZN4vllm38concat_and_cache_mla_rope_fused_kernelIN3c108BFloat16ELb0EfhLNS_18Fp8KVCacheDataTypeE2EEEvPKlPT_S7_PKS6_S9_illlliPT2_S5_iiiiPKf:
.text._ZN4vllm38concat_and_cache_mla_rope_fused_kernelIN3c108BFloat16ELb0EfhLNS_18Fp8KVCacheDataTypeE2EEEvPKlPT_S7_PKS6_S9_illlliPT2_S5_iiiiPKf:
        /* <DEDUP_REMOVED lines=46> */
.L_x_86:
        /* <DEDUP_REMOVED lines=60> */
.L_x_85:
[----:B------:R-:W-:Y:S05]  /*06a0*/  BSYNC.RECONVERGENT B0 ;  /* 0x0000000000007941 */ /* 0x000fea0003800200 */
.L_x_84:
        /* <DEDUP_REMOVED lines=56> */
.L_x_88:
[----:B------:R-:W-:Y:S05]  /*0a30*/  BSYNC.RECONVERGENT B6 ;  /* 0x0000000000067941 */ /* 0x000fea0003800200 */
.L_x_87:
        /* <DEDUP_REMOVED lines=19> */
.L_x_89:
[----:B------:R-:W-:Y:S05]  /*0b70*/  EXIT ;  /* 0x000000000000794d */ /* 0x000fea0003800000 */
.L_x_90:
        /* <DEDUP_REMOVED lines=16> */
.L_x_528:


//--------------------- .text._ZN4vllm38concat_and_cache_mla_rope_fused_kernelIN3c108BFloat16ELb1EfhLNS_18Fp8KVCacheDataTypeE2EEEvPKlPT_S7_PKS6_S9_illlliPT2_S5_iiiiPKf --------------------------
	.section	.text._ZN4vllm38concat_and_cache_mla_rope_fused_kernelIN3c108BFloat16ELb1EfhLNS_18Fp8KVCacheDataTypeE2EEEvPKlPT_S7_PKS6_S9_illlliPT2_S5_iiiiPKf,"ax",@progbits
	.align	128
        .global         _ZN4vllm38concat_and_cache_mla_rope_fused_kernelIN3c108BFloat16ELb1EfhLNS_18Fp8KVCacheDataTypeE2EEEvPKlPT_S7_PKS6_S9_illlliPT2_S5_iiiiPKf
        .type           _ZN4vllm38concat_and_cache_mla_rope_fused_kernelIN3c108BFloat16ELb1EfhLNS_18Fp8KVCacheDataTypeE2EEEvPKlPT_S7_PKS6_S9_illlliPT2_S5_iiiiPKf,@function
        .size           _ZN4vllm38concat_and_cache_mla_rope_fused_kernelIN3c108BFloat16ELb1EfhLNS_18Fp8KVCacheDataTypeE2EEEvPKlPT_S7_PKS6_S9_illlliPT2_S5_iiiiPKf,(.L_x_529 - _ZN4vllm38concat_and_cache_mla_rope_fused_kernelIN3c108BFloat16ELb1EfhLNS_18Fp8KVCacheDataTypeE2EEEvPKlPT_S7_PKS6_S9_illlliPT2_S5_iiiiPKf)
        .other          _ZN4vllm38concat_and_cache_mla_rope_fused_kernelIN3c108BFloat16ELb1EfhLNS_18Fp8KVCacheDataTypeE2EEEvPKlPT_S7_PKS6_S9_illlliPT2_S5_iiiiPKf,@"STO_CUDA_ENTRY STV_DEFAULT"
_ZN4vllm38concat_and_cache_mla_rope_fused_kernelIN3c108BFloat16ELb1EfhLNS_18Fp8KVCacheDataTypeE2EEEvPKlPT_S7_PKS6_S9_illlliPT2_S5_iiiiPKf:
.text._ZN4vllm38concat_and_cache_mla_rope_fused_kernelIN3c108BFloat16ELb1EfhLNS_18Fp8KVCacheDataTypeE2EEEvPKlPT_S7_PKS6_S9_illlliPT2_S5_iiiiPKf:
        /* <DEDUP_REMOVED lines=46> */
.L_x_93:
        /* <DEDUP_REMOVED lines=60> */
.L_x_92:
[----:B------:R-:W-:Y:S05]  /*06a0*/  BSYNC.RECONVERGENT B0 ;  /* 0x0000000000007941 */ /* 0x000fea0003800200 */
.L_x_91:
        /* <DEDUP_REMOVED lines=57> */
.L_x_95:
[----:B------:R-:W-:Y:S05]  /*0a40*/  BSYNC.RECONVERGENT B6 ;  /* 0x0000000000067941 */ /* 0x000fea0003800200 */
.L_x_94:
        /* <DEDUP_REMOVED lines=19> */
.L_x_96:
[----:B------:R-:W-:Y:S05]  /*0b80*/  EXIT ;  /* 0x000000000000794d */ /* 0x000fea0003800000 */
.L_x_97:
        /* <DEDUP_REMOVED lines=15> */
.L_x_529:


//--------------------- .text._ZN4vllm38concat_and_cache_mla_rope_fused_kernelIN3c104HalfELb0EfhLNS_18Fp8KVCacheDataTypeE2EEEvPKlPT_S7_PKS6_S9_illlliPT2_S5_iiiiPKf --------------------------
	.section	.text._ZN4vllm38concat_and_cache_mla_rope_fused_kernelIN3c104HalfELb0EfhLNS_18Fp8KVCacheDataTypeE2EEEvPKlPT_S7_PKS6_S9_illlliPT2_S5_iiiiPKf,"ax",@progbits
	.align	128
        .global         _ZN4vllm38concat_and_cache_mla_rope_fused_kernelIN3c104HalfELb0EfhLNS_18Fp8KVCacheDataTypeE2EEEvPKlPT_S7_PKS6_S9_illlliPT2_S5_iiiiPKf
        .type           _ZN4vllm38concat_and_cache_mla_rope_fused_kernelIN3c104HalfELb0EfhLNS_18Fp8KVCacheDataTypeE2EEEvPKlPT_S7_PKS6_S9_illlliPT2_S5_iiiiPKf,@function
        .size           _ZN4vllm38concat_and_cache_mla_rope_fused_kernelIN3c104HalfELb0EfhLNS_18Fp8KVCacheDataTypeE2EEEvPKlPT_S7_PKS6_S9_illlliPT2_S5_iiiiPKf,(.L_x_530 - _ZN4vllm38concat_and_cache_mla_rope_fused_kernelIN3c104HalfELb0EfhLNS_18Fp8KVCacheDataTypeE2EEEvPKlPT_S7_PKS6_S9_illlliPT2_S5_iiiiPKf)
        .other          _ZN4vllm38concat_and_cache_mla_rope_fused_kernelIN3c104HalfELb0EfhLNS_18Fp8KVCacheDataTypeE2EEEvPKlPT_S7_PKS6_S9_illlliPT2_S5_iiiiPKf,@"STO_CUDA_ENTRY STV_DEFAULT"
_ZN4vllm38concat_and_cache_mla_rope_fused_kernelIN3c104HalfELb0EfhLNS_18Fp8KVCacheDataTypeE2EEEvPKlPT_S7_PKS6_S9_illlliPT2_S5_iiiiPKf:
.text._ZN4vllm38concat_and_cache_mla_rope_fused_kernelIN3c104HalfELb0EfhLNS_18Fp8KVCacheDataTypeE2EEEvPKlPT_S7_PKS6_S9_illlliPT2_S5_iiiiPKf:
        /* <DEDUP_REMOVED lines=46> */
.L_x_100:
        /* <DEDUP_REMOVED lines=58> */
.L_x_99:
[----:B------:R-:W-:Y:S05]  /*0680*/  BSYNC.RECONVERGENT B0 ;  /* 0x0000000000007941 */ /* 0x000fea0003800200 */
.L_x_98:
        /* <DEDUP_REMOVED lines=54> */
.L_x_102:
[----:B------:R-:W-:Y:S05]  /*09f0*/  BSYNC.RECONVERGENT B6 ;  /* 0x0000000000067941 */ /* 0x000fea0003800200 */
.L_x_101:
        /* <DEDUP_REMOVED lines=19> */
.L_x_103:
[----:B------:R-:W-:Y:S05]  /*0b30*/  EXIT ;  /* 0x000000000000794d */ /* 0x000fea0003800000 */
.L_x_104:
        /* <DEDUP_REMOVED lines=12> */
.L_x_530:


//--------------------- .text._ZN4vllm38concat_and_cache_mla_rope_fused_kernelIN3c104HalfELb1EfhLNS_18Fp8KVCacheDataTypeE2EEEvPKlPT_S7_PKS6_S9_illlliPT2_S5_iiiiPKf --------------------------
	.section	.text._ZN4vllm38concat_and_cache_mla_rope_fused_kernelIN3c104HalfELb1EfhLNS_18Fp8KVCacheDataTypeE2EEEvPKlPT_S7_PKS6_S9_illlliPT2_S5_iiiiPKf,"ax",@progbits
	.align	128
        .global         _ZN4vllm38concat_and_cache_mla_rope_fused_kernelIN3c104HalfELb1EfhLNS_18Fp8KVCacheDataTypeE2EEEvPKlPT_S7_PKS6_S9_illlliPT2_S5_iiiiPKf
        .type           _ZN4vllm38concat_and_cache_mla_rope_fused_kernelIN3c104HalfELb1EfhLNS_18Fp8KVCacheDataTypeE2EEEvPKlPT_S7_PKS6_S9_illlliPT2_S5_iiiiPKf,@function
        .size           _ZN4vllm38concat_and_cache_mla_rope_fused_kernelIN3c104HalfELb1EfhLNS_18Fp8KVCacheDataTypeE2EEEvPKlPT_S7_PKS6_S9_illlliPT2_S5_iiiiPKf,(.L_x_531 - _ZN4vllm38concat_and_cache_mla_rope_fused_kernelIN3c104HalfELb1EfhLNS_18Fp8KVCacheDataTypeE2EEEvPKlPT_S7_PKS6_S9_illlliPT2_S5_iiiiPKf)
        .other          _ZN4vllm38concat_and_cache_mla_rope_fused_kernelIN3c104HalfELb1EfhLNS_18Fp8KVCacheDataTypeE2EEEvPKlPT_S7_PKS6_S9_illlliPT2_S5_iiiiPKf,@"STO_CUDA_ENTRY STV_DEFAULT"
_ZN4vllm38concat_and_cache_mla_rope_fused_kernelIN3c104HalfELb1EfhLNS_18Fp8KVCacheDataTypeE2EEEvPKlPT_S7_PKS6_S9_illlliPT2_S5_iiiiPKf:
.text._ZN4vllm38concat_and_cache_mla_rope_fused_kernelIN3c104HalfELb1EfhLNS_18Fp8KVCacheDataTypeE2EEEvPKlPT_S7_PKS6_S9_illlliPT2_S5_iiiiPKf:
        /* <DEDUP_REMOVED lines=46> */
.L_x_107:
        /* <DEDUP_REMOVED lines=58> */
.L_x_106:
[----:B------:R-:W-:Y:S05]  /*0680*/  BSYNC.RECONVERGENT B0 ;  /* 0x0000000000007941 */ /* 0x000fea0003800200 */
.L_x_105:
        /* <DEDUP_REMOVED lines=55> */
.L_x_109:
[----:B------:R-:W-:Y:S05]  /*0a00*/  BSYNC.RECONVERGENT B6 ;  /* 0x0000000000067941 */ /* 0x000fea0003800200 */
.L_x_108:
        /* <DEDUP_REMOVED lines=19> */
.L_x_110:
[----:B------:R-:W-:Y:S05]  /*0b40*/  EXIT ;  /* 0x000000000000794d */ /* 0x000fea0003800000 */
.L_x_111:
        /* <DEDUP_REMOVED lines=11> */
.L_x_531:


//--------------------- .text._ZN4vllm38concat_and_cache_mla_rope_fused_kernelIfLb0EfhLNS_18Fp8KVCacheDataTypeE2EEEvPKlPT_S5_PKS4_S7_illlliPT2_S3_iiiiPKf --------------------------
	.section	.text._ZN4vllm38concat_and_cache_mla_rope_fused_kernelIfLb0EfhLNS_18Fp8KVCacheDataTypeE2EEEvPKlPT_S5_PKS4_S7_illlliPT2_S3_iiiiPKf,"ax",@progbits
	.align	128
        .global         _ZN4vllm38concat_and_cache_mla_rope_fused_kernelIfLb0EfhLNS_18Fp8KVCacheDataTypeE2EEEvPKlPT_S5_PKS4_S7_illlliPT2_S3_iiiiPKf
        .type           _ZN4vllm38concat_and_cache_mla_rope_fused_kernelIfLb0EfhLNS_18Fp8KVCacheDataTypeE2EEEvPKlPT_S5_PKS4_S7_illlliPT2_S3_iiiiPKf,@function
        .size           _ZN4vllm38concat_and_cache_mla_rope_fused_kernelIfLb0EfhLNS_18Fp8KVCacheDataTypeE2EEEvPKlPT_S5_PKS4_S7_illlliPT2_S3_iiiiPKf,(.L_x_532 - _ZN4vllm38concat_and_cache_mla_rope_fused_kernelIfLb0EfhLNS_18Fp8KVCacheDataTypeE2EEEvPKlPT_S5_PKS4_S7_illlliPT2_S3_iiiiPKf)
        .other          _ZN4vllm38concat_and_cache_mla_rope_fused_kernelIfLb0EfhLNS_18Fp8KVCacheDataTypeE2EEEvPKlPT_S5_PKS4_S7_illlliPT2_S3_iiiiPKf,@"STO_CUDA_ENTRY STV_DEFAULT"
_ZN4vllm38concat_and_cache_mla_rope_fused_kernelIfLb0EfhLNS_18Fp8KVCacheDataTypeE2EEEvPKlPT_S5_PKS4_S7_illlliPT2_S3_iiiiPKf:
.text._ZN4vllm38concat_and_cache_mla_rope_fused_kernelIfLb0EfhLNS_18Fp8KVCacheDataTypeE2EEEvPKlPT_S5_PKS4_S7_illlliPT2_S3_iiiiPKf:
        /* <DEDUP_REMOVED lines=46> */
.L_x_114:
        /* <DEDUP_REMOVED lines=44> */
.L_x_113:
[----:B------:R-:W-:Y:S05]  /*05a0*/  BSYNC.RECONVERGENT B0 ;  /* 0x0000000000007941 */ /* 0x000fea0003800200 */
.L_x_112:
        /* <DEDUP_REMOVED lines=40> */
.L_x_116:
[----:B------:R-:W-:Y:S05]  /*0830*/  BSYNC.RECONVERGENT B6 ;  /* 0x0000000000067941 */ /* 0x000fea0003800200 */
.L_x_115:
        /* <DEDUP_REMOVED lines=19> */
.L_x_117:
[----:B------:R-:W-:Y:S05]  /*0970*/  EXIT ;  /* 0x000000000000794d */ /* 0x000fea0003800000 */
.L_x_118:
        /* <DEDUP_REMOVED lines=16> */
.L_x_532:


//--------------------- .text._ZN4vllm38concat_and_cache_mla_rope_fused_kernelIfLb1EfhLNS_18Fp8KVCacheDataTypeE2EEEvPKlPT_S5_PKS4_S7_illlliPT2_S3_iiiiPKf --------------------------
	.section	.text._ZN4vllm38concat_and_cache_mla_rope_fused_kernelIfLb1EfhLNS_18Fp8KVCacheDataTypeE2EEEvPKlPT_S5_PKS4_S7_illlliPT2_S3_iiiiPKf,"ax",@progbits
	.align	128
        .global         _ZN4vllm38concat_and_cache_mla_rope_fused_kernelIfLb1EfhLNS_18Fp8KVCacheDataTypeE2EEEvPKlPT_S5_PKS4_S7_illlliPT2_S3_iiiiPKf
        .type           _ZN4vllm38concat_and_cache_mla_rope_fused_kernelIfLb1EfhLNS_18Fp8KVCacheDataTypeE2EEEvPKlPT_S5_PKS4_S7_illlliPT2_S3_iiiiPKf,@function
        .size           _ZN4vllm38concat_and_cache_mla_rope_fused_kernelIfLb1EfhLNS_18Fp8KVCacheDataTypeE2EEEvPKlPT_S5_PKS4_S7_illlliPT2_S3_iiiiPKf,(.L_x_533 - _ZN4vllm38concat_and_cache_mla_rope_fused_kernelIfLb1EfhLNS_18Fp8KVCacheDataTypeE2EEEvPKlPT_S5_PKS4_S7_illlliPT2_S3_iiiiPKf)
        .other          _ZN4vllm38concat_and_cache_mla_rope_fused_kernelIfLb1EfhLNS_18Fp8KVCacheDataTypeE2EEEvPKlPT_S5_PKS4_S7_illlliPT2_S3_iiiiPKf,@"STO_CUDA_ENTRY STV_DEFAULT"
_ZN4vllm38concat_and_cache_mla_rope_fused_kernelIfLb1EfhLNS_18Fp8KVCacheDataTypeE2EEEvPKlPT_S5_PKS4_S7_illlliPT2_S3_iiiiPKf:
.text._ZN4vllm38concat_and_cache_mla_rope_fused_kernelIfLb1EfhLNS_18Fp8KVCacheDataTypeE2EEEvPKlPT_S5_PKS4_S7_illlliPT2_S3_iiiiPKf:
        /* <DEDUP_REMOVED lines=46> */
.L_x_121:
        /* <DEDUP_REMOVED lines=44> */
.L_x_120:
[----:B------:R-:W-:Y:S05]  /*05a0*/  BSYNC.RECONVERGENT B0 ;  /* 0x0000000000007941 */ /* 0x000fea0003800200 */
.L_x_119:
        /* <DEDUP_REMOVED lines=41> */
.L_x_123:
[----:B------:R-:W-:Y:S05]  /*0840*/  BSYNC.RECONVERGENT B6 ;  /* 0x0000000000067941 */ /* 0x000fea0003800200 */
.L_x_122:
        /* <DEDUP_REMOVED lines=19> */
.L_x_124:
[----:B------:R-:W-:Y:S05]  /*0980*/  EXIT ;  /* 0x000000000000794d */ /* 0x000fea0003800000 */
.L_x_125:
        /* <DEDUP_REMOVED lines=15> */
.L_x_533:


//--------------------- .text._ZN4vllm38concat_and_cache_mla_rope_fused_kernelIN3c108BFloat16ELb0E13__nv_bfloat16hLNS_18Fp8KVCacheDataTypeE1EEEvPKlPT_S8_PKS7_SA_illlliPT2_S6_iiiiPKf --------------------------
	.section	.text._ZN4vllm38concat_and_cache_mla_rope_fused_kernelIN3c108BFloat16ELb0E13__nv_bfloat16hLNS_18Fp8KVCacheDataTypeE1EEEvPKlPT_S8_PKS7_SA_illlliPT2_S6_iiiiPKf,"ax",@progbits
	.align	128
        .global         _ZN4vllm38concat_and_cache_mla_rope_fused_kernelIN3c108BFloat16ELb0E13__nv_bfloat16hLNS_18Fp8KVCacheDataTypeE1EEEvPKlPT_S8_PKS7_SA_illlliPT2_S6_iiiiPKf
        .type           _ZN4vllm38concat_and_cache_mla_rope_fused_kernelIN3c108BFloat16ELb0E13__nv_bfloat16hLNS_18Fp8KVCacheDataTypeE1EEEvPKlPT_S8_PKS7_SA_illlliPT2_S6_iiiiPKf,@function
        .size           _ZN4vllm38concat_and_cache_mla_rope_fused_kernelIN3c108BFloat16ELb0E13__nv_bfloat16hLNS_18Fp8KVCacheDataTypeE1EEEvPKlPT_S8_PKS7_SA_illlliPT2_S6_iiiiPKf,(.L_x_534 - _ZN4vllm38concat_and_cache_mla_rope_fused_kernelIN3c108BFloat16ELb0E13__nv_bfloat16hLNS_18Fp8KVCacheDataTypeE1EEEvPKlPT_S8_PKS7_SA_illlliPT2_S6_iiiiPKf)
        .other          _ZN4vllm38concat_and_cache_mla_rope_fused_kernelIN3c108BFloat16ELb0E13__nv_bfloat16hLNS_18Fp8KVCacheDataTypeE1EEEvPKlPT_S8_PKS7_SA_illlliPT2_S6_iiiiPKf,@"STO_CUDA_ENTRY STV_DEFAULT"
_ZN4vllm38concat_and_cache_mla_rope_fused_kernelIN3c108BFloat16ELb0E13__nv_bfloat16hLNS_18Fp8KVCacheDataTypeE1EEEvPKlPT_S8_PKS7_SA_illlliPT2_S6_iiiiPKf:
.text._ZN4vllm38concat_and_cache_mla_rope_fused_kernelIN3c108BFloat16ELb0E13__nv_bfloat16hLNS_18Fp8KVCacheDataTypeE1EEEvPKlPT_S8_PKS7_SA_illlliPT2_S6_iiiiPKf:
        /* <DEDUP_REMOVED lines=46> */
.L_x_128:
        /* <DEDUP_REMOVED lines=60> */
.L_x_127:
[----:B------:R-:W-:Y:S05]  /*06a0*/  BSYNC.RECONVERGENT B0 ;  /* 0x0000000000007941 */ /* 0x000fea0003800200 */
.L_x_126:
        /* <DEDUP_REMOVED lines=56> */
.L_x_130:
[----:B------:R-:W-:Y:S05]  /*0a30*/  BSYNC.RECONVERGENT B6 ;  /* 0x0000000000067941 */ /* 0x000fea0003800200 */
.L_x_129:
        /* <DEDUP_REMOVED lines=19> */
.L_x_131:
[----:B------:R-:W-:Y:S05]  /*0b70*/  EXIT ;  /* 0x000000000000794d */ /* 0x000fea0003800000 */
.L_x_132:
        /* <DEDUP_REMOVED lines=16> */
.L_x_534:


//--------------------- .text._ZN4vllm38concat_and_cache_mla_rope_fused_kernelIN3c108BFloat16ELb1E13__nv_bfloat16hLNS_18Fp8KVCacheDataTypeE1EEEvPKlPT_S8_PKS7_SA_illlliPT2_S6_iiiiPKf --------------------------
	.section	.text._ZN4vllm38concat_and_cache_mla_rope_fused_kernelIN3c108BFloat16ELb1E13__nv_bfloat16hLNS_18Fp8KVCacheDataTypeE1EEEvPKlPT_S8_PKS7_SA_illlliPT2_S6_iiiiPKf,"ax",@progbits
	.align	128
        .global         _ZN4vllm38concat_and_cache_mla_rope_fused_kernelIN3c108BFloat16ELb1E13__nv_bfloat16hLNS_18Fp8KVCacheDataTypeE1EEEvPKlPT_S8_PKS7_SA_illlliPT2_S6_iiiiPKf
        .type           _ZN4vllm38concat_and_cache_mla_rope_fused_kernelIN3c108BFloat16ELb1E13__nv_bfloat16hLNS_18Fp8KVCacheDataTypeE1EEEvPKlPT_S8_PKS7_SA_illlliPT2_S6_iiiiPKf,@function
        .size           _ZN4vllm38concat_and_cache_mla_rope_fused_kernelIN3c108BFloat16ELb1E13__nv_bfloat16hLNS_18Fp8KVCacheDataTypeE1EEEvPKlPT_S8_PKS7_SA_illlliPT2_S6_iiiiPKf,(.L_x_535 - _ZN4vllm38concat_and_cache_mla_rope_fused_kernelIN3c108BFloat16ELb1E13__nv_bfloat16hLNS_18Fp8KVCacheDataTypeE1EEEvPKlPT_S8_PKS7_SA_illlliPT2_S6_iiiiPKf)
        .other          _ZN4vllm38concat_and_cache_mla_rope_fused_kernelIN3c108BFloat16ELb1E13__nv_bfloat16hLNS_18Fp8KVCacheDataTypeE1EEEvPKlPT_S8_PKS7_SA_illlliPT2_S6_iiiiPKf,@"STO_CUDA_ENTRY STV_DEFAULT"
_ZN4vllm38concat_and_cache_mla_rope_fused_kernelIN3c108BFloat16ELb1E13__nv_bfloat16hLNS_18Fp8KVCacheDataTypeE1EEEvPKlPT_S8_PKS7_SA_illlliPT2_S6_iiiiPKf:
.text._ZN4vllm38concat_and_cache_mla_rope_fused_kernelIN3c108BFloat16ELb1E13__nv_bfloat16hLNS_18Fp8KVCacheDataTypeE1EEEvPKlPT_S8_PKS7_SA_illlliPT2_S6_iiiiPKf:
        /* <DEDUP_REMOVED lines=46> */
.L_x_135:
        /* <DEDUP_REMOVED lines=60> */
.L_x_134:
[----:B------:R-:W-:Y:S05]  /*06a0*/  BSYNC.RECONVERGENT B0 ;  /* 0x0000000000007941 */ /* 0x000fea0003800200 */
.L_x_133:
        /* <DEDUP_REMOVED lines=57> */
.L_x_137:
[----:B------:R-:W-:Y:S05]  /*0a40*/  BSYNC.RECONVERGENT B6 ;  /* 0x0000000000067941 */ /* 0x000fea0003800200 */
.L_x_136:
        /* <DEDUP_REMOVED lines=19> */
.L_x_138:
[----:B------:R-:W-:Y:S05]  /*0b80*/  EXIT ;  /* 0x000000000000794d */ /* 0x000fea0003800000 */
.L_x_139:
        /* <DEDUP_REMOVED lines=15> */
.L_x_535:


//--------------------- .text._ZN4vllm38concat_and_cache_mla_rope_fused_kernelIN3c104HalfELb0E13__nv_bfloat16hLNS_18Fp8KVCacheDataTypeE1EEEvPKlPT_S8_PKS7_SA_illlliPT2_S6_iiiiPKf --------------------------
	.section	.text._ZN4vllm38concat_and_cache_mla_rope_fused_kernelIN3c104HalfELb0E13__nv_bfloat16hLNS_18Fp8KVCacheDataTypeE1EEEvPKlPT_S8_PKS7_SA_illlliPT2_S6_iiiiPKf,"ax",@progbits
	.align	128
        .global         _ZN4vllm38concat_and_cache_mla_rope_fused_kernelIN3c104HalfELb0E13__nv_bfloat16hLNS_18Fp8KVCacheDataTypeE1EEEvPKlPT_S8_PKS7_SA_illlliPT2_S6_iiiiPKf
        .type           _ZN4vllm38concat_and_cache_mla_rope_fused_kernelIN3c104HalfELb0E13__nv_bfloat16hLNS_18Fp8KVCacheDataTypeE1EEEvPKlPT_S8_PKS7_SA_illlliPT2_S6_iiiiPKf,@function
        .size           _ZN4vllm38concat_and_cache_mla_rope_fused_kernelIN3c104HalfELb0E13__nv_bfloat16hLNS_18Fp8KVCacheDataTypeE1EEEvPKlPT_S8_PKS7_SA_illlliPT2_S6_iiiiPKf,(.L_x_536 - _ZN4vllm38concat_and_cache_mla_rope_fused_kernelIN3c104HalfELb0E13__nv_bfloat16hLNS_18Fp8KVCacheDataTypeE1EEEvPKlPT_S8_PKS7_SA_illlliPT2_S6_iiiiPKf)
        .other          _ZN4vllm38concat_and_cache_mla_rope_fused_kernelIN3c104HalfELb0E13__nv_bfloat16hLNS_18Fp8KVCacheDataTypeE1EEEvPKlPT_S8_PKS7_SA_illlliPT2_S6_iiiiPKf,@"STO_CUDA_ENTRY STV_DEFAULT"
_ZN4vllm38concat_and_cache_mla_rope_fused_kernelIN3c104HalfELb0E13__nv_bfloat16hLNS_18Fp8KVCacheDataTypeE1EEEvPKlPT_S8_PKS7_SA_illlliPT2_S6_iiiiPKf:
.text._ZN4vllm38concat_and_cache_mla_rope_fused_kernelIN3c104HalfELb0E13__nv_bfloat16hLNS_18Fp8KVCacheDataTypeE1EEEvPKlPT_S8_PKS7_SA_illlliPT2_S6_iiiiPKf:
        /* <DEDUP_REMOVED lines=46> */
.L_x_142:
        /* <DEDUP_REMOVED lines=58> */
.L_x_141:
[----:B------:R-:W-:Y:S05]  /*0680*/  BSYNC.RECONVERGENT B0 ;  /* 0x0000000000007941 */ /* 0x000fea0003800200 */
.L_x_140:
        /* <DEDUP_REMOVED lines=54> */
.L_x_144:
[----:B------:R-:W-:Y:S05]  /*09f0*/  BSYNC.RECONVERGENT B6 ;  /* 0x0000000000067941 */ /* 0x000fea0003800200 */
.L_x_143:
        /* <DEDUP_REMOVED lines=19> */
.L_x_145:
[----:B------:R-:W-:Y:S05]  /*0b30*/  EXIT ;  /* 0x000000000000794d */ /* 0x000fea0003800000 */
.L_x_146:
        /* <DEDUP_REMOVED lines=12> */
.L_x_536:


//--------------------- .text._ZN4vllm38concat_and_cache_mla_rope_fused_kernelIN3c104HalfELb1E13__nv_bfloat16hLNS_18Fp8KVCacheDataTypeE1EEEvPKlPT_S8_PKS7_SA_illlliPT2_S6_iiiiPKf --------------------------
	.section	.text._ZN4vllm38concat_and_cache_mla_rope_fused_kernelIN3c104HalfELb1E13__nv_bfloat16hLNS_18Fp8KVCacheDataTypeE1EEEvPKlPT_S8_PKS7_SA_illlliPT2_S6_iiiiPKf,"ax",@progbits
	.align	128
        .global         _ZN4vllm38concat_and_cache_mla_rope_fused_kernelIN3c104HalfELb1E13__nv_bfloat16hLNS_18Fp8KVCacheDataTypeE1EEEvPKlPT_S8_PKS7_SA_illlliPT2_S6_iiiiPKf
        .type           _ZN4vllm38concat_and_cache_mla_rope_fused_kernelIN3c104HalfELb1E13__nv_bfloat16hLNS_18Fp8KVCacheDataTypeE1EEEvPKlPT_S8_PKS7_SA_illlliPT2_S6_iiiiPKf,@function
        .size           _ZN4vllm38concat_and_cache_mla_rope_fused_kernelIN3c104HalfELb1E13__nv_bfloat16hLNS_18Fp8KVCacheDataTypeE1EEEvPKlPT_S8_PKS7_SA_illlliPT2_S6_iiiiPKf,(.L_x_537 - _ZN4vllm38concat_and_cache_mla_rope_fused_kernelIN3c104HalfELb1E13__nv_bfloat16hLNS_18Fp8KVCacheDataTypeE1EEEvPKlPT_S8_PKS7_SA_illlliPT2_S6_iiiiPKf)
        .other          _ZN4vllm38concat_and_cache_mla_rope_fused_kernelIN3c104HalfELb1E13__nv_bfloat16hLNS_18Fp8KVCacheDataTypeE1EEEvPKlPT_S8_PKS7_SA_illlliPT2_S6_iiiiPKf,@"STO_CUDA_ENTRY STV_DEFAULT"
_ZN4vllm38concat_and_cache_mla_rope_fused_kernelIN3c104HalfELb1E13__nv_bfloat16hLNS_18Fp8KVCacheDataTypeE1EEEvPKlPT_S8_PKS7_SA_illlliPT2_S6_iiiiPKf:
.text._ZN4vllm38concat_and_cache_mla_rope_fused_kernelIN3c104HalfELb1E13__nv_bfloat16hLNS_18Fp8KVCacheDataTypeE1EEEvPKlPT_S8_PKS7_SA_illlliPT2_S6_iiiiPKf:
        /* <DEDUP_REMOVED lines=46> */
.L_x_149:
        /* <DEDUP_REMOVED lines=58> */
.L_x_148:
[----:B------:R-:W-:Y:S05]  /*0680*/  BSYNC.RECONVERGENT B0 ;  /* 0x0000000000007941 */ /* 0x000fea0003800200 */
.L_x_147:
        /* <DEDUP_REMOVED lines=55> */
.L_x_151:
[----:B------:R-:W-:Y:S05]  /*0a00*/  BSYNC.RECONVERGENT B6 ;  /* 0x0000000000067941 */ /* 0x000fea0003800200 */
.L_x_150:
        /* <DEDUP_REMOVED lines=19> */
.L_x_152:
[----:B------:R-:W-:Y:S05]  /*0b40*/  EXIT ;  /* 0x000000000000794d */ /* 0x000fea0003800000 */
.L_x_153:
        /* <DEDUP_REMOVED lines=11> */
.L_x_537:


//--------------------- .text._ZN4vllm38concat_and_cache_mla_rope_fused_kernelIfLb0E13__nv_bfloat16hLNS_18Fp8KVCacheDataTypeE1EEEvPKlPT_S6_PKS5_S8_illlliPT2_S4_iiiiPKf --------------------------
	.section	.text._ZN4vllm38concat_and_cache_mla_rope_fused_kernelIfLb0E13__nv_bfloat16hLNS_18Fp8KVCacheDataTypeE1EEEvPKlPT_S6_PKS5_S8_illlliPT2_S4_iiiiPKf,"ax",@progbits
	.align	128
        .global         _ZN4vllm38concat_and_cache_mla_rope_fused_kernelIfLb0E13__nv_bfloat16hLNS_18Fp8KVCacheDataTypeE1EEEvPKlPT_S6_PKS5_S8_illlliPT2_S4_iiiiPKf
        .type           _ZN4vllm38concat_and_cache_mla_rope_fused_kernelIfLb0E13__nv_bfloat16hLNS_18Fp8KVCacheDataTypeE1EEEvPKlPT_S6_PKS5_S8_illlliPT2_S4_iiiiPKf,@function
        .size           _ZN4vllm38concat_and_cache_mla_rope_fused_kernelIfLb0E13__nv_bfloat16hLNS_18Fp8KVCacheDataTypeE1EEEvPKlPT_S6_PKS5_S8_illlliPT2_S4_iiiiPKf,(.L_x_538 - _ZN4vllm38concat_and_cache_mla_rope_fused_kernelIfLb0E13__nv_bfloat16hLNS_18Fp8KVCacheDataTypeE1EEEvPKlPT_S6_PKS5_S8_illlliPT2_S4_iiiiPKf)
        .other          _ZN4vllm38concat_and_cache_mla_rope_fused_kernelIfLb0E13__nv_bfloat16hLNS_18Fp8KVCacheDataTypeE1EEEvPKlPT_S6_PKS5_S8_illlliPT2_S4_iiiiPKf,@"STO_CUDA_ENTRY STV_DEFAULT"
_ZN4vllm38concat_and_cache_mla_rope_fused_kernelIfLb0E13__nv_bfloat16hLNS_18Fp8KVCacheDataTypeE1EEEvPKlPT_S6_PKS5_S8_illlliPT2_S4_iiiiPKf:
.text._ZN4vllm38concat_and_cache_mla_rope_fused_kernelIfLb0E13__nv_bfloat16hLNS_18Fp8KVCacheDataTypeE1EEEvPKlPT_S6_PKS5_S8_illlliPT2_S4_iiiiPKf:
        /* <DEDUP_REMOVED lines=46> */
.L_x_156:
        /* <DEDUP_REMOVED lines=44> */
.L_x_155:
[----:B------:R-:W-:Y:S05]  /*05a0*/  BSYNC.RECONVERGENT B0 ;  /* 0x0000000000007941 */ /* 0x000fea0003800200 */
.L_x_154:
        /* <DEDUP_REMOVED lines=40> */
.L_x_158:
[----:B------:R-:W-:Y:S05]  /*0830*/  BSYNC.RECONVERGENT B6 ;  /* 0x0000000000067941 */ /* 0x000fea0003800200 */
.L_x_157:
        /* <DEDUP_REMOVED lines=19> */
.L_x_159:
[----:B------:R-:W-:Y:S05]  /*0970*/  EXIT ;  /* 0x000000000000794d */ /* 0x000fea0003800000 */
.L_x_160:
        /* <DEDUP_REMOVED lines=16> */
.L_x_538:


//--------------------- .text._ZN4vllm38concat_and_cache_mla_rope_fused_kernelIfLb1E13__nv_bfloat16hLNS_18Fp8KVCacheDataTypeE1EEEvPKlPT_S6_PKS5_S8_illlliPT2_S4_iiiiPKf --------------------------
	.section	.text._ZN4vllm38concat_and_cache_mla_rope_fused_kernelIfLb1E13__nv_bfloat16hLNS_18Fp8KVCacheDataTypeE1EEEvPKlPT_S6_PKS5_S8_illlliPT2_S4_iiiiPKf,"ax",@progbits
	.align	128
        .global         _ZN4vllm38concat_and_cache_mla_rope_fused_kernelIfLb1E13__nv_bfloat16hLNS_18Fp8KVCacheDataTypeE1EEEvPKlPT_S6_PKS5_S8_illlliPT2_S4_iiiiPKf
        .type           _ZN4vllm38concat_and_cache_mla_rope_fused_kernelIfLb1E13__nv_bfloat16hLNS_18Fp8KVCacheDataTypeE1EEEvPKlPT_S6_PKS5_S8_illlliPT2_S4_iiiiPKf,@function
        .size           _ZN4vllm38concat_and_cache_mla_rope_fused_kernelIfLb1E13__nv_bfloat16hLNS_18Fp8KVCacheDataTypeE1EEEvPKlPT_S6_PKS5_S8_illlliPT2_S4_iiiiPKf,(.L_x_539 - _ZN4vllm38concat_and_cache_mla_rope_fused_kernelIfLb1E13__nv_bfloat16hLNS_18Fp8KVCacheDataTypeE1EEEvPKlPT_S6_PKS5_S8_illlliPT2_S4_iiiiPKf)
        .other          _ZN4vllm38concat_and_cache_mla_rope_fused_kernelIfLb1E13__nv_bfloat16hLNS_18Fp8KVCacheDataTypeE1EEEvPKlPT_S6_PKS5_S8_illlliPT2_S4_iiiiPKf,@"STO_CUDA_ENTRY STV_DEFAULT"
_ZN4vllm38concat_and_cache_mla_rope_fused_kernelIfLb1E13__nv_bfloat16hLNS_18Fp8KVCacheDataTypeE1EEEvPKlPT_S6_PKS5_S8_illlliPT2_S4_iiiiPKf:
.text._ZN4vllm38concat_and_cache_mla_rope_fused_kernelIfLb1E13__nv_bfloat16hLNS_18Fp8KVCacheDataTypeE1EEEvPKlPT_S6_PKS5_S8_illlliPT2_S4_iiiiPKf:
        /* <DEDUP_REMOVED lines=46> */
.L_x_163:
        /* <DEDUP_REMOVED lines=44> */
.L_x_162:
[----:B------:R-:W-:Y:S05]  /*05a0*/  BSYNC.RECONVERGENT B0 ;  /* 0x0000000000007941 */ /* 0x000fea0003800200 */
.L_x_161:
        /* <DEDUP_REMOVED lines=41> */
.L_x_165:
[----:B------:R-:W-:Y:S05]  /*0840*/  BSYNC.RECONVERGENT B6 ;  /* 0x0000000000067941 */ /* 0x000fea0003800200 */
.L_x_164:
        /* <DEDUP_REMOVED lines=19> */
.L_x_166:
[----:B------:R-:W-:Y:S05]  /*0980*/  EXIT ;  /* 0x000000000000794d */ /* 0x000fea0003800000 */
.L_x_167:
        /* <DEDUP_REMOVED lines=15> */
.L_x_539:


//--------------------- .text._ZN4vllm38concat_and_cache_mla_rope_fused_kernelIN3c108BFloat16ELb0EthLNS_18Fp8KVCacheDataTypeE1EEEvPKlPT_S7_PKS6_S9_illlliPT2_S5_iiiiPKf --------------------------
	.section	.text._ZN4vllm38concat_and_cache_mla_rope_fused_kernelIN3c108BFloat16ELb0EthLNS_18Fp8KVCacheDataTypeE1EEEvPKlPT_S7_PKS6_S9_illlliPT2_S5_iiiiPKf,"ax",@progbits
	.align	128
        .global         _ZN4vllm38concat_and_cache_mla_rope_fused_kernelIN3c108BFloat16ELb0EthLNS_18Fp8KVCacheDataTypeE1EEEvPKlPT_S7_PKS6_S9_illlliPT2_S5_iiiiPKf
        .type           _ZN4vllm38concat_and_cache_mla_rope_fused_kernelIN3c108BFloat16ELb0EthLNS_18Fp8KVCacheDataTypeE1EEEvPKlPT_S7_PKS6_S9_illlliPT2_S5_iiiiPKf,@function
        .size           _ZN4vllm38concat_and_cache_mla_rope_fused_kernelIN3c108BFloat16ELb0EthLNS_18Fp8KVCacheDataTypeE1EEEvPKlPT_S7_PKS6_S9_illlliPT2_S5_iiiiPKf,(.L_x_540 - _ZN4vllm38concat_and_cache_mla_rope_fused_kernelIN3c108BFloat16ELb0EthLNS_18Fp8KVCacheDataTypeE1EEEvPKlPT_S7_PKS6_S9_illlliPT2_S5_iiiiPKf)
        .other          _ZN4vllm38concat_and_cache_mla_rope_fused_kernelIN3c108BFloat16ELb0EthLNS_18Fp8KVCacheDataTypeE1EEEvPKlPT_S7_PKS6_S9_illlliPT2_S5_iiiiPKf,@"STO_CUDA_ENTRY STV_DEFAULT"
_ZN4vllm38concat_and_cache_mla_rope_fused_kernelIN3c108BFloat16ELb0EthLNS_18Fp8KVCacheDataTypeE1EEEvPKlPT_S7_PKS6_S9_illlliPT2_S5_iiiiPKf:
.text._ZN4vllm38concat_and_cache_mla_rope_fused_kernelIN3c108BFloat16ELb0EthLNS_18Fp8KVCacheDataTypeE1EEEvPKlPT_S7_PKS6_S9_illlliPT2_S5_iiiiPKf:
        /* <DEDUP_REMOVED lines=46> */
.L_x_170:
        /* <DEDUP_REMOVED lines=60> */
.L_x_169:
[----:B------:R-:W-:Y:S05]  /*06a0*/  BSYNC.RECONVERGENT B0 ;  /* 0x0000000000007941 */ /* 0x000fea0003800200 */
.L_x_168:
        /* <DEDUP_REMOVED lines=56> */
.L_x_172:
[----:B------:R-:W-:Y:S05]  /*0a30*/  BSYNC.RECONVERGENT B6 ;  /* 0x0000000000067941 */ /* 0x000fea0003800200 */
.L_x_171:
        /* <DEDUP_REMOVED lines=19> */
.L_x_173:
[----:B------:R-:W-:Y:S05]  /*0b70*/  EXIT ;  /* 0x000000000000794d */ /* 0x000fea0003800000 */
.L_x_174:
        /* <DEDUP_REMOVED lines=16> */
.L_x_540:


//--------------------- .text._ZN4vllm38concat_and_cache_mla_rope_fused_kernelIN3c108BFloat16ELb1EthLNS_18Fp8KVCacheDataTypeE1EEEvPKlPT_S7_PKS6_S9_illlliPT2_S5_iiiiPKf --------------------------
	.section	.text._ZN4vllm38concat_and_cache_mla_rope_fused_kernelIN3c108BFloat16ELb1EthLNS_18Fp8KVCacheDataTypeE1EEEvPKlPT_S7_PKS6_S9_illlliPT2_S5_iiiiPKf,"ax",@progbits
	.align	128
        .global         _ZN4vllm38concat_and_cache_mla_rope_fused_kernelIN3c108BFloat16ELb1EthLNS_18Fp8KVCacheDataTypeE1EEEvPKlPT_S7_PKS6_S9_illlliPT2_S5_iiiiPKf
        .type           _ZN4vllm38concat_and_cache_mla_rope_fused_kernelIN3c108BFloat16ELb1EthLNS_18Fp8KVCacheDataTypeE1EEEvPKlPT_S7_PKS6_S9_illlliPT2_S5_iiiiPKf,@function
        .size           _ZN4vllm38concat_and_cache_mla_rope_fused_kernelIN3c108BFloat16ELb1EthLNS_18Fp8KVCacheDataTypeE1EEEvPKlPT_S7_PKS6_S9_illlliPT2_S5_iiiiPKf,(.L_x_541 - _ZN4vllm38concat_and_cache_mla_rope_fused_kernelIN3c108BFloat16ELb1EthLNS_18Fp8KVCacheDataTypeE1EEEvPKlPT_S7_PKS6_S9_illlliPT2_S5_iiiiPKf)
        .other          _ZN4vllm38concat_and_cache_mla_rope_fused_kernelIN3c108BFloat16ELb1EthLNS_18Fp8KVCacheDataTypeE1EEEvPKlPT_S7_PKS6_S9_illlliPT2_S5_iiiiPKf,@"STO_CUDA_ENTRY STV_DEFAULT"
_ZN4vllm38concat_and_cache_mla_rope_fused_kernelIN3c108BFloat16ELb1EthLNS_18Fp8KVCacheDataTypeE1EEEvPKlPT_S7_PKS6_S9_illlliPT2_S5_iiiiPKf:
.text._ZN4vllm38concat_and_cache_mla_rope_fused_kernelIN3c108BFloat16ELb1EthLNS_18Fp8KVCacheDataTypeE1EEEvPKlPT_S7_PKS6_S9_illlliPT2_S5_iiiiPKf:
        /* <DEDUP_REMOVED lines=46> */
.L_x_177:
        /* <DEDUP_REMOVED lines=60> */
.L_x_176:
[----:B------:R-:W-:Y:S05]  /*06a0*/  BSYNC.RECONVERGENT B0 ;  /* 0x0000000000007941 */ /* 0x000fea0003800200 */
.L_x_175:
        /* <DEDUP_REMOVED lines=57> */
.L_x_179:
[----:B------:R-:W-:Y:S05]  /*0a40*/  BSYNC.RECONVERGENT B6 ;  /* 0x0000000000067941 */ /* 0x000fea0003800200 */
.L_x_178:
        /* <DEDUP_REMOVED lines=19> */
.L_x_180:
[----:B------:R-:W-:Y:S05]  /*0b80*/  EXIT ;  /* 0x000000000000794d */ /* 0x000fea0003800000 */
.L_x_181:
        /* <DEDUP_REMOVED lines=15> */
.L_x_541:


//--------------------- .text._ZN4vllm38concat_and_cache_mla_rope_fused_kernelIN3c104HalfELb0EthLNS_18Fp8KVCacheDataTypeE1EEEvPKlPT_S7_PKS6_S9_illlliPT2_S5_iiiiPKf --------------------------
	.section	.text._ZN4vllm38concat_and_cache_mla_rope_fused_kernelIN3c104HalfELb0EthLNS_18Fp8KVCacheDataTypeE1EEEvPKlPT_S7_PKS6_S9_illlliPT2_S5_iiiiPKf,"ax",@progbits
	.align	128
        .global         _ZN4vllm38concat_and_cache_mla_rope_fused_kernelIN3c104HalfELb0EthLNS_18Fp8KVCacheDataTypeE1EEEvPKlPT_S7_PKS6_S9_illlliPT2_S5_iiiiPKf
        .type           _ZN4vllm38concat_and_cache_mla_rope_fused_kernelIN3c104HalfELb0EthLNS_18Fp8KVCacheDataTypeE1EEEvPKlPT_S7_PKS6_S9_illlliPT2_S5_iiiiPKf,@function
        .size           _ZN4vllm38concat_and_cache_mla_rope_fused_kernelIN3c104HalfELb0EthLNS_18Fp8KVCacheDataTypeE1EEEvPKlPT_S7_PKS6_S9_illlliPT2_S5_iiiiPKf,(.L_x_542 - _ZN4vllm38concat_and_cache_mla_rope_fused_kernelIN3c104HalfELb0EthLNS_18Fp8KVCacheDataTypeE1EEEvPKlPT_S7_PKS6_S9_illlliPT2_S5_iiiiPKf)
        .other          _ZN4vllm38concat_and_cache_mla_rope_fused_kernelIN3c104HalfELb0EthLNS_18Fp8KVCacheDataTypeE1EEEvPKlPT_S7_PKS6_S9_illlliPT2_S5_iiiiPKf,@"STO_CUDA_ENTRY STV_DEFAULT"
_ZN4vllm38concat_and_cache_mla_rope_fused_kernelIN3c104HalfELb0EthLNS_18Fp8KVCacheDataTypeE1EEEvPKlPT_S7_PKS6_S9_illlliPT2_S5_iiiiPKf:
.text._ZN4vllm38concat_and_cache_mla_rope_fused_kernelIN3c104HalfELb0EthLNS_18Fp8KVCacheDataTypeE1EEEvPKlPT_S7_PKS6_S9_illlliPT2_S5_iiiiPKf:
        /* <DEDUP_REMOVED lines=46> */
.L_x_184:
        /* <DEDUP_REMOVED lines=58> */
.L_x_183:
[----:B------:R-:W-:Y:S05]  /*0680*/  BSYNC.RECONVERGENT B0 ;  /* 0x0000000000007941 */ /* 0x000fea0003800200 */
.L_x_182:
        /* <DEDUP_REMOVED lines=54> */
.L_x_186:
[----:B------:R-:W-:Y:S05]  /*09f0*/  BSYNC.RECONVERGENT B6 ;  /* 0x0000000000067941 */ /* 0x000fea0003800200 */
.L_x_185:
        /* <DEDUP_REMOVED lines=19> */
.L_x_187:
[----:B------:R-:W-:Y:S05]  /*0b30*/  EXIT ;  /* 0x000000000000794d */ /* 0x000fea0003800000 */
.L_x_188:
        /* <DEDUP_REMOVED lines=12> */
.L_x_542:


//--------------------- .text._ZN4vllm38concat_and_cache_mla_rope_fused_kernelIN3c104HalfELb1EthLNS_18Fp8KVCacheDataTypeE1EEEvPKlPT_S7_PKS6_S9_illlliPT2_S5_iiiiPKf --------------------------
	.section	.text._ZN4vllm38concat_and_cache_mla_rope_fused_kernelIN3c104HalfELb1EthLNS_18Fp8KVCacheDataTypeE1EEEvPKlPT_S7_PKS6_S9_illlliPT2_S5_iiiiPKf,"ax",@progbits
	.align	128
        .global         _ZN4vllm38concat_and_cache_mla_rope_fused_kernelIN3c104HalfELb1EthLNS_18Fp8KVCacheDataTypeE1EEEvPKlPT_S7_PKS6_S9_illlliPT2_S5_iiiiPKf
        .type           _ZN4vllm38concat_and_cache_mla_rope_fused_kernelIN3c104HalfELb1EthLNS_18Fp8KVCacheDataTypeE1EEEvPKlPT_S7_PKS6_S9_illlliPT2_S5_iiiiPKf,@function
        .size           _ZN4vllm38concat_and_cache_mla_rope_fused_kernelIN3c104HalfELb1EthLNS_18Fp8KVCacheDataTypeE1EEEvPKlPT_S7_PKS6_S9_illlliPT2_S5_iiiiPKf,(.L_x_543 - _ZN4vllm38concat_and_cache_mla_rope_fused_kernelIN3c104HalfELb1EthLNS_18Fp8KVCacheDataTypeE1EEEvPKlPT_S7_PKS6_S9_illlliPT2_S5_iiiiPKf)
        .other          _ZN4vllm38concat_and_cache_mla_rope_fused_kernelIN3c104HalfELb1EthLNS_18Fp8KVCacheDataTypeE1EEEvPKlPT_S7_PKS6_S9_illlliPT2_S5_iiiiPKf,@"STO_CUDA_ENTRY STV_DEFAULT"
_ZN4vllm38concat_and_cache_mla_rope_fused_kernelIN3c104HalfELb1EthLNS_18Fp8KVCacheDataTypeE1EEEvPKlPT_S7_PKS6_S9_illlliPT2_S5_iiiiPKf:
.text._ZN4vllm38concat_and_cache_mla_rope_fused_kernelIN3c104HalfELb1EthLNS_18Fp8KVCacheDataTypeE1EEEvPKlPT_S7_PKS6_S9_illlliPT2_S5_iiiiPKf:
        /* <DEDUP_REMOVED lines=46> */
.L_x_191:
        /* <DEDUP_REMOVED lines=58> */
.L_x_190:
[----:B------:R-:W-:Y:S05]  /*0680*/  BSYNC.RECONVERGENT B0 ;  /* 0x0000000000007941 */ /* 0x000fea0003800200 */
.L_x_189:
        /* <DEDUP_REMOVED lines=55> */
.L_x_193:
[----:B------:R-:W-:Y:S05]  /*0a00*/  BSYNC.RECONVERGENT B6 ;  /* 0x0000000000067941 */ /* 0x000fea0003800200 */
.L_x_192:
        /* <DEDUP_REMOVED lines=19> */
.L_x_194:
[----:B------:R-:W-:Y:S05]  /*0b40*/  EXIT ;  /* 0x000000000000794d */ /* 0x000fea0003800000 */
.L_x_195:
        /* <DEDUP_REMOVED lines=11> */
.L_x_543:


//--------------------- .text._ZN4vllm38concat_and_cache_mla_rope_fused_kernelIfLb0EthLNS_18Fp8KVCacheDataTypeE1EEEvPKlPT_S5_PKS4_S7_illlliPT2_S3_iiiiPKf --------------------------
	.section	.text._ZN4vllm38concat_and_cache_mla_rope_fused_kernelIfLb0EthLNS_18Fp8KVCacheDataTypeE1EEEvPKlPT_S5_PKS4_S7_illlliPT2_S3_iiiiPKf,"ax",@progbits
	.align	128
        .global         _ZN4vllm38concat_and_cache_mla_rope_fused_kernelIfLb0EthLNS_18Fp8KVCacheDataTypeE1EEEvPKlPT_S5_PKS4_S7_illlliPT2_S3_iiiiPKf
        .type           _ZN4vllm38concat_and_cache_mla_rope_fused_kernelIfLb0EthLNS_18Fp8KVCacheDataTypeE1EEEvPKlPT_S5_PKS4_S7_illlliPT2_S3_iiiiPKf,@function
        .size           _ZN4vllm38concat_and_cache_mla_rope_fused_kernelIfLb0EthLNS_18Fp8KVCacheDataTypeE1EEEvPKlPT_S5_PKS4_S7_illlliPT2_S3_iiiiPKf,(.L_x_544 - _ZN4vllm38concat_and_cache_mla_rope_fused_kernelIfLb0EthLNS_18Fp8KVCacheDataTypeE1EEEvPKlPT_S5_PKS4_S7_illlliPT2_S3_iiiiPKf)
        .other          _ZN4vllm38concat_and_cache_mla_rope_fused_kernelIfLb0EthLNS_18Fp8KVCacheDataTypeE1EEEvPKlPT_S5_PKS4_S7_illlliPT2_S3_iiiiPKf,@"STO_CUDA_ENTRY STV_DEFAULT"
_ZN4vllm38concat_and_cache_mla_rope_fused_kernelIfLb0EthLNS_18Fp8KVCacheDataTypeE1EEEvPKlPT_S5_PKS4_S7_illlliPT2_S3_iiiiPKf:
.text._ZN4vllm38concat_and_cache_mla_rope_fused_kernelIfLb0EthLNS_18Fp8KVCacheDataTypeE1EEEvPKlPT_S5_PKS4_S7_illlliPT2_S3_iiiiPKf:
        /* <DEDUP_REMOVED lines=46> */
.L_x_198:
        /* <DEDUP_REMOVED lines=44> */
.L_x_197:
[----:B------:R-:W-:Y:S05]  /*05a0*/  BSYNC.RECONVERGENT B0 ;  /* 0x0000000000007941 */ /* 0x000fea0003800200 */
.L_x_196:
        /* <DEDUP_REMOVED lines=40> */
.L_x_200:
[----:B------:R-:W-:Y:S05]  /*0830*/  BSYNC.RECONVERGENT B6 ;  /* 0x0000000000067941 */ /* 0x000fea0003800200 */
.L_x_199:
        /* <DEDUP_REMOVED lines=19> */
.L_x_201:
[----:B------:R-:W-:Y:S05]  /*0970*/  EXIT ;  /* 0x000000000000794d */ /* 0x000fea0003800000 */
.L_x_202:
        /* <DEDUP_REMOVED lines=16> */
.L_x_544:


//--------------------- .text._ZN4vllm38concat_and_cache_mla_rope_fused_kernelIfLb1EthLNS_18Fp8KVCacheDataTypeE1EEEvPKlPT_S5_PKS4_S7_illlliPT2_S3_iiiiPKf --------------------------
	.section	.text._ZN4vllm38concat_and_cache_mla_rope_fused_kernelIfLb1EthLNS_18Fp8KVCacheDataTypeE1EEEvPKlPT_S5_PKS4_S7_illlliPT2_S3_iiiiPKf,"ax",@progbits
	.align	128
        .global         _ZN4vllm38concat_and_cache_mla_rope_fused_kernelIfLb1EthLNS_18Fp8KVCacheDataTypeE1EEEvPKlPT_S5_PKS4_S7_illlliPT2_S3_iiiiPKf
        .type           _ZN4vllm38concat_and_cache_mla_rope_fused_kernelIfLb1EthLNS_18Fp8KVCacheDataTypeE1EEEvPKlPT_S5_PKS4_S7_illlliPT2_S3_iiiiPKf,@function
        .size           _ZN4vllm38concat_and_cache_mla_rope_fused_kernelIfLb1EthLNS_18Fp8KVCacheDataTypeE1EEEvPKlPT_S5_PKS4_S7_illlliPT2_S3_iiiiPKf,(.L_x_545 - _ZN4vllm38concat_and_cache_mla_rope_fused_kernelIfLb1EthLNS_18Fp8KVCacheDataTypeE1EEEvPKlPT_S5_PKS4_S7_illlliPT2_S3_iiiiPKf)
        .other          _ZN4vllm38concat_and_cache_mla_rope_fused_kernelIfLb1EthLNS_18Fp8KVCacheDataTypeE1EEEvPKlPT_S5_PKS4_S7_illlliPT2_S3_iiiiPKf,@"STO_CUDA_ENTRY STV_DEFAULT"
_ZN4vllm38concat_and_cache_mla_rope_fused_kernelIfLb1EthLNS_18Fp8KVCacheDataTypeE1EEEvPKlPT_S5_PKS4_S7_illlliPT2_S3_iiiiPKf:
.text._ZN4vllm38concat_and_cache_mla_rope_fused_kernelIfLb1EthLNS_18Fp8KVCacheDataTypeE1EEEvPKlPT_S5_PKS4_S7_illlliPT2_S3_iiiiPKf:
        /* <DEDUP_REMOVED lines=46> */
.L_x_205:
        /* <DEDUP_REMOVED lines=44> */
.L_x_204:
[----:B------:R-:W-:Y:S05]  /*05a0*/  BSYNC.RECONVERGENT B0 ;  /* 0x0000000000007941 */ /* 0x000fea0003800200 */
.L_x_203:
        /* <DEDUP_REMOVED lines=41> */
.L_x_207:
[----:B------:R-:W-:Y:S05]  /*0840*/  BSYNC.RECONVERGENT B6 ;  /* 0x0000000000067941 */ /* 0x000fea0003800200 */
.L_x_206:
        /* <DEDUP_REMOVED lines=19> */
.L_x_208:
[----:B------:R-:W-:Y:S05]  /*0980*/  EXIT ;  /* 0x000000000000794d */ /* 0x000fea0003800000 */
.L_x_209:
        /* <DEDUP_REMOVED lines=15> */
.L_x_545:


//--------------------- .text._ZN4vllm38concat_and_cache_mla_rope_fused_kernelIN3c108BFloat16ELb0EfhLNS_18Fp8KVCacheDataTypeE1EEEvPKlPT_S7_PKS6_S9_illlliPT2_S5_iiiiPKf --------------------------
	.section	.text._ZN4vllm38concat_and_cache_mla_rope_fused_kernelIN3c108BFloat16ELb0EfhLNS_18Fp8KVCacheDataTypeE1EEEvPKlPT_S7_PKS6_S9_illlliPT2_S5_iiiiPKf,"ax",@progbits
	.align	128
        .global         _ZN4vllm38concat_and_cache_mla_rope_fused_kernelIN3c108BFloat16ELb0EfhLNS_18Fp8KVCacheDataTypeE1EEEvPKlPT_S7_PKS6_S9_illlliPT2_S5_iiiiPKf
        .type           _ZN4vllm38concat_and_cache_mla_rope_fused_kernelIN3c108BFloat16ELb0EfhLNS_18Fp8KVCacheDataTypeE1EEEvPKlPT_S7_PKS6_S9_illlliPT2_S5_iiiiPKf,@function
        .size           _ZN4vllm38concat_and_cache_mla_rope_fused_kernelIN3c108BFloat16ELb0EfhLNS_18Fp8KVCacheDataTypeE1EEEvPKlPT_S7_PKS6_S9_illlliPT2_S5_iiiiPKf,(.L_x_546 - _ZN4vllm38concat_and_cache_mla_rope_fused_kernelIN3c108BFloat16ELb0EfhLNS_18Fp8KVCacheDataTypeE1EEEvPKlPT_S7_PKS6_S9_illlliPT2_S5_iiiiPKf)
        .other          _ZN4vllm38concat_and_cache_mla_rope_fused_kernelIN3c108BFloat16ELb0EfhLNS_18Fp8KVCacheDataTypeE1EEEvPKlPT_S7_PKS6_S9_illlliPT2_S5_iiiiPKf,@"STO_CUDA_ENTRY STV_DEFAULT"
_ZN4vllm38concat_and_cache_mla_rope_fused_kernelIN3c108BFloat16ELb0EfhLNS_18Fp8KVCacheDataTypeE1EEEvPKlPT_S7_PKS6_S9_illlliPT2_S5_iiiiPKf:
.text._ZN4vllm38concat_and_cache_mla_rope_fused_kernelIN3c108BFloat16ELb0EfhLNS_18Fp8KVCacheDataTypeE1EEEvPKlPT_S7_PKS6_S9_illlliPT2_S5_iiiiPKf:
        /* <DEDUP_REMOVED lines=46> */
.L_x_212:
        /* <DEDUP_REMOVED lines=60> */
.L_x_211:
[----:B------:R-:W-:Y:S05]  /*06a0*/  BSYNC.RECONVERGENT B0 ;  /* 0x0000000000007941 */ /* 0x000fea0003800200 */
.L_x_210:
        /* <DEDUP_REMOVED lines=56> */
.L_x_214:
[----:B------:R-:W-:Y:S05]  /*0a30*/  BSYNC.RECONVERGENT B6 ;  /* 0x0000000000067941 */ /* 0x000fea0003800200 */
.L_x_213:
        /* <DEDUP_REMOVED lines=19> */
.L_x_215:
[----:B------:R-:W-:Y:S05]  /*0b70*/  EXIT ;  /* 0x000000000000794d */ /* 0x000fea0003800000 */
.L_x_216:
        /* <DEDUP_REMOVED lines=16> */
.L_x_546:


//--------------------- .text._ZN4vllm38concat_and_cache_mla_rope_fused_kernelIN3c108BFloat16ELb1EfhLNS_18Fp8KVCacheDataTypeE1EEEvPKlPT_S7_PKS6_S9_illlliPT2_S5_iiiiPKf --------------------------
	.section	.text._ZN4vllm38concat_and_cache_mla_rope_fused_kernelIN3c108BFloat16ELb1EfhLNS_18Fp8KVCacheDataTypeE1EEEvPKlPT_S7_PKS6_S9_illlliPT2_S5_iiiiPKf,"ax",@progbits
	.align	128
        .global         _ZN4vllm38concat_and_cache_mla_rope_fused_kernelIN3c108BFloat16ELb1EfhLNS_18Fp8KVCacheDataTypeE1EEEvPKlPT_S7_PKS6_S9_illlliPT2_S5_iiiiPKf
        .type           _ZN4vllm38concat_and_cache_mla_rope_fused_kernelIN3c108BFloat16ELb1EfhLNS_18Fp8KVCacheDataTypeE1EEEvPKlPT_S7_PKS6_S9_illlliPT2_S5_iiiiPKf,@function
        .size           _ZN4vllm38concat_and_cache_mla_rope_fused_kernelIN3c108BFloat16ELb1EfhLNS_18Fp8KVCacheDataTypeE1EEEvPKlPT_S7_PKS6_S9_illlliPT2_S5_iiiiPKf,(.L_x_547 - _ZN4vllm38concat_and_cache_mla_rope_fused_kernelIN3c108BFloat16ELb1EfhLNS_18Fp8KVCacheDataTypeE1EEEvPKlPT_S7_PKS6_S9_illlliPT2_S5_iiiiPKf)
        .other          _ZN4vllm38concat_and_cache_mla_rope_fused_kernelIN3c108BFloat16ELb1EfhLNS_18Fp8KVCacheDataTypeE1EEEvPKlPT_S7_PKS6_S9_illlliPT2_S5_iiiiPKf,@"STO_CUDA_ENTRY STV_DEFAULT"
_ZN4vllm38concat_and_cache_mla_rope_fused_kernelIN3c108BFloat16ELb1EfhLNS_18Fp8KVCacheDataTypeE1EEEvPKlPT_S7_PKS6_S9_illlliPT2_S5_iiiiPKf:
.text._ZN4vllm38concat_and_cache_mla_rope_fused_kernelIN3c108BFloat16ELb1EfhLNS_18Fp8KVCacheDataTypeE1EEEvPKlPT_S7_PKS6_S9_illlliPT2_S5_iiiiPKf:
        /* <DEDUP_REMOVED lines=46> */
.L_x_219:
        /* <DEDUP_REMOVED lines=60> */
.L_x_218:
[----:B------:R-:W-:Y:S05]  /*06a0*/  BSYNC.RECONVERGENT B0 ;  /* 0x0000000000007941 */ /* 0x000fea0003800200 */
.L_x_217:
        /* <DEDUP_REMOVED lines=57> */
.L_x_221:
[----:B------:R-:W-:Y:S05]  /*0a40*/  BSYNC.RECONVERGENT B6 ;  /* 0x0000000000067941 */ /* 0x000fea0003800200 */
.L_x_220:
        /* <DEDUP_REMOVED lines=19> */
.L_x_222:
[----:B------:R-:W-:Y:S05]  /*0b80*/  EXIT ;  /* 0x000000000000794d */ /* 0x000fea0003800000 */
.L_x_223:
        /* <DEDUP_REMOVED lines=15> */
.L_x_547:


//--------------------- .text._ZN4vllm38concat_and_cache_mla_rope_fused_kernelIN3c104HalfELb0EfhLNS_18Fp8KVCacheDataTypeE1EEEvPKlPT_S7_PKS6_S9_illlliPT2_S5_iiiiPKf --------------------------
	.section	.text._ZN4vllm38concat_and_cache_mla_rope_fused_kernelIN3c104HalfELb0EfhLNS_18Fp8KVCacheDataTypeE1EEEvPKlPT_S7_PKS6_S9_illlliPT2_S5_iiiiPKf,"ax",@progbits
	.align	128
        .global         _ZN4vllm38concat_and_cache_mla_rope_fused_kernelIN3c104HalfELb0EfhLNS_18Fp8KVCacheDataTypeE1EEEvPKlPT_S7_PKS6_S9_illlliPT2_S5_iiiiPKf
        .type           _ZN4vllm38concat_and_cache_mla_rope_fused_kernelIN3c104HalfELb0EfhLNS_18Fp8KVCacheDataTypeE1EEEvPKlPT_S7_PKS6_S9_illlliPT2_S5_iiiiPKf,@function
        .size           _ZN4vllm38concat_and_cache_mla_rope_fused_kernelIN3c104HalfELb0EfhLNS_18Fp8KVCacheDataTypeE1EEEvPKlPT_S7_PKS6_S9_illlliPT2_S5_iiiiPKf,(.L_x_548 - _ZN4vllm38concat_and_cache_mla_rope_fused_kernelIN3c104HalfELb0EfhLNS_18Fp8KVCacheDataTypeE1EEEvPKlPT_S7_PKS6_S9_illlliPT2_S5_iiiiPKf)
        .other          _ZN4vllm38concat_and_cache_mla_rope_fused_kernelIN3c104HalfELb0EfhLNS_18Fp8KVCacheDataTypeE1EEEvPKlPT_S7_PKS6_S9_illlliPT2_S5_iiiiPKf,@"STO_CUDA_ENTRY STV_DEFAULT"
_ZN4vllm38concat_and_cache_mla_rope_fused_kernelIN3c104HalfELb0EfhLNS_18Fp8KVCacheDataTypeE1EEEvPKlPT_S7_PKS6_S9_illlliPT2_S5_iiiiPKf:
.text._ZN4vllm38concat_and_cache_mla_rope_fused_kernelIN3c104HalfELb0EfhLNS_18Fp8KVCacheDataTypeE1EEEvPKlPT_S7_PKS6_S9_illlliPT2_S5_iiiiPKf:
        /* <DEDUP_REMOVED lines=46> */
.L_x_226:
        /* <DEDUP_REMOVED lines=58> */
.L_x_225:
[----:B------:R-:W-:Y:S05]  /*0680*/  BSYNC.RECONVERGENT B0 ;  /* 0x0000000000007941 */ /* 0x000fea0003800200 */
.L_x_224:
        /* <DEDUP_REMOVED lines=54> */
.L_x_228:
[----:B------:R-:W-:Y:S05]  /*09f0*/  BSYNC.RECONVERGENT B6 ;  /* 0x0000000000067941 */ /* 0x000fea0003800200 */
.L_x_227:
        /* <DEDUP_REMOVED lines=19> */
.L_x_229:
[----:B------:R-:W-:Y:S05]  /*0b30*/  EXIT ;  /* 0x000000000000794d */ /* 0x000fea0003800000 */
.L_x_230:
        /* <DEDUP_REMOVED lines=12> */
.L_x_548:


//--------------------- .text._ZN4vllm38concat_and_cache_mla_rope_fused_kernelIN3c104HalfELb1EfhLNS_18Fp8KVCacheDataTypeE1EEEvPKlPT_S7_PKS6_S9_illlliPT2_S5_iiiiPKf --------------------------
	.section	.text._ZN4vllm38concat_and_cache_mla_rope_fused_kernelIN3c104HalfELb1EfhLNS_18Fp8KVCacheDataTypeE1EEEvPKlPT_S7_PKS6_S9_illlliPT2_S5_iiiiPKf,"ax",@progbits
	.align	128
        .global         _ZN4vllm38concat_and_cache_mla_rope_fused_kernelIN3c104HalfELb1EfhLNS_18Fp8KVCacheDataTypeE1EEEvPKlPT_S7_PKS6_S9_illlliPT2_S5_iiiiPKf
        .type           _ZN4vllm38concat_and_cache_mla_rope_fused_kernelIN3c104HalfELb1EfhLNS_18Fp8KVCacheDataTypeE1EEEvPKlPT_S7_PKS6_S9_illlliPT2_S5_iiiiPKf,@function
        .size           _ZN4vllm38concat_and_cache_mla_rope_fused_kernelIN3c104HalfELb1EfhLNS_18Fp8KVCacheDataTypeE1EEEvPKlPT_S7_PKS6_S9_illlliPT2_S5_iiiiPKf,(.L_x_549 - _ZN4vllm38concat_and_cache_mla_rope_fused_kernelIN3c104HalfELb1EfhLNS_18Fp8KVCacheDataTypeE1EEEvPKlPT_S7_PKS6_S9_illlliPT2_S5_iiiiPKf)
        .other          _ZN4vllm38concat_and_cache_mla_rope_fused_kernelIN3c104HalfELb1EfhLNS_18Fp8KVCacheDataTypeE1EEEvPKlPT_S7_PKS6_S9_illlliPT2_S5_iiiiPKf,@"STO_CUDA_ENTRY STV_DEFAULT"
_ZN4vllm38concat_and_cache_mla_rope_fused_kernelIN3c104HalfELb1EfhLNS_18Fp8KVCacheDataTypeE1EEEvPKlPT_S7_PKS6_S9_illlliPT2_S5_iiiiPKf:
.text._ZN4vllm38concat_and_cache_mla_rope_fused_kernelIN3c104HalfELb1EfhLNS_18Fp8KVCacheDataTypeE1EEEvPKlPT_S7_PKS6_S9_illlliPT2_S5_iiiiPKf:
        /* <DEDUP_REMOVED lines=46> */
.L_x_233:
        /* <DEDUP_REMOVED lines=58> */
.L_x_232:
[----:B------:R-:W-:Y:S05]  /*0680*/  BSYNC.RECONVERGENT B0 ;  /* 0x0000000000007941 */ /* 0x000fea0003800200 */
.L_x_231:
        /* <DEDUP_REMOVED lines=55> */
.L_x_235:
[----:B------:R-:W-:Y:S05]  /*0a00*/  BSYNC.RECONVERGENT B6 ;  /* 0x0000000000067941 */ /* 0x000fea0003800200 */
.L_x_234:
        /* <DEDUP_REMOVED lines=19> */
.L_x_236:
[----:B------:R-:W-:Y:S05]  /*0b40*/  EXIT ;  /* 0x000000000000794d */ /* 0x000fea0003800000 */
.L_x_237:
        /* <DEDUP_REMOVED lines=11> */
.L_x_549:


//--------------------- .text._ZN4vllm38concat_and_cache_mla_rope_fused_kernelIfLb0EfhLNS_18Fp8KVCacheDataTypeE1EEEvPKlPT_S5_PKS4_S7_illlliPT2_S3_iiiiPKf --------------------------
	.section	.text._ZN4vllm38concat_and_cache_mla_rope_fused_kernelIfLb0EfhLNS_18Fp8KVCacheDataTypeE1EEEvPKlPT_S5_PKS4_S7_illlliPT2_S3_iiiiPKf,"ax",@progbits
	.align	128
        .global         _ZN4vllm38concat_and_cache_mla_rope_fused_kernelIfLb0EfhLNS_18Fp8KVCacheDataTypeE1EEEvPKlPT_S5_PKS4_S7_illlliPT2_S3_iiiiPKf
        .type           _ZN4vllm38concat_and_cache_mla_rope_fused_kernelIfLb0EfhLNS_18Fp8KVCacheDataTypeE1EEEvPKlPT_S5_PKS4_S7_illlliPT2_S3_iiiiPKf,@function
        .size           _ZN4vllm38concat_and_cache_mla_rope_fused_kernelIfLb0EfhLNS_18Fp8KVCacheDataTypeE1EEEvPKlPT_S5_PKS4_S7_illlliPT2_S3_iiiiPKf,(.L_x_550 - _ZN4vllm38concat_and_cache_mla_rope_fused_kernelIfLb0EfhLNS_18Fp8KVCacheDataTypeE1EEEvPKlPT_S5_PKS4_S7_illlliPT2_S3_iiiiPKf)
        .other          _ZN4vllm38concat_and_cache_mla_rope_fused_kernelIfLb0EfhLNS_18Fp8KVCacheDataTypeE1EEEvPKlPT_S5_PKS4_S7_illlliPT2_S3_iiiiPKf,@"STO_CUDA_ENTRY STV_DEFAULT"
_ZN4vllm38concat_and_cache_mla_rope_fused_kernelIfLb0EfhLNS_18Fp8KVCacheDataTypeE1EEEvPKlPT_S5_PKS4_S7_illlliPT2_S3_iiiiPKf:
.text._ZN4vllm38concat_and_cache_mla_rope_fused_kernelIfLb0EfhLNS_18Fp8KVCacheDataTypeE1EEEvPKlPT_S5_PKS4_S7_illlliPT2_S3_iiiiPKf:
        /* <DEDUP_REMOVED lines=46> */
.L_x_240:
        /* <DEDUP_REMOVED lines=44> */
.L_x_239:
[----:B------:R-:W-:Y:S05]  /*05a0*/  BSYNC.RECONVERGENT B0 ;  /* 0x0000000000007941 */ /* 0x000fea0003800200 */
.L_x_238:
        /* <DEDUP_REMOVED lines=40> */
.L_x_242:
[----:B------:R-:W-:Y:S05]  /*0830*/  BSYNC.RECONVERGENT B6 ;  /* 0x0000000000067941 */ /* 0x000fea0003800200 */
.L_x_241:
        /* <DEDUP_REMOVED lines=19> */
.L_x_243:
[----:B------:R-:W-:Y:S05]  /*0970*/  EXIT ;  /* 0x000000000000794d */ /* 0x000fea0003800000 */
.L_x_244:
        /* <DEDUP_REMOVED lines=16> */
.L_x_550:


//--------------------- .text._ZN4vllm38concat_and_cache_mla_rope_fused_kernelIfLb1EfhLNS_18Fp8KVCacheDataTypeE1EEEvPKlPT_S5_PKS4_S7_illlliPT2_S3_iiiiPKf --------------------------
	.section	.text._ZN4vllm38concat_and_cache_mla_rope_fused_kernelIfLb1EfhLNS_18Fp8KVCacheDataTypeE1EEEvPKlPT_S5_PKS4_S7_illlliPT2_S3_iiiiPKf,"ax",@progbits
	.align	128
        .global         _ZN4vllm38concat_and_cache_mla_rope_fused_kernelIfLb1EfhLNS_18Fp8KVCacheDataTypeE1EEEvPKlPT_S5_PKS4_S7_illlliPT2_S3_iiiiPKf
        .type           _ZN4vllm38concat_and_cache_mla_rope_fused_kernelIfLb1EfhLNS_18Fp8KVCacheDataTypeE1EEEvPKlPT_S5_PKS4_S7_illlliPT2_S3_iiiiPKf,@function
        .size           _ZN4vllm38concat_and_cache_mla_rope_fused_kernelIfLb1EfhLNS_18Fp8KVCacheDataTypeE1EEEvPKlPT_S5_PKS4_S7_illlliPT2_S3_iiiiPKf,(.L_x_551 - _ZN4vllm38concat_and_cache_mla_rope_fused_kernelIfLb1EfhLNS_18Fp8KVCacheDataTypeE1EEEvPKlPT_S5_PKS4_S7_illlliPT2_S3_iiiiPKf)
        .other          _ZN4vllm38concat_and_cache_mla_rope_fused_kernelIfLb1EfhLNS_18Fp8KVCacheDataTypeE1EEEvPKlPT_S5_PKS4_S7_illlliPT2_S3_iiiiPKf,@"STO_CUDA_ENTRY STV_DEFAULT"
_ZN4vllm38concat_and_cache_mla_rope_fused_kernelIfLb1EfhLNS_18Fp8KVCacheDataTypeE1EEEvPKlPT_S5_PKS4_S7_illlliPT2_S3_iiiiPKf:
.text._ZN4vllm38concat_and_cache_mla_rope_fused_kernelIfLb1EfhLNS_18Fp8KVCacheDataTypeE1EEEvPKlPT_S5_PKS4_S7_illlliPT2_S3_iiiiPKf:
        /* <DEDUP_REMOVED lines=46> */
.L_x_247:
        /* <DEDUP_REMOVED lines=44> */
.L_x_246:
[----:B------:R-:W-:Y:S05]  /*05a0*/  BSYNC.RECONVERGENT B0 ;  /* 0x0000000000007941 */ /* 0x000fea0003800200 */
.L_x_245:
        /* <DEDUP_REMOVED lines=41> */
.L_x_249:
[----:B------:R-:W-:Y:S05]  /*0840*/  BSYNC.RECONVERGENT B6 ;  /* 0x0000000000067941 */ /* 0x000fea0003800200 */
.L_x_248:
        /* <DEDUP_REMOVED lines=19> */
.L_x_250:
[----:B------:R-:W-:Y:S05]  /*0980*/  EXIT ;  /* 0x000000000000794d */ /* 0x000fea0003800000 */
.L_x_251:
        /* <DEDUP_REMOVED lines=15> */
.L_x_551:


//--------------------- .text._ZN4vllm38concat_and_cache_mla_rope_fused_kernelIN3c108BFloat16ELb0E13__nv_bfloat16S3_LNS_18Fp8KVCacheDataTypeE0EEEvPKlPT_S8_PKS7_SA_illlliPT2_S6_iiiiPKf --------------------------
	.section	.text._ZN4vllm38concat_and_cache_mla_rope_fused_kernelIN3c108BFloat16ELb0E13__nv_bfloat16S3_LNS_18Fp8KVCacheDataTypeE0EEEvPKlPT_S8_PKS7_SA_illlliPT2_S6_iiiiPKf,"ax",@progbits
	.align	128
        .global         _ZN4vllm38concat_and_cache_mla_rope_fused_kernelIN3c108BFloat16ELb0E13__nv_bfloat16S3_LNS_18Fp8KVCacheDataTypeE0EEEvPKlPT_S8_PKS7_SA_illlliPT2_S6_iiiiPKf
        .type           _ZN4vllm38concat_and_cache_mla_rope_fused_kernelIN3c108BFloat16ELb0E13__nv_bfloat16S3_LNS_18Fp8KVCacheDataTypeE0EEEvPKlPT_S8_PKS7_SA_illlliPT2_S6_iiiiPKf,@function
        .size           _ZN4vllm38concat_and_cache_mla_rope_fused_kernelIN3c108BFloat16ELb0E13__nv_bfloat16S3_LNS_18Fp8KVCacheDataTypeE0EEEvPKlPT_S8_PKS7_SA_illlliPT2_S6_iiiiPKf,(.L_x_498 - _ZN4vllm38concat_and_cache_mla_rope_fused_kernelIN3c108BFloat16ELb0E13__nv_bfloat16S3_LNS_18Fp8KVCacheDataTypeE0EEEvPKlPT_S8_PKS7_SA_illlliPT2_S6_iiiiPKf)
        .other          _ZN4vllm38concat_and_cache_mla_rope_fused_kernelIN3c108BFloat16ELb0E13__nv_bfloat16S3_LNS_18Fp8KVCacheDataTypeE0EEEvPKlPT_S8_PKS7_SA_illlliPT2_S6_iiiiPKf,@"STO_CUDA_ENTRY STV_DEFAULT"
_ZN4vllm38concat_and_cache_mla_rope_fused_kernelIN3c108BFloat16ELb0E13__nv_bfloat16S3_LNS_18Fp8KVCacheDataTypeE0EEEvPKlPT_S8_PKS7_SA_illlliPT2_S6_iiiiPKf:
.text._ZN4vllm38concat_and_cache_mla_rope_fused_kernelIN3c108BFloat16ELb0E13__nv_bfloat16S3_LNS_18Fp8KVCacheDataTypeE0EEEvPKlPT_S8_PKS7_SA_illlliPT2_S6_iiiiPKf:
[----:B------:R-:W-:Y:S01]  /*0000*/  LDC R1, c[0x0][0x37c] ;  /* 0x0000df00ff017b82 */ /* 0x000fe20000000800 */
[----:B------:R-:W0:Y:S07]  /*0010*/  S2R R0, SR_CTAID.X ;  /* 0x0000000000007919 */ /* 0x000e2e0000002500 */
[----:B------:R-:W0:Y:S01]  /*0020*/  LDC.64 R4, c[0x0][0x380] ;  /* 0x0000e000ff047b82 */ /* 0x000e220000000a00 */
[----:B------:R-:W1:Y:S07]  /*0030*/  LDCU.64 UR14, c[0x0][0x358] ;  /* 0x00006b00ff0e77ac */ /* 0x000e6e0008000a00 */
[----:B------:R-:W2:Y:S01]  /*0040*/  LDC R9, c[0x0][0x3a8] ;  /* 0x0000ea00ff097b82 */ /* 0x000ea20000000800 */
[----:B------:R-:W3:Y:S01]  /*0050*/  S2R R2, SR_TID.X ;  /* 0x0000000000027919 */ /* 0x000ee20000002100 */
[----:B------:R-:W4:Y:S01]  /*0060*/  LDCU UR6, c[0x0][0x3d0] ;  /* 0x00007a00ff0677ac */ /* 0x000f220008000800 */
[----:B------:R-:W5:Y:S01]  /*0070*/  LDCU.64 UR4, c[0x0][0x3a0] ;  /* 0x00007400ff0477ac */ /* 0x000f620008000a00 */
[----:B------:R-:W0:Y:S02]  /*0080*/  LDCU.64 UR8, c[0x0][0x388] ;  /* 0x00007100ff0877ac */ /* 0x000e240008000a00 */
[----:B0-----:R-:W-:-:S06]  /*0090*/  IMAD.WIDE.U32 R4, R0, 0x8, R4 ;  /* 0x0000000800047825 */ /* 0x001fcc00078e0004 */
[----:B-1----:R-:W5:Y:S01]  /*00a0*/  LDG.E.64.CONSTANT R4, desc[UR14][R4.64] ;  /* 0x0000000e04047981 */ /* 0x002f62000c1e9b00 */
[----:B--2---:R-:W-:Y:S01]  /*00b0*/  LEA.HI R3, R9, R9, RZ, 0x1 ;  /* 0x0000000909037211 */ /* 0x004fe200078f08ff */
[----:B------:R-:W-:Y:S01]  /*00c0*/  BSSY.RECONVERGENT B0, `(.L_x_252) ;  /* 0x000005b000007945 */ /* 0x000fe20003800200 */
[----:B------:R-:W-:Y:S02]  /*00d0*/  SHF.R.S32.HI R7, RZ, 0x1f, R9 ;  /* 0x0000001fff077819 */ /* 0x000fe40000011409 */
[----:B------:R-:W-:-:S05]  /*00e0*/  SHF.R.S32.HI R3, RZ, 0x1, R3 ;  /* 0x00000001ff037819 */ /* 0x000fca0000011403 */
[----:B----4-:R-:W-:Y:S01]  /*00f0*/  IMAD R15, R3, UR6, RZ ;  /* 0x00000006030f7c24 */ /* 0x010fe2000f8e02ff */
[----:B------:R-:W0:Y:S04]  /*0100*/  LDCU.64 UR6, c[0x0][0x3b8] ;  /* 0x00007700ff0677ac */ /* 0x000e280008000a00 */
[----:B---3--:R-:W-:Y:S01]  /*0110*/  ISETP.GE.AND P0, PT, R2, R15, PT ;  /* 0x0000000f0200720c */ /* 0x008fe20003f06270 */
[-C--:B-----5:R-:W-:Y:S02]  /*0120*/  IMAD R6, R5, R9.reuse, RZ ;  /* 0x0000000905067224 */ /* 0x0a0fe400078e02ff */
[----:B------:R-:W-:-:S04]  /*0130*/  IMAD.WIDE.U32 R8, R4, R9, RZ ;  /* 0x0000000904087225 */ /* 0x000fc800078e00ff */
[----:B------:R-:W-:Y:S02]  /*0140*/  IMAD R7, R4, R7, R6 ;  /* 0x0000000704077224 */ /* 0x000fe400078e0206 */
[----:B------:R-:W-:Y:S02]  /*0150*/  IMAD.SHL.U32 R6, R8, 0x2, RZ ;  /* 0x0000000208067824 */ /* 0x000fe400078e00ff */
[----:B------:R-:W-:-:S03]  /*0160*/  IMAD.IADD R5, R9, 0x1, R7 ;  /* 0x0000000109057824 */ /* 0x000fc600078e0207 */
[----:B------:R-:W-:Y:S02]  /*0170*/  IADD3 R16, P1, PT, R6, UR4, RZ ;  /* 0x0000000406107c10 */ /* 0x000fe4000ff3e0ff */
[----:B------:R-:W-:-:S04]  /*0180*/  SHF.L.U64.HI R7, R8, 0x1, R5 ;  /* 0x0000000108077819 */ /* 0x000fc80000010205 */
[----:B------:R-:W-:Y:S01]  /*0190*/  IADD3.X R17, PT, PT, R7, UR5, RZ, P1, !PT ;  /* 0x0000000507117c10 */ /* 0x000fe20008ffe4ff */
[----:B0-----:R-:W-:Y:S06]  /*01a0*/  @P0 BRA `(.L_x_253) ;  /* 0x0000000400300947 */ /* 0x001fec0003800000 */
[-C--:B------:R-:W-:Y:S01]  /*01b0*/  IABS R14, R3.reuse ;  /* 0x00000003000e7213 */ /* 0x080fe20000000000 */
[----:B------:R-:W0:Y:S01]  /*01c0*/  LDCU.64 UR4, c[0x0][0x3b0] ;  /* 0x00007600ff0477ac */ /* 0x000e220008000a00 */
[----:B------:R-:W1:Y:S01]  /*01d0*/  LDC R18, c[0x0][0x360] ;  /* 0x0000d800ff127b82 */ /* 0x000e620000000800 */
[----:B------:R-:W-:Y:S01]  /*01e0*/  IMAD.MOV.U32 R22, RZ, RZ, RZ ;  /* 0x000000ffff167224 */ /* 0x000fe200078e00ff */
[----:B------:R-:W2:Y:S01]  /*01f0*/  I2F.RP R8, R14 ;  /* 0x0000000e00087306 */ /* 0x000ea20000209400 */
[----:B------:R-:W-:Y:S02]  /*0200*/  ISETP.NE.AND P0, PT, R3, RZ, PT ;  /* 0x000000ff0300720c */ /* 0x000fe40003f05270 */
[----:B------:R-:W-:Y:S02]  /*0210*/  MOV R20, R2 ;  /* 0x0000000200147202 */ /* 0x000fe40000000f00 */
[----:B------:R-:W-:-:S03]  /*0220*/  LOP3.LUT R19, RZ, R3, RZ, 0x33, !PT ;  /* 0x00000003ff137212 */ /* 0x000fc600078e33ff */
[----:B--2---:R-:W2:Y:S01]  /*0230*/  MUFU.RCP R8, R8 ;  /* 0x0000000800087308 */ /* 0x004ea20000001000 */
[----:B0-----:R-:W-:-:S04]  /*0240*/  IMAD.WIDE.U32 R4, R0, UR4, RZ ;  /* 0x0000000400047c25 */ /* 0x001fc8000f8e00ff */
[----:B------:R-:W-:Y:S01]  /*0250*/  IMAD R21, R0, UR5, R5 ;  /* 0x0000000500157c24 */ /* 0x000fe2000f8e0205 */
[----:B--2---:R-:W-:-:S06]  /*0260*/  IADD3 R23, PT, PT, R8, 0xffffffe, RZ ;  /* 0x0ffffffe08177810 */ /* 0x004fcc0007ffe0ff */
[----:B------:R-:W0:Y:S02]  /*0270*/  F2I.FTZ.U32.TRUNC.NTZ R23, R23 ;  /* 0x0000001700177305 */ /* 0x000e24000021f000 */
[----:B0-----:R-:W-:-:S04]  /*0280*/  IMAD.MOV R9, RZ, RZ, -R23 ;  /* 0x000000ffff097224 */ /* 0x001fc800078e0a17 */
[----:B------:R-:W-:-:S04]  /*0290*/  IMAD R9, R9, R14, RZ ;  /* 0x0000000e09097224 */ /* 0x000fc800078e02ff */
[----:B-1----:R-:W-:-:S07]  /*02a0*/  IMAD.HI.U32 R22, R23, R9, R22 ;  /* 0x0000000917167227 */ /* 0x002fce00078e0016 */
.L_x_254:
[----:B0-----:R-:W-:Y:S02]  /*02b0*/  IABS R8, R3 ;  /* 0x0000000300087213 */ /* 0x001fe40000000000 */
[----:B------:R-:W-:-:S03]  /*02c0*/  IABS R9, R20 ;  /* 0x0000001400097213 */ /* 0x000fc60000000000 */
[----:B------:R-:W-:Y:S02]  /*02d0*/  IMAD.MOV R10, RZ, RZ, -R8 ;  /* 0x000000ffff0a7224 */ /* 0x000fe400078e0a08 */
[----:B------:R-:W-:-:S04]  /*02e0*/  IMAD.HI.U32 R8, R22, R9, RZ ;  /* 0x0000000916087227 */ /* 0x000fc800078e00ff */
[----:B------:R-:W-:Y:S01]  /*02f0*/  IMAD R9, R8, R10, R9 ;  /* 0x0000000a08097224 */ /* 0x000fe200078e0209 */
[----:B------:R-:W-:-:S04]  /*0300*/  IABS R10, R3 ;  /* 0x00000003000a7213 */ /* 0x000fc80000000000 */
[----:B------:R-:W-:-:S13]  /*0310*/  ISETP.GT.U32.AND P2, PT, R14, R9, PT ;  /* 0x000000090e00720c */ /* 0x000fda0003f44070 */
[----:B------:R-:W-:Y:S01]  /*0320*/  @!P2 IMAD.IADD R9, R9, 0x1, -R10 ;  /* 0x000000010909a824 */ /* 0x000fe200078e0a0a */
[----:B------:R-:W-:-:S04]  /*0330*/  @!P2 IADD3 R8, PT, PT, R8, 0x1, RZ ;  /* 0x000000010808a810 */ /* 0x000fc80007ffe0ff */
[----:B------:R-:W-:Y:S02]  /*0340*/  ISETP.GE.U32.AND P1, PT, R9, R14, PT ;  /* 0x0000000e0900720c */ /* 0x000fe40003f26070 */
[----:B------:R-:W-:-:S04]  /*0350*/  LOP3.LUT R9, R20, R3, RZ, 0x3c, !PT ;  /* 0x0000000314097212 */ /* 0x000fc800078e3cff */
[----:B------:R-:W-:Y:S01]  /*0360*/  ISETP.GE.AND P3, PT, R9, RZ, PT ;  /* 0x000000ff0900720c */ /* 0x000fe20003f66270 */
[----:B------:R-:W-:-:S06]  /*0370*/  IMAD.MOV.U32 R9, RZ, RZ, R21 ;  /* 0x000000ffff097224 */ /* 0x000fcc00078e0015 */
[----:B------:R-:W-:-:S06]  /*0380*/  @P1 VIADD R8, R8, 0x1 ;  /* 0x0000000108081836 */ /* 0x000fcc0000000000 */
[----:B------:R-:W-:-:S05]  /*0390*/  @!P3 IMAD.MOV R8, RZ, RZ, -R8 ;  /* 0x000000ffff08b224 */ /* 0x000fca00078e0a08 */
[----:B------:R-:W-:Y:S01]  /*03a0*/  SEL R13, R19, R8, !P0 ;  /* 0x00000008130d7207 */ /* 0x000fe20004000000 */
[----:B------:R-:W-:-:S03]  /*03b0*/  IMAD.MOV.U32 R8, RZ, RZ, R4 ;  /* 0x000000ffff087224 */ /* 0x000fc600078e0004 */
[C---:B------:R-:W-:Y:S01]  /*03c0*/  IADD3 R11, PT, PT, -R13.reuse, RZ, RZ ;  /* 0x000000ff0d0b7210 */ /* 0x040fe20007ffe1ff */
[----:B------:R-:W-:Y:S01]  /*03d0*/  IMAD.WIDE.U32 R8, R13, UR6, R8 ;  /* 0x000000060d087c25 */ /* 0x000fe2000f8e0008 */
[----:B------:R-:W-:-:S03]  /*03e0*/  SHF.R.S32.HI R10, RZ, 0x1f, R13 ;  /* 0x0000001fff0a7819 */ /* 0x000fc6000001140d */
[----:B------:R-:W-:Y:S02]  /*03f0*/  IMAD R11, R3, R11, R20 ;  /* 0x0000000b030b7224 */ /* 0x000fe400078e0214 */
[----:B------:R-:W-:-:S03]  /*0400*/  IMAD R10, R10, UR6, RZ ;  /* 0x000000060a0a7c24 */ /* 0x000fc6000f8e02ff */
[----:B------:R-:W-:Y:S01]  /*0410*/  SHF.L.U32 R23, R11, 0x1, RZ ;  /* 0x000000010b177819 */ /* 0x000fe200000006ff */
        /* <DEDUP_REMOVED lines=13> */
[----:B------:R-:W-:Y:S01]  /*04f0*/  ISETP.GE.AND P1, PT, R20, R15, PT ;  /* 0x0000000f1400720c */ /* 0x000fe20003f26270 */
[----:B--2---:R-:W-:Y:S02]  /*0500*/  IMAD.U32 R23, R23, 0x10000, RZ ;  /* 0x0001000017177824 */ /* 0x004fe400078e00ff */
        /* <DEDUP_REMOVED lines=22> */
.L_x_253:
[----:B------:R-:W-:Y:S05]  /*0670*/  BSYNC.RECONVERGENT B0 ;  /* 0x0000000000007941 */ /* 0x000fea0003800200 */
.L_x_252:
[----:B------:R-:W1:Y:S01]  /*0680*/  LDC.64 R4, c[0x0][0x3e0] ;  /* 0x0000f800ff047b82 */ /* 0x000e620000000a00 */
[----:B------:R-:W2:Y:S01]  /*0690*/  LDCU UR10, c[0x0][0x3f4] ;  /* 0x00007e80ff0a77ac */ /* 0x000ea20008000800 */
[----:B-1----:R-:W-:-:S04]  /*06a0*/  LEA R4, P0, R0, R4, 0x3 ;  /* 0x0000000400047211 */ /* 0x002fc800078018ff */
[----:B------:R-:W-:-:S06]  /*06b0*/  LEA.HI.X R5, R0, R5, RZ, 0x3, P0 ;  /* 0x0000000500057211 */ /* 0x000fcc00000f1cff */
[----:B------:R-:W3:Y:S01]  /*06c0*/  LDG.E.64.CONSTANT R4, desc[UR14][R4.64] ;  /* 0x0000000e04047981 */ /* 0x000ee2000c1e9b00 */
[----:B--2---:R-:W-:Y:S01]  /*06d0*/  USHF.R.S32.HI UR8, URZ, 0x1f, UR10 ;  /* 0x0000001fff087899 */ /* 0x004fe2000801140a */
[----:B---3--:R-:W-:Y:S02]  /*06e0*/  R2UR UR17, R5 ;  /* 0x00000000051172ca */ /* 0x008fe400000e0000 */
[----:B------:R-:W-:-:S11]  /*06f0*/  R2UR UR16, R4 ;  /* 0x00000000041072ca */ /* 0x000fd600000e0000 */
[----:B------:R-:W-:-:S04]  /*0700*/  ULOP3.LUT UR4, UR17, UR8, URZ, 0xfc, !UPT ;  /* 0x0000000811047292 */ /* 0x000fc8000f8efcff */
[----:B------:R-:W-:-:S09]  /*0710*/  UISETP.NE.U32.AND UP0, UPT, UR4, URZ, UPT ;  /* 0x000000ff0400728c */ /* 0x000fd2000bf05070 */
[----:B------:R-:W-:Y:S05]  /*0720*/  BRA.U UP0, `(.L_x_255) ;  /* 0x0000000100647547 */ /* 0x000fea000b800000 */
[----:B------:R-:W1:Y:S01]  /*0730*/  I2F.U32.RP R4, UR10 ;  /* 0x0000000a00047d06 */ /* 0x000e620008209000 */
[----:B------:R-:W-:Y:S01]  /*0740*/  UMOV UR4, URZ ;  /* 0x000000ff00047c82 */ /* 0x000fe20008000000 */
[----:B------:R-:W-:-:S06]  /*0750*/  UISETP.NE.U32.AND UP2, UPT, UR10, URZ, UPT ;  /* 0x000000ff0a00728c */ /* 0x000fcc000bf45070 */
[----:B-1----:R-:W1:Y:S02]  /*0760*/  MUFU.RCP R4, R4 ;  /* 0x0000000400047308 */ /* 0x002e640000001000 */
[----:B-1----:R-:W-:-:S06]  /*0770*/  VIADD R5, R4, 0xffffffe ;  /* 0x0ffffffe04057836 */ /* 0x002fcc0000000000 */
[----:B------:R-:W1:Y:S02]  /*0780*/  F2I.FTZ.U32.TRUNC.NTZ R5, R5 ;  /* 0x0000000500057305 */ /* 0x000e64000021f000 */
[----:B-1----:R-:W-:-:S13]  /*0790*/  R2UR UR5, R5 ;  /* 0x00000000050572ca */ /* 0x002fda00000e0000 */
[----:B------:R-:W-:-:S04]  /*07a0*/  UIADD3 UR6, UPT, UPT, URZ, -UR5, URZ ;  /* 0x80000005ff067290 */ /* 0x000fc8000fffe0ff */
[----:B------:R-:W-:-:S04]  /*07b0*/  UIMAD UR6, UR6, UR10, URZ ;  /* 0x0000000a060672a4 */ /* 0x000fc8000f8e02ff */
[----:B------:R-:W-:-:S03]  /*07c0*/  UIMAD.WIDE.U32 UR4, UR5, UR6, UR4 ;  /* 0x00000006050472a5 */ /* 0x000fc6000f8e0004 */
[----:B------:R-:W-:Y:S01]  /*07d0*/  UMOV UR6, URZ ;  /* 0x000000ff00067c82 */ /* 0x000fe20008000000 */
[----:B------:R-:W-:-:S07]  /*07e0*/  UIMAD.WIDE.U32 UR4, UR5, UR16, URZ ;  /* 0x00000010050472a5 */ /* 0x000fce000f8e00ff */
[----:B------:R-:W-:Y:S02]  /*07f0*/  UMOV UR4, UR5 ;  /* 0x0000000500047c82 */ /* 0x000fe40008000000 */
[----:B------:R-:W-:-:S04]  /*0800*/  UIADD3 UR5, UPT, UPT, -UR4, URZ, URZ ;  /* 0x000000ff04057290 */ /* 0x000fc8000fffe1ff */
[----:B------:R-:W-:-:S04]  /*0810*/  UIMAD UR5, UR10, UR5, UR16 ;  /* 0x000000050a0572a4 */ /* 0x000fc8000f8e0210 */
[----:B------:R-:W-:-:S11]  /*0820*/  UISETP.GE.U32.AND UP0, UPT, UR5, UR10, UPT ;  /* 0x0000000a0500728c */ /* 0x000fd6000bf06070 */
[----:B------:R-:W-:Y:S02]  /*0830*/  @UP0 UIADD3 UR5, UPT, UPT, UR5, -UR10, URZ ;  /* 0x8000000a05050290 */ /* 0x000fe4000fffe0ff */
[----:B------:R-:W-:Y:S02]  /*0840*/  @UP0 UIADD3 UR4, UPT, UPT, UR4, 0x1, URZ ;  /* 0x0000000104040890 */ /* 0x000fe4000fffe0ff */
[----:B------:R-:W-:-:S11]  /*0850*/  UISETP.GE.U32.AND UP1, UPT, UR5, UR10, UPT ;  /* 0x0000000a0500728c */ /* 0x000fd6000bf26070 */
[----:B------:R-:W-:Y:S02]  /*0860*/  @UP1 UIADD3 UR4, UPT, UPT, UR4, 0x1, URZ ;  /* 0x0000000104041890 */ /* 0x000fe4000fffe0ff */
[----:B------:R-:W-:-:S04]  /*0870*/  @!UP2 ULOP3.LUT UR4, URZ, UR10, URZ, 0x33, !UPT ;  /* 0x0000000aff04a292 */ /* 0x000fc8000f8e33ff */
[----:B------:R-:W-:-:S04]  /*0880*/  UIADD3 UR5, UPT, UPT, -UR4, URZ, URZ ;  /* 0x000000ff04057290 */ /* 0x000fc8000fffe1ff */
[----:B------:R-:W-:-:S03]  /*0890*/  UIMAD UR10, UR10, UR5, UR16 ;  /* 0x000000050a0a72a4 */ /* 0x000fc6000f8e0210 */
[----:B------:R-:W-:Y:S01]  /*08a0*/  UMOV UR5, URZ ;  /* 0x000000ff00057c82 */ /* 0x000fe20008000000 */
[----:B------:R-:W-:Y:S08]  /*08b0*/  BRA `(.L_x_256) ;  /* 0x0000000000307947 */ /* 0x000ff00003800000 */
.L_x_255:
[----:B0-----:R-:W-:-:S07]  /*08c0*/  MOV R9, 0x8e0 ;  /* 0x000008e000097802 */ /* 0x001fce0000000f00 */
[----:B------:R-:W-:Y:S05]  /*08d0*/  CALL.REL.NOINC `($__internal_0_$__cuda_sm20_div_s64) ;  /* 0x0000001000fc7944 */ /* 0x000fea0003c00000 */
[----:B------:R-:W0:Y:S01]  /*08e0*/  LDCU UR4, c[0x0][0x3f4] ;  /* 0x00007e80ff0477ac */ /* 0x000e220008000800 */
[----:B------:R-:W-:-:S04]  /*08f0*/  UIADD3 UR10, UP0, UPT, URZ, -UR7, URZ ;  /* 0x80000007ff0a7290 */ /* 0x000fc8000ff1e0ff */
[----:B------:R-:W-:-:S04]  /*0900*/  UIADD3.X UR6, UPT, UPT, URZ, ~UR9, URZ, UP0, !UPT ;  /* 0x80000009ff067290 */ /* 0x000fc800087fe4ff */
[----:B0-----:R-:W-:Y:S02]  /*0910*/  UIMAD UR6, UR6, UR4, URZ ;  /* 0x00000004060672a4 */ /* 0x001fe4000f8e02ff */
[----:B------:R-:W-:Y:S02]  /*0920*/  UIMAD.WIDE.U32 UR4, UR10, UR4, UR16 ;  /* 0x000000040a0472a5 */ /* 0x000fe4000f8e0010 */
[----:B------:R-:W-:-:S04]  /*0930*/  UIMAD UR6, UR8, UR10, UR6 ;  /* 0x0000000a080672a4 */ /* 0x000fc8000f8e0206 */
[----:B------:R-:W-:Y:S01]  /*0940*/  UIADD3 UR6, UPT, UPT, UR5, UR6, URZ ;  /* 0x0000000605067290 */ /* 0x000fe2000fffe0ff */
[----:B------:R-:W-:Y:S01]  /*0950*/  UMOV UR10, UR4 ;  /* 0x00000004000a7c82 */ /* 0x000fe20008000000 */
[----:B------:R-:W-:Y:S01]  /*0960*/  UMOV UR4, UR7 ;  /* 0x0000000700047c82 */ /* 0x000fe20008000000 */
[----:B------:R-:W-:-:S09]  /*0970*/  UMOV UR5, UR9 ;  /* 0x0000000900057c82 */ /* 0x000fd20008000000 */
.L_x_256:
[----:B------:R-:W-:-:S13]  /*0980*/  ISETP.LE.AND P0, PT, RZ, UR17, PT ;  /* 0x00000011ff007c0c */ /* 0x000fda000bf03270 */
[----:B------:R-:W-:Y:S05]  /*0990*/  @!P0 EXIT ;  /* 0x000000000000894d */ /* 0x000fea0003800000 */
[----:B------:R-:W-:Y:S01]  /*09a0*/  ISETP.GE.AND P0, PT, R2, R3, PT ;  /* 0x000000030200720c */ /* 0x000fe20003f06270 */
[----:B------:R-:W-:-:S12]  /*09b0*/  BSSY.RECONVERGENT B0, `(.L_x_257) ;  /* 0x000010e000007945 */ /* 0x000fd80003800200 */
[----:B------:R-:W-:Y:S05]  /*09c0*/  @P0 BRA `(.L_x_258) ;  /* 0x0000001000300947 */ /* 0x000fea0003800000 */
[----:B------:R-:W1:Y:S01]  /*09d0*/  LDC R5, c[0x0][0x360] ;  /* 0x0000d800ff057b82 */ /* 0x000e620000000800 */
[----:B------:R-:W2:Y:S01]  /*09e0*/  LDCU.64 UR12, c[0x0][0x3e8] ;  /* 0x00007d00ff0c77ac */ /* 0x000ea20008000a00 */
[----:B------:R-:W-:Y:S01]  /*09f0*/  BSSY.RECONVERGENT B1, `(.L_x_259) ;  /* 0x000006a000017945 */ /* 0x000fe20003800200 */
[----:B------:R-:W-:Y:S01]  /*0a00*/  MOV R26, R2 ;  /* 0x00000002001a7202 */ /* 0x000fe20000000f00 */
[----:B------:R-:W3:Y:S01]  /*0a10*/  LDCU UR8, c[0x0][0x3f0] ;  /* 0x00007e00ff0877ac */ /* 0x000ee20008000800 */
[----:B------:R-:W4:Y:S01]  /*0a20*/  LDCU.64 UR16, c[0x0][0x3c0] ;  /* 0x00007800ff1077ac */ /* 0x000f220008000a00 */
[----:B------:R-:W5:Y:S01]  /*0a30*/  LDCU.64 UR18, c[0x0][0x390] ;  /* 0x00007200ff1277ac */ /* 0x000f620008000a00 */
[----:B------:R-:W5:Y:S01]  /*0a40*/  LDCU.64 UR20, c[0x0][0x3d8] ;  /* 0x00007b00ff1477ac */ /* 0x000f620008000a00 */
[----:B--2---:R-:W-:Y:S02]  /*0a50*/  USHF.R.S32.HI UR7, URZ, 0x1f, UR12 ;  /* 0x0000001fff077899 */ /* 0x004fe4000801140c */
[----:B---3--:R-:W-:Y:S01]  /*0a60*/  USHF.R.S32.HI UR9, URZ, 0x1f, UR8 ;  /* 0x0000001fff097899 */ /* 0x008fe20008011408 */
[----:B-1----:R-:W1:Y:S01]  /*0a70*/  I2F.U32.RP R12, R5 ;  /* 0x00000005000c7306 */ /* 0x002e620000209000 */
[----:B------:R-:W-:Y:S01]  /*0a80*/  IADD3 R4, PT, PT, R2, R5, RZ ;  /* 0x0000000502047210 */ /* 0x000fe20007ffe0ff */
[----:B------:R-:W-:Y:S01]  /*0a90*/  UIMAD UR11, UR5, UR12, URZ ;  /* 0x0000000c050b72a4 */ /* 0x000fe2000f8e02ff */
[----:B------:R-:W-:Y:S01]  /*0aa0*/  ISETP.NE.U32.AND P2, PT, R5, RZ, PT ;  /* 0x000000ff0500720c */ /* 0x000fe20003f45070 */
[----:B------:R-:W-:Y:S01]  /*0ab0*/  UIMAD.WIDE.U32 UR8, UR4, UR12, UR8 ;  /* 0x0000000c040872a5 */ /* 0x000fe2000f8e0008 */
[----:B------:R-:W-:Y:S01]  /*0ac0*/  ISETP.GE.U32.AND P0, PT, R4, R3, PT ;  /* 0x000000030400720c */ /* 0x000fe20003f06070 */
[----:B------:R-:W-:Y:S01]  /*0ad0*/  UIMAD UR7, UR7, UR4, UR11 ;  /* 0x00000004070772a4 */ /* 0x000fe2000f8e020b */
[----:B0-----:R-:W-:Y:S01]  /*0ae0*/  VIMNMX.U32 R11, PT, PT, R3, R4, !PT ;  /* 0x00000004030b7248 */ /* 0x001fe20007fe0000 */
[----:B------:R-:W-:-:S02]  /*0af0*/  UIMAD UR11, UR6, UR13, URZ ;  /* 0x0000000d060b72a4 */ /* 0x000fc4000f8e02ff */
[----:B------:R-:W-:Y:S02]  /*0b00*/  UIADD3 UR9, UPT, UPT, UR9, UR7, URZ ;  /* 0x0000000709097290 */ /* 0x000fe4000fffe0ff */
[----:B------:R-:W-:Y:S02]  /*0b10*/  USHF.R.S32.HI UR7, URZ, 0x1f, UR13 ;  /* 0x0000001fff077899 */ /* 0x000fe4000801140d */
[----:B------:R-:W-:Y:S01]  /*0b20*/  UIMAD.WIDE.U32 UR8, UR10, UR13, UR8 ;  /* 0x0000000d0a0872a5 */ /* 0x000fe2000f8e0008 */
[----:B-1----:R-:W0:Y:S01]  /*0b30*/  MUFU.RCP R12, R12 ;  /* 0x0000000c000c7308 */ /* 0x002e220000001000 */
[----:B------:R-:W-:-:S04]  /*0b40*/  UIMAD UR7, UR7, UR10, UR11 ;  /* 0x0000000a070772a4 */ /* 0x000fc8000f8e020b */
[----:B------:R-:W-:Y:S01]  /*0b50*/  UIADD3 UR7, UPT, UPT, UR9, UR7, URZ ;  /* 0x0000000709077290 */ /* 0x000fe2000fffe0ff */
[----:B0-----:R-:W-:-:S04]  /*0b60*/  IADD3 R8, PT, PT, R12, 0xffffffe, RZ ;  /* 0x0ffffffe0c087810 */ /* 0x001fc80007ffe0ff */
[----:B------:R0:W1:Y:S02]  /*0b70*/  F2I.FTZ.U32.TRUNC.NTZ R9, R8 ;  /* 0x0000000800097305 */ /* 0x000064000021f000 */
[----:B0-----:R-:W-:Y:S02]  /*0b80*/  IMAD.MOV.U32 R8, RZ, RZ, RZ ;  /* 0x000000ffff087224 */ /* 0x001fe400078e00ff */
[----:B-1----:R-:W-:-:S04]  /*0b90*/  IMAD.MOV R10, RZ, RZ, -R9 ;  /* 0x000000ffff0a7224 */ /* 0x002fc800078e0a09 */
[----:B------:R-:W-:Y:S01]  /*0ba0*/  IMAD R13, R10, R5, RZ ;  /* 0x000000050a0d7224 */ /* 0x000fe200078e02ff */
[----:B------:R-:W-:-:S03]  /*0bb0*/  SEL R10, RZ, 0x1, P0 ;  /* 0x00000001ff0a7807 */ /* 0x000fc60000000000 */
[----:B------:R-:W-:Y:S01]  /*0bc0*/  IMAD.HI.U32 R9, R9, R13, R8 ;  /* 0x0000000d09097227 */ /* 0x000fe200078e0008 */
[----:B------:R-:W-:-:S05]  /*0bd0*/  IADD3 R4, PT, PT, R11, -R4, -R10 ;  /* 0x800000040b047210 */ /* 0x000fca0007ffe80a */
[----:B------:R-:W-:-:S05]  /*0be0*/  IMAD.HI.U32 R11, R9, R4, RZ ;  /* 0x00000004090b7227 */ /* 0x000fca00078e00ff */
[----:B------:R-:W-:-:S05]  /*0bf0*/  IADD3 R8, PT, PT, -R11, RZ, RZ ;  /* 0x000000ff0b087210 */ /* 0x000fca0007ffe1ff */
[----:B------:R-:W-:Y:S02]  /*0c00*/  IMAD R4, R5, R8, R4 ;  /* 0x0000000805047224 */ /* 0x000fe400078e0204 */
[----:B----4-:R-:W-:-:S03]  /*0c10*/  IMAD.WIDE.U32 R8, R0, UR16, RZ ;  /* 0x0000001000087c25 */ /* 0x010fc6000f8e00ff */
[----:B------:R-:W-:Y:S01]  /*0c20*/  ISETP.GE.U32.AND P0, PT, R4, R5, PT ;  /* 0x000000050400720c */ /* 0x000fe20003f06070 */
[----:B------:R-:W-:-:S12]  /*0c30*/  IMAD R9, R0, UR17, R9 ;  /* 0x0000001100097c24 */ /* 0x000fd8000f8e0209 */
[----:B------:R-:W-:Y:S01]  /*0c40*/  @P0 IMAD.IADD R4, R4, 0x1, -R5 ;  /* 0x0000000104040824 */ /* 0x000fe200078e0a05 */
[----:B------:R-:W-:-:S04]  /*0c50*/  @P0 IADD3 R11, PT, PT, R11, 0x1, RZ ;  /* 0x000000010b0b0810 */ /* 0x000fc80007ffe0ff */
[----:B------:R-:W-:-:S13]  /*0c60*/  ISETP.GE.U32.AND P1, PT, R4, R5, PT ;  /* 0x000000050400720c */ /* 0x000fda0003f26070 */
[----:B------:R-:W-:Y:S01]  /*0c70*/  @P1 VIADD R11, R11, 0x1 ;  /* 0x000000010b0b1836 */ /* 0x000fe20000000000 */
[----:B------:R-:W-:Y:S02]  /*0c80*/  @!P2 LOP3.LUT R11, RZ, R5, RZ, 0x33, !PT ;  /* 0x00000005ff0ba212 */ /* 0x000fe400078e33ff */
[----:B-----5:R-:W-:Y:S02]  /*0c90*/  LEA R14, P1, R8, UR18, 0x1 ;  /* 0x00000012080e7c11 */ /* 0x020fe4000f8208ff */
[----:B------:R-:W-:Y:S01]  /*0ca0*/  IADD3 R4, PT, PT, R10, R11, RZ ;  /* 0x0000000b0a047210 */ /* 0x000fe20007ffe0ff */
[----:B------:R-:W-:Y:S01]  /*0cb0*/  IMAD.U32 R10, RZ, RZ, UR8 ;  /* 0x00000008ff0a7e24 */ /* 0x000fe2000f8e00ff */
[----:B------:R-:W-:Y:S01]  /*0cc0*/  MOV R11, UR9 ;  /* 0x00000009000b7c02 */ /* 0x000fe20008000f00 */
[----:B------:R-:W-:Y:S01]  /*0cd0*/  IMAD.U32 R11, RZ, RZ, UR7 ;  /* 0x00000007ff0b7e24 */ /* 0x000fe2000f8e00ff */
[----:B------:R-:W-:Y:S02]  /*0ce0*/  LOP3.LUT R13, R4, 0x3, RZ, 0xc0, !PT ;  /* 0x00000003040d7812 */ /* 0x000fe400078ec0ff */
[----:B------:R-:W-:-:S02]  /*0cf0*/  LEA R12, P2, R10, UR20, 0x1 ;  /* 0x000000140a0c7c11 */ /* 0x000fc4000f8408ff */
[----:B------:R-:W-:Y:S02]  /*0d00*/  ISETP.NE.AND P0, PT, R13, 0x3, PT ;  /* 0x000000030d00780c */ /* 0x000fe40003f05270 */
[----:B------:R-:W-:Y:S02]  /*0d10*/  LEA.HI.X R15, R8, UR19, R9, 0x1, P1 ;  /* 0x00000013080f7c11 */ /* 0x000fe400088f0c09 */
[----:B------:R-:W-:-:S09]  /*0d20*/  LEA.HI.X R13, R10, UR21, R11, 0x1, P2 ;  /* 0x000000150a0d7c11 */ /* 0x000fd200090f0c0b */
[----:B------:R-:W-:Y:S05]  /*0d30*/  @!P0 BRA `(.L_x_260) ;  /* 0x0000000000d48947 */ /* 0x000fea0003800000 */
[----:B------:R-:W0:Y:S01]  /*0d40*/  LDCU.64 UR8, c[0x0][0x3a0] ;  /* 0x00007400ff0877ac */ /* 0x000e220008000a00 */
[----:B------:R-:W-:Y:S01]  /*0d50*/  VIADD R10, R4, 0x1 ;  /* 0x00000001040a7836 */ /* 0x000fe20000000000 */
[----:B------:R-:W-:Y:S01]  /*0d60*/  BSSY.RECONVERGENT B2, `(.L_x_260) ;  /* 0x0000032000027945 */ /* 0x000fe20003800200 */
[----:B------:R-:W-:-:S03]  /*0d70*/  IMAD.WIDE.U32 R8, R2, 0x2, R6 ;  /* 0x0000000202087825 */ /* 0x000fc600078e0006 */
[----:B------:R-:W-:Y:S01]  /*0d80*/  LOP3.LUT R26, R10, 0x3, RZ, 0xc0, !PT ;  /* 0x000000030a1a7812 */ /* 0x000fe200078ec0ff */
[----:B------:R-:W-:-:S03]  /*0d90*/  IMAD.WIDE.U32 R6, R2, 0x4, RZ ;  /* 0x0000000402067825 */ /* 0x000fc600078e00ff */
[C---:B------:R-:W-:Y:S01]  /*0da0*/  IADD3 R10, PT, PT, -R26.reuse, RZ, RZ ;  /* 0x000000ff1a0a7210 */ /* 0x040fe20007ffe1ff */
[----:B------:R-:W-:Y:S01]  /*0db0*/  IMAD R26, R26, R5, R2 ;  /* 0x000000051a1a7224 */ /* 0x000fe200078e0202 */
[----:B0-----:R-:W-:-:S04]  /*0dc0*/  IADD3 R8, P0, PT, R8, UR8, RZ ;  /* 0x0000000808087c10 */ /* 0x001fc8000ff1e0ff */
[----:B------:R-:W-:-:S09]  /*0dd0*/  IADD3.X R9, PT, PT, R9, UR9, RZ, P0, !PT ;  /* 0x0000000909097c10 */ /* 0x000fd200087fe4ff */
.L_x_261:
[----:B------:R-:W-:Y:S01]  /*0de0*/  IADD3 R18, P0, PT, R6, R14, RZ ;  /* 0x0000000e06127210 */ /* 0x000fe20007f1e0ff */
[----:B------:R-:W-:Y:S01]  /*0df0*/  IMAD.WIDE.U32 R20, R3, 0x2, R8 ;  /* 0x0000000203147825 */ /* 0x000fe200078e0008 */
[----:B------:R0:W2:Y:S03]  /*0e00*/  LDG.E.U16.CONSTANT R11, desc[UR14][R8.64] ;  /* 0x0000000e080b7981 */ /* 0x0000a6000c1e9500 */
[----:B------:R-:W-:Y:S02]  /*0e10*/  IMAD.X R19, R7, 0x1, R15, P0 ;  /* 0x0000000107137824 */ /* 0x000fe400000e060f */
[----:B------:R-:W3:Y:S04]  /*0e20*/  LDG.E.U16.CONSTANT R20, desc[UR14][R20.64] ;  /* 0x0000000e14147981 */ /* 0x000ee8000c1e9500 */
[----:B------:R-:W4:Y:S04]  /*0e30*/  LDG.E.U16 R22, desc[UR14][R18.64] ;  /* 0x0000000e12167981 */ /* 0x000f28000c1e1500 */
[----:B------:R-:W5:Y:S01]  /*0e40*/  LDG.E.U16 R23, desc[UR14][R18.64+0x2] ;  /* 0x0000020e12177981 */ /* 0x000f62000c1e1500 */
[----:B------:R-:W-:Y:S01]  /*0e50*/  IADD3 R10, PT, PT, R10, 0x1, RZ ;  /* 0x000000010a0a7810 */ /* 0x000fe20007ffe0ff */
[----:B0-----:R-:W-:-:S04]  /*0e60*/  IMAD.WIDE.U32 R8, R5, 0x2, R8 ;  /* 0x0000000205087825 */ /* 0x001fc800078e0008 */
[----:B--2---:R-:W-:Y:S01]  /*0e70*/  IMAD.U32 R11, R11, 0x10000, RZ ;  /* 0x000100000b0b7824 */ /* 0x004fe200078e00ff */
[----:B---3--:R-:W-:Y:S01]  /*0e80*/  SHF.L.U32 R25, R20, 0x10, RZ ;  /* 0x0000001014197819 */ /* 0x008fe200000006ff */
[----:B----4-:R-:W-:Y:S01]  /*0e90*/  IMAD.U32 R22, R22, 0x10000, RZ ;  /* 0x0001000016167824 */ /* 0x010fe200078e00ff */
[----:B-----5:R-:W-:-:S03]  /*0ea0*/  SHF.L.U32 R24, R23, 0x10, RZ ;  /* 0x0000001017187819 */ /* 0x020fc600000006ff */
[C---:B------:R-:W-:Y:S01]  /*0eb0*/  FMUL.FTZ R23, R22.reuse, R25 ;  /* 0x0000001916177220 */ /* 0x040fe20000410000 */
[----:B------:R-:W-:Y:S01]  /*0ec0*/  FMUL.FTZ R22, R22, R11 ;  /* 0x0000000b16167220 */ /* 0x000fe20000410000 */
[----:B------:R-:W-:Y:S01]  /*0ed0*/  FMUL.FTZ R25, R24, R25 ;  /* 0x0000001918197220 */ /* 0x000fe20000410000 */
[----:B------:R-:W-:-:S03]  /*0ee0*/  FMUL.FTZ R24, R11, R24 ;  /* 0x000000180b187220 */ /* 0x000fc60000410000 */
[----:B------:R-:W0:Y:S08]  /*0ef0*/  F2F.BF16.F32 R23, R23 ;  /* 0x0000001700177304 */ /* 0x000e300000202000 */
[----:B------:R-:W1:Y:S08]  /*0f00*/  F2F.BF16.F32 R22, R22 ;  /* 0x0000001600167304 */ /* 0x000e700000202000 */
[----:B------:R-:W2:Y:S08]  /*0f10*/  F2F.BF16.F32 R25, R25 ;  /* 0x0000001900197304 */ /* 0x000eb00000202000 */
[----:B------:R-:W3:Y:S01]  /*0f20*/  F2F.BF16.F32 R24, R24 ;  /* 0x0000001800187304 */ /* 0x000ee20000202000 */
[----:B0-----:R-:W-:-:S02]  /*0f30*/  SHF.L.U32 R20, R23, 0x10, RZ ;  /* 0x0000001017147819 */ /* 0x001fc400000006ff */
[----:B-1----:R-:W-:Y:S01]  /*0f40*/  SHF.L.U32 R11, R22, 0x10, RZ ;  /* 0x00000010160b7819 */ /* 0x002fe200000006ff */
[----:B--2---:R-:W-:-:S04]  /*0f50*/  IMAD.U32 R18, R25, 0x10000, RZ ;  /* 0x0001000019127824 */ /* 0x004fc800078e00ff */
[----:B------:R-:W-:Y:S01]  /*0f60*/  FADD.FTZ R11, R11, -R18 ;  /* 0x800000120b0b7221 */ /* 0x000fe20000010000 */
[----:B---3--:R-:W-:-:S04]  /*0f70*/  IMAD.U32 R19, R24, 0x10000, RZ ;  /* 0x0001000018137824 */ /* 0x008fc800078e00ff */
[----:B------:R-:W-:Y:S01]  /*0f80*/  FADD.FTZ R20, R19, R20 ;  /* 0x0000001413147221 */ /* 0x000fe20000010000 */
[----:B------:R-:W-:-:S04]  /*0f90*/  IADD3 R18, P0, PT, R6, R14, RZ ;  /* 0x0000000e06127210 */ /* 0x000fc80007f1e0ff */
[----:B------:R-:W-:Y:S02]  /*0fa0*/  F2FP.BF16.F32.PACK_AB R11, R20, R11 ;  /* 0x0000000b140b723e */ /* 0x000fe400000010ff */
[----:B------:R-:W-:Y:S02]  /*0fb0*/  IADD3.X R19, PT, PT, R7, R15, RZ, P0, !PT ;  /* 0x0000000f07137210 */ /* 0x000fe400007fe4ff */
[C---:B------:R-:W-:Y:S02]  /*0fc0*/  PRMT R21, R11.reuse, 0x7632, R21 ;  /* 0x000076320b157816 */ /* 0x040fe40000000015 */
[----:B------:R-:W-:Y:S01]  /*0fd0*/  IADD3 R20, P0, PT, R6, R12, RZ ;  /* 0x0000000c06147210 */ /* 0x000fe20007f1e0ff */
[----:B------:R-:W-:Y:S01]  /*0fe0*/  STG.E.U16 desc[UR14][R18.64], R11 ;  /* 0x0000000b12007986 */ /* 0x000fe2000c10150e */
[----:B------:R-:W-:-:S03]  /*0ff0*/  PRMT R22, R11, 0x7632, R22 ;  /* 0x000076320b167816 */ /* 0x000fc60000000016 */
[----:B------:R0:W-:Y:S02]  /*1000*/  STG.E.U16 desc[UR14][R18.64+0x2], R21 ;  /* 0x0000021512007986 */ /* 0x0001e4000c10150e */
[----:B0-----:R-:W-:Y:S01]  /*1010*/  IMAD.X R21, R7, 0x1, R13, P0 ;  /* 0x0000000107157824 */ /* 0x001fe200000e060d */
[----:B------:R-:W-:-:S04]  /*1020*/  PRMT R19, R11, 0x7610, R19 ;  /* 0x000076100b137816 */ /* 0x000fc80000000013 */
[----:B------:R0:W-:Y:S04]  /*1030*/  STG.E.U16 desc[UR14][R20.64+0x2], R22 ;  /* 0x0000021614007986 */ /* 0x0001e8000c10150e */
[----:B------:R0:W-:Y:S01]  /*1040*/  STG.E.U16 desc[UR14][R20.64], R19 ;  /* 0x0000001314007986 */ /* 0x0001e2000c10150e */
[----:B------:R-:W-:Y:S01]  /*1050*/  ISETP.NE.AND P0, PT, R10, RZ, PT ;  /* 0x000000ff0a00720c */ /* 0x000fe20003f05270 */
[----:B------:R-:W-:-:S12]  /*1060*/  IMAD.WIDE.U32 R6, R5, 0x4, R6 ;  /* 0x0000000405067825 */ /* 0x000fd800078e0006 */
[----:B0-----:R-:W-:Y:S05]  /*1070*/  @P0 BRA `(.L_x_261) ;  /* 0xfffffffc00580947 */ /* 0x001fea000383ffff */
[----:B------:R-:W-:Y:S05]  /*1080*/  BSYNC.RECONVERGENT B2 ;  /* 0x0000000000027941 */ /* 0x000fea0003800200 */
.L_x_260:
[----:B------:R-:W-:Y:S05]  /*1090*/  BSYNC.RECONVERGENT B1 ;  /* 0x0000000000017941 */ /* 0x000fea0003800200 */
.L_x_259:
[----:B------:R-:W-:-:S13]  /*10a0*/  ISETP.GE.U32.AND P0, PT, R4, 0x3, PT ;  /* 0x000000030400780c */ /* 0x000fda0003f06070 */
[----:B------:R-:W-:Y:S05]  /*10b0*/  @!P0 BRA `(.L_x_258) ;  /* 0x0000000800748947 */ /* 0x000fea0003800000 */
[C---:B------:R-:W-:Y:S01]  /*10c0*/  IMAD.SHL.U32 R10, R26.reuse, 0x2, RZ ;  /* 0x000000021a0a7824 */ /* 0x040fe200078e00ff */
[C---:B------:R-:W-:Y:S01]  /*10d0*/  LEA R4, R5.reuse, R26, 0x1 ;  /* 0x0000001a05047211 */ /* 0x040fe200078e08ff */
[----:B------:R-:W-:Y:S02]  /*10e0*/  IMAD.IADD R6, R26, 0x1, R5 ;  /* 0x000000011a067824 */ /* 0x000fe400078e0205 */
[C---:B------:R-:W-:Y:S01]  /*10f0*/  IMAD R9, R5.reuse, 0x3, R26 ;  /* 0x0000000305097824 */ /* 0x040fe200078e021a */
[C---:B------:R-:W-:Y:S01]  /*1100*/  LEA R8, R5.reuse, R10, 0x2 ;  /* 0x0000000a05087211 */ /* 0x040fe200078e10ff */
[----:B------:R-:W-:Y:S02]  /*1110*/  IMAD R7, R5, 0x6, R10 ;  /* 0x0000000605077824 */ /* 0x000fe400078e020a */
[----:B------:R-:W-:-:S07]  /*1120*/  IMAD.SHL.U32 R11, R6, 0x2, RZ ;  /* 0x00000002060b7824 */ /* 0x000fce00078e00ff */
.L_x_262:
[----:B-1----:R-:W-:-:S04]  /*1130*/  IMAD.WIDE.U32 R20, R26, 0x2, R16 ;  /* 0x000000021a147825 */ /* 0x002fc800078e0010 */
[----:B------:R-:W-:Y:S01]  /*1140*/  IMAD.WIDE.U32 R28, R10, 0x2, R14 ;  /* 0x000000020a1c7825 */ /* 0x000fe200078e000e */
[----:B------:R-:W2:Y:S03]  /*1150*/  LDG.E.U16.CONSTANT R22, desc[UR14][R20.64] ;  /* 0x0000000e14167981 */ /* 0x000ea6000c1e9500 */
[----:B------:R-:W-:Y:S01]  /*1160*/  IMAD.WIDE.U32 R18, R3, 0x2, R20 ;  /* 0x0000000203127825 */ /* 0x000fe200078e0014 */
[----:B------:R-:W3:Y:S04]  /*1170*/  LDG.E.U16 R24, desc[UR14][R28.64+0x2] ;  /* 0x0000020e1c187981 */ /* 0x000ee8000c1e1500 */
[----:B------:R-:W4:Y:S04]  /*1180*/  LDG.E.U16 R23, desc[UR14][R28.64] ;  /* 0x0000000e1c177981 */ /* 0x000f28000c1e1500 */
[----:B------:R-:W5:Y:S01]  /*1190*/  LDG.E.U16.CONSTANT R18, desc[UR14][R18.64] ;  /* 0x0000000e12127981 */ /* 0x000f62000c1e9500 */
[----:B--2---:R-:W-:-:S02]  /*11a0*/  SHF.L.U32 R25, R22, 0x10, RZ ;  /* 0x0000001016197819 */ /* 0x004fc400000006ff */
[----:B---3--:R-:W-:Y:S01]  /*11b0*/  SHF.L.U32 R24, R24, 0x10, RZ ;  /* 0x0000001018187819 */ /* 0x008fe200000006ff */
[----:B----4-:R-:W-:-:S04]  /*11c0*/  IMAD.U32 R22, R23, 0x10000, RZ ;  /* 0x0001000017167824 */ /* 0x010fc800078e00ff */
[----:B------:R-:W-:Y:S01]  /*11d0*/  FMUL.FTZ R20, R25, R24 ;  /* 0x0000001819147220 */ /* 0x000fe20000410000 */
[----:B-----5:R-:W-:Y:S02]  /*11e0*/  IMAD.U32 R27, R18, 0x10000, RZ ;  /* 0x00010000121b7824 */ /* 0x020fe400078e00ff */
[----:B------:R-:W-:Y:S02]  /*11f0*/  FMUL.FTZ R23, R22, R25 ;  /* 0x0000001916177220 */ /* 0x000fe40000410000 */
[-C--:B------:R-:W-:Y:S01]  /*1200*/  FMUL.FTZ R24, R24, R27.reuse ;  /* 0x0000001b18187220 */ /* 0x080fe20000410000 */
[----:B------:R-:W-:Y:S01]  /*1210*/  FMUL.FTZ R22, R22, R27 ;  /* 0x0000001b16167220 */ /* 0x000fe20000410000 */
        /* <DEDUP_REMOVED lines=8> */
[----:B------:R-:W-:Y:S01]  /*12a0*/  FADD.FTZ R18, R18, -R19 ;  /* 0x8000001312127221 */ /* 0x000fe20000010000 */
[----:B------:R-:W-:-:S05]  /*12b0*/  FADD.FTZ R21, R21, R23 ;  /* 0x0000001715157221 */ /* 0x000fca0000010000 */
[----:B------:R-:W-:-:S04]  /*12c0*/  F2FP.BF16.F32.PACK_AB R18, R21, R18 ;  /* 0x000000121512723e */ /* 0x000fc800000010ff */
[C---:B------:R-:W-:Y:S02]  /*12d0*/  PRMT R19, R18.reuse, 0x7610, R19 ;  /* 0x0000761012137816 */ /* 0x040fe40000000013 */
[----:B------:R-:W-:Y:S01]  /*12e0*/  PRMT R23, R18, 0x7632, R23 ;  /* 0x0000763212177816 */ /* 0x000fe20000000017 */
[----:B------:R-:W-:Y:S01]  /*12f0*/  IMAD.WIDE.U32 R20, R10, 0x2, R12 ;  /* 0x000000020a147825 */ /* 0x000fe200078e000c */
[C---:B------:R-:W-:Y:S01]  /*1300*/  PRMT R25, R18.reuse, 0x7610, R25 ;  /* 0x0000761012197816 */ /* 0x040fe20000000019 */
[----:B------:R-:W-:Y:S04]  /*1310*/  STG.E.U16 desc[UR14][R28.64], R19 ;  /* 0x000000131c007986 */ /* 0x000fe8000c10150e */
[----:B------:R0:W-:Y:S04]  /*1320*/  STG.E.U16 desc[UR14][R28.64+0x2], R23 ;  /* 0x000002171c007986 */ /* 0x0001e8000c10150e */
[----:B------:R1:W-:Y:S01]  /*1330*/  STG.E.U16 desc[UR14][R20.64], R25 ;  /* 0x0000001914007986 */ /* 0x0003e2000c10150e */
[----:B0-----:R-:W-:Y:S01]  /*1340*/  PRMT R29, R18, 0x7632, R29 ;  /* 0x00007632121d7816 */ /* 0x001fe2000000001d */
[----:B------:R-:W-:-:S04]  /*1350*/  IMAD.WIDE.U32 R18, R6, 0x2, R16 ;  /* 0x0000000206127825 */ /* 0x000fc800078e0010 */
[----:B------:R-:W-:Y:S01]  /*1360*/  IMAD.WIDE.U32 R22, R11, 0x2, R14 ;  /* 0x000000020b167825 */ /* 0x000fe200078e000e */
[----:B------:R0:W-:Y:S03]  /*1370*/  STG.E.U16 desc[UR14][R20.64+0x2], R29 ;  /* 0x0000021d14007986 */ /* 0x0001e6000c10150e */
[----:B-1----:R-:W-:Y:S01]  /*1380*/  IMAD.WIDE.U32 R24, R3, 0x2, R18 ;  /* 0x0000000203187825 */ /* 0x002fe200078e0012 */
[----:B------:R-:W2:Y:S05]  /*1390*/  LDG.E.U16.CONSTANT R27, desc[UR14][R18.64] ;  /* 0x0000000e121b7981 */ /* 0x000eaa000c1e9500 */
[----:B------:R-:W3:Y:S04]  /*13a0*/  LDG.E.U16.CONSTANT R24, desc[UR14][R24.64] ;  /* 0x0000000e18187981 */ /* 0x000ee8000c1e9500 */
[----:B0-----:R-:W4:Y:S04]  /*13b0*/  LDG.E.U16 R20, desc[UR14][R22.64] ;  /* 0x0000000e16147981 */ /* 0x001f28000c1e1500 */
[----:B------:R-:W5:Y:S01]  /*13c0*/  LDG.E.U16 R29, desc[UR14][R22.64+0x2] ;  /* 0x0000020e161d7981 */ /* 0x000f62000c1e1500 */
[----:B--2---:R-:W-:-:S02]  /*13d0*/  SHF.L.U32 R27, R27, 0x10, RZ ;  /* 0x000000101b1b7819 */ /* 0x004fc400000006ff */
[----:B---3--:R-:W-:Y:S01]  /*13e0*/  SHF.L.U32 R19, R24, 0x10, RZ ;  /* 0x0000001018137819 */ /* 0x008fe200000006ff */
[----:B----4-:R-:W-:Y:S02]  /*13f0*/  IMAD.U32 R18, R20, 0x10000, RZ ;  /* 0x0001000014127824 */ /* 0x010fe400078e00ff */
[----:B-----5:R-:W-:Y:S02]  /*1400*/  IMAD.U32 R20, R29, 0x10000, RZ ;  /* 0x000100001d147824 */ /* 0x020fe400078e00ff */
[C---:B------:R-:W-:Y:S01]  /*1410*/  FMUL.FTZ R28, R18.reuse, R27 ;  /* 0x0000001b121c7220 */ /* 0x040fe20000410000 */
[-C--:B------:R-:W-:Y:S01]  /*1420*/  FMUL.FTZ R18, R18, R19.reuse ;  /* 0x0000001312127220 */ /* 0x080fe20000410000 */
        /* <DEDUP_REMOVED lines=11> */
[----:B------:R-:W-:-:S05]  /*14e0*/  FADD.FTZ R25, R24, R25 ;  /* 0x0000001918197221 */ /* 0x000fca0000010000 */
[----:B------:R-:W-:-:S04]  /*14f0*/  F2FP.BF16.F32.PACK_AB R18, R25, R20 ;  /* 0x000000141912723e */ /* 0x000fc800000010ff */
[C---:B------:R-:W-:Y:S02]  /*1500*/  PRMT R25, R18.reuse, 0x7610, R25 ;  /* 0x0000761012197816 */ /* 0x040fe40000000019 */
[C---:B------:R-:W-:Y:S01]  /*1510*/  PRMT R19, R18.reuse, 0x7632, R19 ;  /* 0x0000763212137816 */ /* 0x040fe20000000013 */
        /* <DEDUP_REMOVED lines=49> */
[----:B------:R-:W-:-:S04]  /*1830*/  IADD3 R26, PT, PT, R5, R26, R5 ;  /* 0x0000001a051a7210 */ /* 0x000fc80007ffe005 */
[----:B------:R-:W-:-:S04]  /*1840*/  IADD3 R26, PT, PT, R5, R26, R5 ;  /* 0x0000001a051a7210 */ /* 0x000fc80007ffe005 */
[----:B------:R-:W-:Y:S01]  /*1850*/  ISETP.GE.AND P0, PT, R26, R3, PT ;  /* 0x000000031a00720c */ /* 0x000fe20003f06270 */
[C---:B------:R-:W-:Y:S01]  /*1860*/  IMAD R8, R5.reuse, 0x8, R8 ;  /* 0x0000000805087824 */ /* 0x040fe200078e0208 */
[C---:B------:R-:W-:Y:S01]  /*1870*/  LEA R4, R5.reuse, R4, 0x2 ;  /* 0x0000000405047211 */ /* 0x040fe200078e10ff */
[C---:B------:R-:W-:Y:S01]  /*1880*/  IMAD R6, R5.reuse, 0x4, R6 ;  /* 0x0000000405067824 */ /* 0x040fe200078e0206 */
[C---:B------:R-:W-:Y:S02]  /*1890*/  LEA R9, R5.reuse, R9, 0x2 ;  /* 0x0000000905097211 */ /* 0x040fe400078e10ff */
[C---:B------:R-:W-:Y:S02]  /*18a0*/  LEA R11, R5.reuse, R11, 0x3 ;  /* 0x0000000b050b7211 */ /* 0x040fe400078e18ff */
[----:B------:R-:W-:Y:S02]  /*18b0*/  LEA R10, R5, R10, 0x3 ;  /* 0x0000000a050a7211 */ /* 0x000fe400078e18ff */
[----:B--2---:R-:W-:-:S02]  /*18c0*/  SHF.L.U32 R24, R27, 0x10, RZ ;  /* 0x000000101b187819 */ /* 0x004fc400000006ff */
[----:B---3--:R-:W-:Y:S01]  /*18d0*/  SHF.L.U32 R28, R28, 0x10, RZ ;  /* 0x000000101c1c7819 */ /* 0x008fe200000006ff */
[----:B----4-:R-:W-:Y:S02]  /*18e0*/  IMAD.U32 R27, R18, 0x10000, RZ ;  /* 0x00010000121b7824 */ /* 0x010fe400078e00ff */
[----:B-----5:R-:W-:Y:S02]  /*18f0*/  IMAD.U32 R19, R20, 0x10000, RZ ;  /* 0x0001000014137824 */ /* 0x020fe400078e00ff */
[C---:B------:R-:W-:Y:S01]  /*1900*/  FMUL.FTZ R25, R27.reuse, R24 ;  /* 0x000000181b197220 */ /* 0x040fe20000410000 */
[-C--:B------:R-:W-:Y:S01]  /*1910*/  FMUL.FTZ R27, R27, R28.reuse ;  /* 0x0000001c1b1b7220 */ /* 0x080fe20000410000 */
[----:B------:R-:W-:Y:S01]  /*1920*/  FMUL.FTZ R20, R19, R28 ;  /* 0x0000001c13147220 */ /* 0x000fe20000410000 */
[----:B------:R-:W-:Y:S02]  /*1930*/  FMUL.FTZ R24, R24, R19 ;  /* 0x0000001318187220 */ /* 0x000fe40000410000 */
[----:B------:R-:W0:Y:S08]  /*1940*/  F2F.BF16.F32 R18, R27 ;  /* 0x0000001b00127304 */ /* 0x000e300000202000 */
[----:B------:R-:W1:Y:S08]  /*1950*/  F2F.BF16.F32 R25, R25 ;  /* 0x0000001900197304 */ /* 0x000e700000202000 */
[----:B------:R-:W2:Y:S08]  /*1960*/  F2F.BF16.F32 R20, R20 ;  /* 0x0000001400147304 */ /* 0x000eb00000202000 */
[----:B------:R-:W3:Y:S01]  /*1970*/  F2F.BF16.F32 R24, R24 ;  /* 0x0000001800187304 */ /* 0x000ee20000202000 */
[----:B0-----:R-:W-:Y:S01]  /*1980*/  IMAD.U32 R28, R18, 0x10000, RZ ;  /* 0x00010000121c7824 */ /* 0x001fe200078e00ff */
[----:B-1----:R-:W-:-:S02]  /*1990*/  SHF.L.U32 R19, R25, 0x10, RZ ;  /* 0x0000001019137819 */ /* 0x002fc400000006ff */
[----:B--2---:R-:W-:Y:S01]  /*19a0*/  SHF.L.U32 R18, R20, 0x10, RZ ;  /* 0x0000001014127819 */ /* 0x004fe200000006ff */
[----:B---3--:R-:W-:-:S04]  /*19b0*/  IMAD.U32 R21, R24, 0x10000, RZ ;  /* 0x0001000018157824 */ /* 0x008fc800078e00ff */
[----:B------:R-:W-:Y:S01]  /*19c0*/  FADD.FTZ R18, R19, -R18 ;  /* 0x8000001213127221 */ /* 0x000fe20000010000 */
[----:B------:R-:W-:-:S05]  /*19d0*/  FADD.FTZ R21, R21, R28 ;  /* 0x0000001c15157221 */ /* 0x000fca0000010000 */
[----:B------:R-:W-:Y:S01]  /*19e0*/  F2FP.BF16.F32.PACK_AB R21, R21, R18 ;  /* 0x000000121515723e */ /* 0x000fe200000010ff */
[----:B------:R-:W-:-:S03]  /*19f0*/  IMAD.WIDE.U32 R18, R7, 0x2, R12 ;  /* 0x0000000207127825 */ /* 0x000fc600078e000c */
[C---:B------:R-:W-:Y:S02]  /*1a00*/  PRMT R20, R21.reuse, 0x7632, R20 ;  /* 0x0000763215147816 */ /* 0x040fe40000000014 */
[C---:B------:R-:W-:Y:S02]  /*1a10*/  PRMT R24, R21.reuse, 0x7610, R24 ;  /* 0x0000761015187816 */ /* 0x040fe40000000018 */
[----:B------:R-:W-:Y:S01]  /*1a20*/  PRMT R25, R21, 0x7632, R25 ;  /* 0x0000763215197816 */ /* 0x000fe20000000019 */
[----:B------:R1:W-:Y:S04]  /*1a30*/  STG.E.U16 desc[UR14][R22.64], R21 ;  /* 0x0000001516007986 */ /* 0x0003e8000c10150e */
[----:B------:R1:W-:Y:S04]  /*1a40*/  STG.E.U16 desc[UR14][R22.64+0x2], R20 ;  /* 0x0000021416007986 */ /* 0x0003e8000c10150e */
[----:B------:R1:W-:Y:S04]  /*1a50*/  STG.E.U16 desc[UR14][R18.64], R24 ;  /* 0x0000001812007986 */ /* 0x0003e8000c10150e */
[----:B------:R1:W-:Y:S01]  /*1a60*/  STG.E.U16 desc[UR14][R18.64+0x2], R25 ;  /* 0x0000021912007986 */ /* 0x0003e2000c10150e */
[----:B------:R-:W-:Y:S01]  /*1a70*/  IMAD R7, R5, 0x8, R7 ;  /* 0x0000000805077824 */ /* 0x000fe200078e0207 */
[----:B------:R-:W-:Y:S06]  /*1a80*/  @!P0 BRA `(.L_x_262) ;  /* 0xfffffff400a88947 */ /* 0x000fec000383ffff */
.L_x_258:
[----:B------:R-:W-:Y:S05]  /*1a90*/  BSYNC.RECONVERGENT B0 ;  /* 0x0000000000007941 */ /* 0x000fea0003800200 */
.L_x_257:
[----:B------:R-:W2:Y:S02]  /*1aa0*/  LDCU UR11, c[0x0][0x3f0] ;  /* 0x00007e00ff0b77ac */ /* 0x000ea40008000800 */
[----:B--2---:R-:W-:-:S13]  /*1ab0*/  ISETP.GE.AND P0, PT, R2, UR11, PT ;  /* 0x0000000b02007c0c */ /* 0x004fda000bf06270 */
[----:B------:R-:W-:Y:S05]  /*1ac0*/  @P0 EXIT ;  /* 0x000000000000094d */ /* 0x000fea0003800000 */
[----:B------:R-:W2:Y:S01]  /*1ad0*/  LDCU.64 UR12, c[0x0][0x3e8] ;  /* 0x00007d00ff0c77ac */ /* 0x000ea20008000a00 */
[----:B------:R-:W-:Y:S01]  /*1ae0*/  BSSY.RECONVERGENT B0, `(.L_x_263) ;  /* 0x000001d000007945 */ /* 0x000fe20003800200 */
[----:B------:R-:W3:Y:S01]  /*1af0*/  LDCU.64 UR18, c[0x0][0x3d8] ;  /* 0x00007b00ff1277ac */ /* 0x000ee20008000a00 */
[----:B------:R-:W4:Y:S01]  /*1b00*/  LDCU.64 UR16, c[0x0][0x398] ;  /* 0x00007300ff1077ac */ /* 0x000f220008000a00 */
[----:B--2---:R-:W-:Y:S02]  /*1b10*/  USHF.R.S32.HI UR7, URZ, 0x1f, UR12 ;  /* 0x0000001fff077899 */ /* 0x004fe4000801140c */
[----:B------:R-:W-:Y:S02]  /*1b20*/  UIMAD UR5, UR5, UR12, URZ ;  /* 0x0000000c050572a4 */ /* 0x000fe4000f8e02ff */
[----:B------:R-:W-:Y:S02]  /*1b30*/  UIMAD.WIDE.U32 UR8, UR4, UR12, URZ ;  /* 0x0000000c040872a5 */ /* 0x000fe4000f8e00ff */
[----:B------:R-:W-:-:S02]  /*1b40*/  UIMAD UR5, UR7, UR4, UR5 ;  /* 0x00000004070572a4 */ /* 0x000fc4000f8e0205 */
[----:B------:R-:W-:Y:S02]  /*1b50*/  USHF.R.S32.HI UR4, URZ, 0x1f, UR13 ;  /* 0x0000001fff047899 */ /* 0x000fe4000801140d */
[----:B------:R-:W-:Y:S02]  /*1b60*/  UIADD3 UR9, UPT, UPT, UR5, UR9, URZ ;  /* 0x0000000905097290 */ /* 0x000fe4000fffe0ff */
[----:B------:R-:W-:Y:S02]  /*1b70*/  UIMAD UR6, UR6, UR13, URZ ;  /* 0x0000000d060672a4 */ /* 0x000fe4000f8e02ff */
[----:B------:R-:W-:Y:S02]  /*1b80*/  UIMAD.WIDE.U32 UR8, UR10, UR13, UR8 ;  /* 0x0000000d0a0872a5 */ /* 0x000fe4000f8e0008 */
[----:B------:R-:W-:Y:S01]  /*1b90*/  UIMAD UR4, UR4, UR10, UR6 ;  /* 0x0000000a040472a4 */ /* 0x000fe2000f8e0206 */
[----:B------:R-:W2:Y:S01]  /*1ba0*/  LDCU UR5, c[0x0][0x360] ;  /* 0x00006c00ff0577ac */ /* 0x000ea20008000800 */
[----:B------:R-:W0:Y:S02]  /*1bb0*/  LDCU.64 UR12, c[0x0][0x3c8] ;  /* 0x00007900ff0c77ac */ /* 0x000e240008000a00 */
[----:B---34-:R-:W-:-:S12]  /*1bc0*/  UIADD3 UR4, UPT, UPT, UR4, UR9, URZ ;  /* 0x0000000904047290 */ /* 0x018fd8000fffe0ff */
.L_x_264:
[----:B------:R-:W-:-:S03]  /*1bd0*/  SHF.R.S32.HI R3, RZ, 0x1f, R2 ;  /* 0x0000001fff037819 */ /* 0x000fc60000011402 */
[----:B0--3--:R-:W-:-:S04]  /*1be0*/  IMAD.WIDE.U32 R4, R0, UR12, R2 ;  /* 0x0000000c00047c25 */ /* 0x009fc8000f8e0002 */
[----:B------:R-:W-:Y:S01]  /*1bf0*/  IMAD R5, R0, UR13, R5 ;  /* 0x0000000d00057c24 */ /* 0x000fe2000f8e0205 */
[----:B------:R-:W-:-:S04]  /*1c00*/  LEA R6, P0, R4, UR16, 0x1 ;  /* 0x0000001004067c11 */ /* 0x000fc8000f8008ff */
[----:B------:R-:W-:-:S06]  /*1c10*/  LEA.HI.X R7, R4, UR17, R5, 0x1, P0 ;  /* 0x0000001104077c11 */ /* 0x000fcc00080f0c05 */
[----:B------:R-:W3:Y:S01]  /*1c20*/  LDG.E.U16.CONSTANT R7, desc[UR14][R6.64] ;  /* 0x0000000e06077981 */ /* 0x000ee2000c1e9500 */
[C---:B------:R-:W-:Y:S01]  /*1c30*/  IADD3 R5, P0, PT, R2.reuse, UR8, RZ ;  /* 0x0000000802057c10 */ /* 0x040fe2000ff1e0ff */
[----:B--2---:R-:W-:-:S03]  /*1c40*/  VIADD R2, R2, UR5 ;  /* 0x0000000502027c36 */ /* 0x004fc60008000000 */
[----:B------:R-:W-:Y:S02]  /*1c50*/  IADD3.X R8, PT, PT, R3, UR4, RZ, P0, !PT ;  /* 0x0000000403087c10 */ /* 0x000fe400087fe4ff */
[----:B------:R-:W-:-:S04]  /*1c60*/  LEA R4, P0, R5, UR18, 0x1 ;  /* 0x0000001205047c11 */ /* 0x000fc8000f8008ff */
[----:B------:R-:W-:Y:S02]  /*1c70*/  LEA.HI.X R5, R5, UR19, R8, 0x1, P0 ;  /* 0x0000001305057c11 */ /* 0x000fe400080f0c08 */
[----:B------:R-:W-:-:S03]  /*1c80*/  ISETP.GE.AND P0, PT, R2, UR11, PT ;  /* 0x0000000b02007c0c */ /* 0x000fc6000bf06270 */
[----:B---3--:R3:W-:Y:S10]  /*1c90*/  STG.E.U16 desc[UR14][R4.64], R7 ;  /* 0x0000000704007986 */ /* 0x0087f4000c10150e */
[----:B------:R-:W-:Y:S05]  /*1ca0*/  @!P0 BRA `(.L_x_264) ;  /* 0xfffffffc00c88947 */ /* 0x000fea000383ffff */
[----:B------:R-:W-:Y:S05]  /*1cb0*/  BSYNC.RECONVERGENT B0 ;  /* 0x0000000000007941 */ /* 0x000fea0003800200 */
.L_x_263:
[----:B------:R-:W-:Y:S05]  /*1cc0*/  EXIT ;  /* 0x000000000000794d */ /* 0x000fea0003800000 */
        .weak           $__internal_0_$__cuda_sm20_div_s64
        .type           $__internal_0_$__cuda_sm20_div_s64,@function
        .size           $__internal_0_$__cuda_sm20_div_s64,(.L_x_498 - $__internal_0_$__cuda_sm20_div_s64)
$__internal_0_$__cuda_sm20_div_s64:
[----:B------:R-:W0:Y:S01]  /*1cd0*/  LDCU UR18, c[0x0][0x3f4] ;  /* 0x00007e80ff1277ac */ /* 0x000e220008000800 */
[----:B------:R-:W-:Y:S02]  /*1ce0*/  UISETP.GE.AND UP0, UPT, UR8, URZ, UPT ;  /* 0x000000ff0800728c */ /* 0x000fe4000bf06270 */
[----:B------:R-:W-:Y:S02]  /*1cf0*/  UISETP.GE.AND UP3, UPT, UR17, URZ, UPT ;  /* 0x000000ff1100728c */ /* 0x000fe4000bf66270 */
[----:B0-----:R-:W-:-:S04]  /*1d00*/  UIADD3 UR6, UP1, UPT, URZ, -UR18, URZ ;  /* 0x80000012ff067290 */ /* 0x001fc8000ff3e0ff */
[----:B------:R-:W-:Y:S02]  /*1d10*/  UIADD3.X UR4, UPT, UPT, URZ, ~UR8, URZ, UP1, !UPT ;  /* 0x80000008ff047290 */ /* 0x000fe40008ffe4ff */
[----:B------:R-:W-:Y:S02]  /*1d20*/  USEL UR6, UR6, UR18, !UP0 ;  /* 0x0000001206067287 */ /* 0x000fe4000c000000 */
[----:B------:R-:W-:-:S09]  /*1d30*/  USEL UR7, UR4, UR8, !UP0 ;  /* 0x0000000804077287 */ /* 0x000fd2000c000000 */
[----:B------:R-:W0:Y:S02]  /*1d40*/  I2F.U64.RP R8, UR6 ;  /* 0x0000000600087d12 */ /* 0x000e240008309000 */
[----:B0-----:R-:W0:Y:S02]  /*1d50*/  MUFU.RCP R8, R8 ;  /* 0x0000000800087308 */ /* 0x001e240000001000 */
[----:B0-----:R-:W-:-:S15]  /*1d60*/  IADD3 R4, PT, PT, R8, 0x1ffffffe, RZ ;  /* 0x1ffffffe08047810 */ /* 0x001fde0007ffe0ff */
[----:B------:R-:W-:-:S15]  /*1d70*/  NOP ;  /* 0x0000000000007918 */ /* 0x000fde0000000000 */
[----:B------:R-:W-:-:S15]  /*1d80*/  NOP ;  /* 0x0000000000007918 */ /* 0x000fde0000000000 */
[----:B------:R-:W-:-:S15]  /*1d90*/  NOP ;  /* 0x0000000000007918 */ /* 0x000fde0000000000 */
[----:B------:R-:W0:Y:S02]  /*1da0*/  F2I.U64.TRUNC R4, R4 ;  /* 0x0000000400047311 */ /* 0x000e24000020d800 */
[----:B0-----:R-:W-:Y:S01]  /*1db0*/  R2UR UR4, R4 ;  /* 0x00000000040472ca */ /* 0x001fe200000e0000 */
[----:B------:R-:W-:Y:S01]  /*1dc0*/  IMAD.MOV.U32 R4, RZ, RZ, R9 ;  /* 0x000000ffff047224 */ /* 0x000fe200078e0009 */
[----:B------:R-:W-:Y:S01]  /*1dd0*/  R2UR UR5, R5 ;  /* 0x00000000050572ca */ /* 0x000fe200000e0000 */
[----:B------:R-:W-:-:S10]  /*1de0*/  HFMA2 R5, -RZ, RZ, 0, 0 ;  /* 0x00000000ff057431 */ /* 0x000fd400000001ff */
[----:B------:R-:W-:-:S04]  /*1df0*/  UIMAD.WIDE.U32 UR10, UR4, UR6, URZ ;  /* 0x00000006040a72a5 */ /* 0x000fc8000f8e00ff */
[----:B------:R-:W-:Y:S02]  /*1e00*/  UIADD3 UR12, UP0, UPT, URZ, -UR10, URZ ;  /* 0x8000000aff0c7290 */ /* 0x000fe4000ff1e0ff */
[----:B------:R-:W-:Y:S02]  /*1e10*/  UIMAD UR9, UR4, UR7, UR11 ;  /* 0x00000007040972a4 */ /* 0x000fe4000f8e020b */
[----:B------:R-:W-:Y:S02]  /*1e20*/  UIMAD.WIDE.U32 UR10, UR4, UR12, URZ ;  /* 0x0000000c040a72a5 */ /* 0x000fe4000f8e00ff */
[----:B------:R-:W-:-:S04]  /*1e30*/  UIMAD UR9, UR5, UR6, UR9 ;  /* 0x00000006050972a4 */ /* 0x000fc8000f8e0209 */
[----:B------:R-:W-:Y:S01]  /*1e40*/  UIADD3.X UR9, UPT, UPT, URZ, ~UR9, URZ, UP0, !UPT ;  /* 0x80000009ff097290 */ /* 0x000fe200087fe4ff */
[----:B------:R-:W-:Y:S01]  /*1e50*/  UMOV UR10, UR11 ;  /* 0x0000000b000a7c82 */ /* 0x000fe20008000000 */
[----:B------:R-:W-:Y:S02]  /*1e60*/  UMOV UR11, UR4 ;  /* 0x00000004000b7c82 */ /* 0x000fe40008000000 */
[----:B------:R-:W-:-:S04]  /*1e70*/  UIMAD.WIDE.U32 UR10, UP0, UR4, UR9, UR10 ;  /* 0x00000009040a72a5 */ /* 0x000fc8000f80000a */
[----:B------:R-:W-:Y:S02]  /*1e80*/  UIMAD.WIDE.U32 UR10, UP1, UR5, UR12, UR10 ;  /* 0x0000000c050a72a5 */ /* 0x000fe4000f82000a */
[----:B------:R-:W-:Y:S02]  /*1e90*/  UIMAD.WIDE.U32 UR12, UR5, UR9, URZ ;  /* 0x00000009050c72a5 */ /* 0x000fe4000f8e00ff */
[----:B------:R-:W-:-:S04]  /*1ea0*/  UIMAD UR9, UR5, UR9, URZ ;  /* 0x00000009050972a4 */ /* 0x000fc8000f8e02ff */
[----:B------:R-:W-:Y:S02]  /*1eb0*/  UIADD3 UR11, UP2, UPT, UR9, UR11, URZ ;  /* 0x0000000b090b7290 */ /* 0x000fe4000ff5e0ff */
[----:B------:R-:W-:Y:S02]  /*1ec0*/  UIADD3.X UR9, UPT, UPT, UR13, UR5, URZ, UP0, !UPT ;  /* 0x000000050d097290 */ /* 0x000fe400087fe4ff */
[----:B------:R-:W-:Y:S02]  /*1ed0*/  UIMAD.WIDE.U32 UR4, UR11, UR6, URZ ;  /* 0x000000060b0472a5 */ /* 0x000fe4000f8e00ff */
[----:B------:R-:W-:Y:S02]  /*1ee0*/  UIADD3.X UR9, UPT, UPT, URZ, URZ, UR9, UP2, UP1 ;  /* 0x000000ffff097290 */ /* 0x000fe400097e2409 */
[----:B------:R-:W-:Y:S02]  /*1ef0*/  UIADD3 UR4, UP0, UPT, URZ, -UR4, URZ ;  /* 0x80000004ff047290 */ /* 0x000fe4000ff1e0ff */
[----:B------:R-:W-:-:S02]  /*1f00*/  UIMAD UR5, UR11, UR7, UR5 ;  /* 0x000000070b0572a4 */ /* 0x000fc4000f8e0205 */
[----:B------:R-:W-:Y:S02]  /*1f10*/  UIMAD.WIDE.U32 UR20, UR11, UR4, URZ ;  /* 0x000000040b1472a5 */ /* 0x000fe4000f8e00ff */
[----:B------:R-:W-:Y:S02]  /*1f20*/  UIMAD UR5, UR9, UR6, UR5 ;  /* 0x00000006090572a4 */ /* 0x000fe4000f8e0205 */
[----:B------:R-:W-:Y:S02]  /*1f30*/  UIADD3 UR13, UP4, UPT, URZ, -UR16, URZ ;  /* 0x80000010ff0d7290 */ /* 0x000fe4000ff9e0ff */
[----:B------:R-:W-:Y:S01]  /*1f40*/  UIADD3.X UR5, UPT, UPT, URZ, ~UR5, URZ, UP0, !UPT ;  /* 0x80000005ff057290 */ /* 0x000fe200087fe4ff */
[----:B------:R-:W-:Y:S01]  /*1f50*/  UMOV UR10, UR21 ;  /* 0x00000015000a7c82 */ /* 0x000fe20008000000 */
[----:B------:R-:W-:Y:S02]  /*1f60*/  USEL UR13, UR13, UR16, !UP3 ;  /* 0x000000100d0d7287 */ /* 0x000fe4000d800000 */
[----:B------:R-:W-:-:S02]  /*1f70*/  UIMAD.WIDE.U32 UR10, UP0, UR11, UR5, UR10 ;  /* 0x000000050b0a72a5 */ /* 0x000fc4000f80000a */
[----:B------:R-:W-:Y:S02]  /*1f80*/  UIMAD UR12, UR9, UR5, URZ ;  /* 0x00000005090c72a4 */ /* 0x000fe4000f8e02ff */
[----:B------:R-:W-:Y:S02]  /*1f90*/  UIMAD.WIDE.U32 UR10, UP1, UR9, UR4, UR10 ;  /* 0x00000004090a72a5 */ /* 0x000fe4000f82000a */
[----:B------:R-:W-:Y:S02]  /*1fa0*/  UIMAD.WIDE.U32 UR4, UR9, UR5, URZ ;  /* 0x00000005090472a5 */ /* 0x000fe4000f8e00ff */
[----:B------:R-:W-:Y:S02]  /*1fb0*/  UIADD3 UR12, UP2, UPT, UR12, UR11, URZ ;  /* 0x0000000b0c0c7290 */ /* 0x000fe4000ff5e0ff */
[----:B------:R-:W-:Y:S02]  /*1fc0*/  UIADD3.X UR19, UPT, UPT, URZ, ~UR17, URZ, UP4, !UPT ;  /* 0x80000011ff137290 */ /* 0x000fe4000a7fe4ff */
[----:B------:R-:W-:-:S02]  /*1fd0*/  UIMAD.WIDE.U32 UR10, UR12, UR13, URZ ;  /* 0x0000000d0c0a72a5 */ /* 0x000fc4000f8e00ff */
[----:B------:R-:W-:Y:S02]  /*1fe0*/  UIADD3.X UR9, UPT, UPT, UR5, UR9, URZ, UP0, !UPT ;  /* 0x0000000905097290 */ /* 0x000fe400087fe4ff */
[----:B------:R-:W-:Y:S01]  /*1ff0*/  USEL UR19, UR19, UR17, !UP3 ;  /* 0x0000001113137287 */ /* 0x000fe2000d800000 */
[----:B------:R-:W-:Y:S02]  /*2000*/  UMOV UR5, URZ ;  /* 0x000000ff00057c82 */ /* 0x000fe40008000000 */
[----:B------:R-:W-:Y:S01]  /*2010*/  UMOV UR4, UR11 ;  /* 0x0000000b00047c82 */ /* 0x000fe20008000000 */
[----:B------:R-:W-:Y:S02]  /*2020*/  UIADD3.X UR9, UPT, UPT, URZ, URZ, UR9, UP2, UP1 ;  /* 0x000000ffff097290 */ /* 0x000fe400097e2409 */
[----:B------:R-:W-:Y:S02]  /*2030*/  UIMAD.WIDE.U32 UR4, UR12, UR19, UR4 ;  /* 0x000000130c0472a5 */ /* 0x000fe4000f8e0004 */
[----:B------:R-:W-:-:S02]  /*2040*/  UIMAD UR12, UR9, UR19, URZ ;  /* 0x00000013090c72a4 */ /* 0x000fc4000f8e02ff */
[----:B------:R-:W-:Y:S02]  /*2050*/  UIMAD.WIDE.U32 UR4, UP0, UR9, UR13, UR4 ;  /* 0x0000000d090472a5 */ /* 0x000fe4000f800004 */
[----:B------:R-:W-:Y:S02]  /*2060*/  UIMAD.WIDE.U32 UR10, UR9, UR19, URZ ;  /* 0x00000013090a72a5 */ /* 0x000fe4000f8e00ff */
[----:B------:R-:W-:Y:S02]  /*2070*/  UIADD3 UR12, UP1, UPT, UR12, UR5, URZ ;  /* 0x000000050c0c7290 */ /* 0x000fe4000ff3e0ff */
[----:B------:R-:W-:Y:S02]  /*2080*/  UIADD3.X UR9, UPT, UPT, UR11, URZ, URZ, UP0, !UPT ;  /* 0x000000ff0b097290 */ /* 0x000fe400087fe4ff */
[----:B------:R-:W-:Y:S02]  /*2090*/  UIMAD.WIDE.U32 UR4, UR12, UR6, URZ ;  /* 0x000000060c0472a5 */ /* 0x000fe4000f8e00ff */
[----:B------:R-:W-:-:S02]  /*20a0*/  UIADD3.X UR9, UPT, UPT, URZ, UR9, URZ, UP1, !UPT ;  /* 0x00000009ff097290 */ /* 0x000fc40008ffe4ff */
[----:B------:R-:W-:Y:S02]  /*20b0*/  UIMAD UR5, UR12, UR7, UR5 ;  /* 0x000000070c0572a4 */ /* 0x000fe4000f8e0205 */
[----:B------:R-:W-:Y:S02]  /*20c0*/  UIADD3 UR10, UP0, UPT, UR12, 0x1, URZ ;  /* 0x000000010c0a7890 */ /* 0x000fe4000ff1e0ff */
[----:B------:R-:W-:Y:S02]  /*20d0*/  UIADD3 UR13, UP1, UPT, -UR4, UR13, URZ ;  /* 0x0000000d040d7290 */ /* 0x000fe4000ff3e1ff */
[----:B------:R-:W-:Y:S02]  /*20e0*/  UIMAD UR5, UR9, UR6, UR5 ;  /* 0x00000006090572a4 */ /* 0x000fe4000f8e0205 */
[----:B------:R-:W-:Y:S02]  /*20f0*/  UIADD3.X UR4, UPT, UPT, URZ, UR9, URZ, UP0, !UPT ;  /* 0x00000009ff047290 */ /* 0x000fe400087fe4ff */
[----:B------:R-:W-:-:S02]  /*2100*/  UISETP.GE.U32.AND UP0, UPT, UR13, UR6, UPT ;  /* 0x000000060d00728c */ /* 0x000fc4000bf06070 */
[----:B------:R-:W-:Y:S02]  /*2110*/  UIADD3.X UR19, UPT, UPT, ~UR5, UR19, URZ, UP1, !UPT ;  /* 0x0000001305137290 */ /* 0x000fe40008ffe5ff */
[----:B------:R-:W-:Y:S02]  /*2120*/  UIADD3 UR5, UP1, UPT, UR13, -UR6, URZ ;  /* 0x800000060d057290 */ /* 0x000fe4000ff3e0ff */
[----:B------:R-:W-:Y:S02]  /*2130*/  UISETP.GE.U32.AND.EX UP0, UPT, UR19, UR7, UPT, UP0 ;  /* 0x000000071300728c */ /* 0x000fe4000bf06100 */
[----:B------:R-:W-:Y:S02]  /*2140*/  UIADD3.X UR11, UPT, UPT, UR19, ~UR7, URZ, UP1, !UPT ;  /* 0x80000007130b7290 */ /* 0x000fe40008ffe4ff */
[----:B------:R-:W-:Y:S02]  /*2150*/  USEL UR5, UR5, UR13, UP0 ;  /* 0x0000000d05057287 */ /* 0x000fe40008000000 */
[----:B------:R-:W-:-:S02]  /*2160*/  USEL UR11, UR11, UR19, UP0 ;  /* 0x000000130b0b7287 */ /* 0x000fc40008000000 */
[----:B------:R-:W-:Y:S02]  /*2170*/  USEL UR12, UR10, UR12, UP0 ;  /* 0x0000000c0a0c7287 */ /* 0x000fe40008000000 */
[----:B------:R-:W-:Y:S02]  /*2180*/  UISETP.GE.U32.AND UP1, UPT, UR5, UR6, UPT ;  /* 0x000000060500728c */ /* 0x000fe4000bf26070 */
[----:B------:R-:W-:Y:S02]  /*2190*/  USEL UR5, UR4, UR9, UP0 ;  /* 0x0000000904057287 */ /* 0x000fe40008000000 */
[----:B------:R-:W-:Y:S02]  /*21a0*/  UIADD3 UR4, UP2, UPT, UR12, 0x1, URZ ;  /* 0x000000010c047890 */ /* 0x000fe4000ff5e0ff */
[----:B------:R-:W-:Y:S02]  /*21b0*/  UISETP.GE.U32.AND.EX UP0, UPT, UR11, UR7, UPT, UP1 ;  /* 0x000000070b00728c */ /* 0x000fe4000bf06110 */
[----:B------:R-:W-:-:S02]  /*21c0*/  UIADD3.X UR9, UPT, UPT, URZ, UR5, URZ, UP2, !UPT ;  /* 0x00000005ff097290 */ /* 0x000fc400097fe4ff */
[----:B------:R-:W-:Y:S02]  /*21d0*/  USEL UR7, UR4, UR12, UP0 ;  /* 0x0000000c04077287 */ /* 0x000fe40008000000 */
[----:B------:R-:W-:Y:S02]  /*21e0*/  ULOP3.LUT UR6, UR8, UR17, URZ, 0x3c, !UPT ;  /* 0x0000001108067292 */ /* 0x000fe4000f8e3cff */
[----:B------:R-:W-:Y:S02]  /*21f0*/  USEL UR9, UR9, UR5, UP0 ;  /* 0x0000000509097287 */ /* 0x000fe40008000000 */
[----:B------:R-:W-:Y:S02]  /*2200*/  UIADD3 UR4, UP2, UPT, URZ, -UR7, URZ ;  /* 0x80000007ff047290 */ /* 0x000fe4000ff5e0ff */
[----:B------:R-:W-:Y:S02]  /*2210*/  UISETP.NE.U32.AND UP0, UPT, UR18, URZ, UPT ;  /* 0x000000ff1200728c */ /* 0x000fe4000bf05070 */
[----:B------:R-:W-:-:S02]  /*2220*/  UISETP.GE.AND UP1, UPT, UR6, URZ, UPT ;  /* 0x000000ff0600728c */ /* 0x000fc4000bf26270 */
[----:B------:R-:W-:Y:S02]  /*2230*/  UIADD3.X UR5, UPT, UPT, URZ, ~UR9, URZ, UP2, !UPT ;  /* 0x80000009ff057290 */ /* 0x000fe400097fe4ff */
[----:B------:R-:W-:Y:S02]  /*2240*/  UISETP.NE.AND.EX UP0, UPT, UR8, URZ, UPT, UP0 ;  /* 0x000000ff0800728c */ /* 0x000fe4000bf05300 */
[----:B------:R-:W-:Y:S02]  /*2250*/  USEL UR7, UR4, UR7, !UP1 ;  /* 0x0000000704077287 */ /* 0x000fe4000c800000 */
[----:B------:R-:W-:Y:S02]  /*2260*/  USEL UR9, UR5, UR9, !UP1 ;  /* 0x0000000905097287 */ /* 0x000fe4000c800000 */
[----:B------:R-:W-:Y:S02]  /*2270*/  USEL UR7, UR7, 0xffffffff, UP0 ;  /* 0xffffffff07077887 */ /* 0x000fe40008000000 */
[----:B------:R-:W-:Y:S01]  /*2280*/  USEL UR9, UR9, 0xffffffff, UP0 ;  /* 0xffffffff09097887 */ /* 0x000fe20008000000 */
[----:B------:R-:W-:Y:S11]  /*2290*/  RET.REL.NODEC R4 `(_ZN4vllm38concat_and_cache_mla_rope_fused_kernelIN3c108BFloat16ELb0E13__nv_bfloat16S3_LNS_18Fp8KVCacheDataTypeE0EEEvPKlPT_S8_PKS7_SA_illlliPT2_S6_iiiiPKf) ;  /* 0xffffffdc04587950 */ /* 0x000ff60003c3ffff */
.L_x_265:
        /* <DEDUP_REMOVED lines=14> */
.L_x_498:


//--------------------- .text._ZN4vllm38concat_and_cache_mla_rope_fused_kernelIN3c108BFloat16ELb1E13__nv_bfloat16S3_LNS_18Fp8KVCacheDataTypeE0EEEvPKlPT_S8_PKS7_SA_illlliPT2_S6_iiiiPKf --------------------------
	.section	.text._ZN4vllm38concat_and_cache_mla_rope_fused_kernelIN3c108BFloat16ELb1E13__nv_bfloat16S3_LNS_18Fp8KVCacheDataTypeE0EEEvPKlPT_S8_PKS7_SA_illlliPT2_S6_iiiiPKf,"ax",@progbits
	.align	128
        .global         _ZN4vllm38concat_and_cache_mla_rope_fused_kernelIN3c108BFloat16ELb1E13__nv_bfloat16S3_LNS_18Fp8KVCacheDataTypeE0EEEvPKlPT_S8_PKS7_SA_illlliPT2_S6_iiiiPKf
        .type           _ZN4vllm38concat_and_cache_mla_rope_fused_kernelIN3c108BFloat16ELb1E13__nv_bfloat16S3_LNS_18Fp8KVCacheDataTypeE0EEEvPKlPT_S8_PKS7_SA_illlliPT2_S6_iiiiPKf,@function
        .size           _ZN4vllm38concat_and_cache_mla_rope_fused_kernelIN3c108BFloat16ELb1E13__nv_bfloat16S3_LNS_18Fp8KVCacheDataTypeE0EEEvPKlPT_S8_PKS7_SA_illlliPT2_S6_iiiiPKf,(.L_x_499 - _ZN4vllm38concat_and_cache_mla_rope_fused_kernelIN3c108BFloat16ELb1E13__nv_bfloat16S3_LNS_18Fp8KVCacheDataTypeE0EEEvPKlPT_S8_PKS7_SA_illlliPT2_S6_iiiiPKf)
        .other          _ZN4vllm38concat_and_cache_mla_rope_fused_kernelIN3c108BFloat16ELb1E13__nv_bfloat16S3_LNS_18Fp8KVCacheDataTypeE0EEEvPKlPT_S8_PKS7_SA_illlliPT2_S6_iiiiPKf,@"STO_CUDA_ENTRY STV_DEFAULT"
_ZN4vllm38concat_and_cache_mla_rope_fused_kernelIN3c108BFloat16ELb1E13__nv_bfloat16S3_LNS_18Fp8KVCacheDataTypeE0EEEvPKlPT_S8_PKS7_SA_illlliPT2_S6_iiiiPKf:
.text._ZN4vllm38concat_and_cache_mla_rope_fused_kernelIN3c108BFloat16ELb1E13__nv_bfloat16S3_LNS_18Fp8KVCacheDataTypeE0EEEvPKlPT_S8_PKS7_SA_illlliPT2_S6_iiiiPKf:
[----:B------:R-:W-:Y:S01]  /*0000*/  LDC R1, c[0x0][0x37c] ;  /* 0x0000df00ff017b82 */ /* 0x000fe20000000800 */
[----:B------:R-:W0:Y:S07]  /*0010*/  S2R R0, SR_CTAID.X ;  /* 0x0000000000007919 */ /* 0x000e2e0000002500 */
[----:B------:R-:W0:Y:S01]  /*0020*/  LDC.64 R4, c[0x0][0x380] ;  /* 0x0000e000ff047b82 */ /* 0x000e220000000a00 */
[----:B------:R-:W1:Y:S07]  /*0030*/  LDCU.64 UR12, c[0x0][0x358] ;  /* 0x00006b00ff0c77ac */ /* 0x000e6e0008000a00 */
[----:B------:R-:W2:Y:S01]  /*0040*/  LDC.64 R6, c[0x0][0x3e0] ;  /* 0x0000f800ff067b82 */ /* 0x000ea20000000a00 */
[----:B------:R-:W3:Y:S01]  /*0050*/  LDCU UR7, c[0x0][0x3a8] ;  /* 0x00007500ff0777ac */ /* 0x000ee20008000800 */
[----:B------:R-:W4:Y:S01]  /*0060*/  S2R R2, SR_TID.X ;  /* 0x0000000000027919 */ /* 0x000f220000002100 */
[----:B------:R-:W3:Y:S01]  /*0070*/  LDCU UR14, c[0x0][0x3d0] ;  /* 0x00007a00ff0e77ac */ /* 0x000ee20008000800 */
[----:B------:R-:W4:Y:S01]  /*0080*/  LDCU.64 UR10, c[0x0][0x3a0] ;  /* 0x00007400ff0a77ac */ /* 0x000f220008000a00 */
[----:B------:R-:W0:Y:S02]  /*0090*/  LDCU.64 UR16, c[0x0][0x388] ;  /* 0x00007100ff1077ac */ /* 0x000e240008000a00 */
[----:B0-----:R-:W-:-:S06]  /*00a0*/  IMAD.WIDE.U32 R4, R0, 0x8, R4 ;  /* 0x0000000800047825 */ /* 0x001fcc00078e0004 */
[----:B-1----:R-:W4:Y:S01]  /*00b0*/  LDG.E.64.CONSTANT R4, desc[UR12][R4.64] ;  /* 0x0000000c04047981 */ /* 0x002f22000c1e9b00 */
[----:B--2---:R-:W-:-:S04]  /*00c0*/  LEA R6, P0, R0, R6, 0x3 ;  /* 0x0000000600067211 */ /* 0x004fc800078018ff */
[----:B------:R-:W-:-:S06]  /*00d0*/  LEA.HI.X R7, R0, R7, RZ, 0x3, P0 ;  /* 0x0000000700077211 */ /* 0x000fcc00000f1cff */
[----:B------:R-:W5:Y:S01]  /*00e0*/  LDG.E.64.CONSTANT R6, desc[UR12][R6.64] ;  /* 0x0000000c06067981 */ /* 0x000f62000c1e9b00 */
[----:B---3--:R-:W-:Y:S01]  /*00f0*/  ULEA.HI UR6, UR7, UR7, URZ, 0x1 ;  /* 0x0000000707067291 */ /* 0x008fe2000f8f08ff */
[----:B------:R-:W-:Y:S01]  /*0100*/  IMAD.U32 R3, RZ, RZ, UR14 ;  /* 0x0000000eff037e24 */ /* 0x000fe2000f8e00ff */
[----:B------:R-:W-:Y:S01]  /*0110*/  USHF.R.S32.HI UR9, URZ, 0x1f, UR7 ;  /* 0x0000001fff097899 */ /* 0x000fe20008011407 */
[----:B------:R-:W-:Y:S01]  /*0120*/  BSSY.RECONVERGENT B0, `(.L_x_266) ;  /* 0x000005f000007945 */ /* 0x000fe20003800200 */
[----:B------:R-:W-:-:S06]  /*0130*/  USHF.R.S32.HI UR8, URZ, 0x1, UR6 ;  /* 0x00000001ff087899 */ /* 0x000fcc0008011406 */
[----:B------:R-:W-:-:S05]  /*0140*/  IMAD R3, R3, UR8, RZ ;  /* 0x0000000803037c24 */ /* 0x000fca000f8e02ff */
[----:B----4-:R-:W-:Y:S02]  /*0150*/  ISETP.GE.AND P0, PT, R2, R3, PT ;  /* 0x000000030200720c */ /* 0x010fe40003f06270 */
[----:B------:R-:W-:Y:S02]  /*0160*/  R2UR UR5, R5 ;  /* 0x00000000050572ca */ /* 0x000fe400000e0000 */
[----:B------:R-:W-:-:S11]  /*0170*/  R2UR UR4, R4 ;  /* 0x00000000040472ca */ /* 0x000fd600000e0000 */
[----:B------:R-:W-:Y:S02]  /*0180*/  UIMAD UR5, UR5, UR7, URZ ;  /* 0x00000007050572a4 */ /* 0x000fe4000f8e02ff */
[----:B------:R-:W-:Y:S02]  /*0190*/  UIMAD.WIDE.U32 UR6, UR4, UR7, URZ ;  /* 0x00000007040672a5 */ /* 0x000fe4000f8e00ff */
[----:B------:R-:W-:Y:S02]  /*01a0*/  UIMAD UR9, UR4, UR9, UR5 ;  /* 0x00000009040972a4 */ /* 0x000fe4000f8e0205 */
[----:B------:R-:W-:Y:S02]  /*01b0*/  USHF.L.U32 UR14, UR6, 0x1, URZ ;  /* 0x00000001060e7899 */ /* 0x000fe400080006ff */
[----:B------:R-:W-:Y:S02]  /*01c0*/  UIADD3 UR9, UPT, UPT, UR7, UR9, URZ ;  /* 0x0000000907097290 */ /* 0x000fe4000fffe0ff */
[----:B------:R-:W-:-:S02]  /*01d0*/  UIADD3 UR4, UP0, UPT, UR14, UR10, URZ ;  /* 0x0000000a0e047290 */ /* 0x000fc4000ff1e0ff */
[----:B------:R-:W-:-:S04]  /*01e0*/  USHF.L.U64.HI UR9, UR6, 0x1, UR9 ;  /* 0x0000000106097899 */ /* 0x000fc80008010209 */
[----:B------:R-:W-:Y:S01]  /*01f0*/  UIADD3.X UR5, UPT, UPT, UR9, UR11, URZ, UP0, !UPT ;  /* 0x0000000b09057290 */ /* 0x000fe200087fe4ff */
[----:B------:R-:W0:Y:S01]  /*0200*/  LDCU.64 UR10, c[0x0][0x3b8] ;  /* 0x00007700ff0a77ac */ /* 0x000e220008000a00 */
[----:B------:R-:W-:Y:S10]  /*0210*/  @P0 BRA `(.L_x_267) ;  /* 0x00000004003c0947 */ /* 0x000ff40003800000 */
[----:B------:R-:W-:Y:S01]  /*0220*/  IABS R8, UR8 ;  /* 0x0000000800087c13 */ /* 0x000fe20008000000 */
[----:B------:R-:W1:Y:S01]  /*0230*/  LDCU.64 UR6, c[0x0][0x3b0] ;  /* 0x00007600ff0677ac */ /* 0x000e620008000a00 */
[----:B------:R-:W2:Y:S01]  /*0240*/  LDC R9, c[0x0][0x360] ;  /* 0x0000d800ff097b82 */ /* 0x000ea20000000800 */
[----:B------:R-:W-:Y:S01]  /*0250*/  IMAD.MOV.U32 R14, RZ, RZ, RZ ;  /* 0x000000ffff0e7224 */ /* 0x000fe200078e00ff */
[----:B------:R-:W3:Y:S01]  /*0260*/  I2F.RP R10, R8 ;  /* 0x00000008000a7306 */ /* 0x000ee20000209400 */
[----:B------:R-:W-:Y:S01]  /*0270*/  ISETP.NE.AND P0, PT, RZ, UR8, PT ;  /* 0x00000008ff007c0c */ /* 0x000fe2000bf05270 */
[----:B------:R-:W-:Y:S01]  /*0280*/  IMAD.MOV.U32 R18, RZ, RZ, R2 ;  /* 0x000000ffff127224 */ /* 0x000fe200078e0002 */
[----:B------:R-:W-:-:S05]  /*0290*/  LOP3.LUT R16, RZ, UR8, RZ, 0x33, !PT ;  /* 0x00000008ff107c12 */ /* 0x000fca000f8e33ff */
[----:B---3--:R-:W3:Y:S01]  /*02a0*/  MUFU.RCP R10, R10 ;  /* 0x0000000a000a7308 */ /* 0x008ee20000001000 */
[----:B-1----:R-:W-:-:S04]  /*02b0*/  IMAD.WIDE.U32 R4, R0, UR6, RZ ;  /* 0x0000000600047c25 */ /* 0x002fc8000f8e00ff */
[----:B---3--:R-:W-:-:S04]  /*02c0*/  VIADD R11, R10, 0xffffffe ;  /* 0x0ffffffe0a0b7836 */ /* 0x008fc80000000000 */
[----:B------:R-:W1:Y:S02]  /*02d0*/  F2I.FTZ.U32.TRUNC.NTZ R15, R11 ;  /* 0x0000000b000f7305 */ /* 0x000e64000021f000 */
[----:B-1----:R-:W-:-:S05]  /*02e0*/  IADD3 R13, PT, PT, RZ, -R15, RZ ;  /* 0x8000000fff0d7210 */ /* 0x002fca0007ffe0ff */
[----:B------:R-:W-:-:S04]  /*02f0*/  IMAD R13, R13, R8, RZ ;  /* 0x000000080d0d7224 */ /* 0x000fc800078e02ff */
[----:B------:R-:W-:-:S04]  /*0300*/  IMAD.HI.U32 R14, R15, R13, R14 ;  /* 0x0000000d0f0e7227 */ /* 0x000fc800078e000e */
[----:B--2---:R-:W-:-:S07]  /*0310*/  IMAD R15, R0, UR7, R5 ;  /* 0x00000007000f7c24 */ /* 0x004fce000f8e0205 */
.L_x_268:
[----:B-1----:R-:W-:Y:S01]  /*0320*/  IABS R10, UR8 ;  /* 0x00000008000a7c13 */ /* 0x002fe20008000000 */
[----:B------:R-:W-:Y:S01]  /*0330*/  IMAD.MOV.U32 R20, RZ, RZ, 0x2 ;  /* 0x00000002ff147424 */ /* 0x000fe200078e00ff */
[----:B------:R-:W-:Y:S02]  /*0340*/  IABS R11, R18 ;  /* 0x00000012000b7213 */ /* 0x000fe40000000000 */
[----:B------:R-:W-:Y:S02]  /*0350*/  IADD3 R12, PT, PT, RZ, -R10, RZ ;  /* 0x8000000aff0c7210 */ /* 0x000fe40007ffe0ff */
[----:B------:R-:W-:Y:S01]  /*0360*/  MOV R23, UR8 ;  /* 0x0000000800177c02 */ /* 0x000fe20008000f00 */
[----:B------:R-:W-:-:S04]  /*0370*/  IMAD.HI.U32 R10, R14, R11, RZ ;  /* 0x0000000b0e0a7227 */ /* 0x000fc800078e00ff */
[----:B------:R-:W-:Y:S01]  /*0380*/  IMAD R11, R10, R12, R11 ;  /* 0x0000000c0a0b7224 */ /* 0x000fe200078e020b */
[----:B------:R-:W-:-:S04]  /*0390*/  IABS R12, UR8 ;  /* 0x00000008000c7c13 */ /* 0x000fc80008000000 */
[----:B------:R-:W-:-:S13]  /*03a0*/  ISETP.GT.U32.AND P2, PT, R8, R11, PT ;  /* 0x0000000b0800720c */ /* 0x000fda0003f44070 */
[----:B------:R-:W-:Y:S02]  /*03b0*/  @!P2 IMAD.IADD R11, R11, 0x1, -R12 ;  /* 0x000000010b0ba824 */ /* 0x000fe400078e0a0c */
[----:B------:R-:W-:-:S03]  /*03c0*/  @!P2 VIADD R10, R10, 0x1 ;  /* 0x000000010a0aa836 */ /* 0x000fc60000000000 */
[----:B------:R-:W-:Y:S02]  /*03d0*/  ISETP.GE.U32.AND P1, PT, R11, R8, PT ;  /* 0x000000080b00720c */ /* 0x000fe40003f26070 */
[----:B------:R-:W-:-:S04]  /*03e0*/  LOP3.LUT R11, R18, UR8, RZ, 0x3c, !PT ;  /* 0x00000008120b7c12 */ /* 0x000fc8000f8e3cff */
[----:B------:R-:W-:Y:S01]  /*03f0*/  ISETP.GE.AND P3, PT, R11, RZ, PT ;  /* 0x000000ff0b00720c */ /* 0x000fe20003f66270 */
[----:B------:R-:W-:-:S06]  /*0400*/  IMAD.MOV.U32 R11, RZ, RZ, R15 ;  /* 0x000000ffff0b7224 */ /* 0x000fcc00078e000f */
[----:B------:R-:W-:-:S06]  /*0410*/  @P1 IADD3 R10, PT, PT, R10, 0x1, RZ ;  /* 0x000000010a0a1810 */ /* 0x000fcc0007ffe0ff */
[----:B------:R-:W-:-:S05]  /*0420*/  @!P3 IMAD.MOV R10, RZ, RZ, -R10 ;  /* 0x000000ffff0ab224 */ /* 0x000fca00078e0a0a */
[----:B------:R-:W-:Y:S02]  /*0430*/  SEL R13, R16, R10, !P0 ;  /* 0x0000000a100d7207 */ /* 0x000fe40004000000 */
[----:B------:R-:W-:Y:S02]  /*0440*/  MOV R10, R4 ;  /* 0x00000004000a7202 */ /* 0x000fe40000000f00 */
[--C-:B------:R-:W-:Y:S01]  /*0450*/  SHF.R.S32.HI R12, RZ, 0x1f, R13.reuse ;  /* 0x0000001fff0c7819 */ /* 0x100fe2000001140d */
[----:B------:R-:W-:Y:S02]  /*0460*/  IMAD.MOV R21, RZ, RZ, -R13 ;  /* 0x000000ffff157224 */ /* 0x000fe400078e0a0d */
[----:B0-----:R-:W-:-:S04]  /*0470*/  IMAD.WIDE.U32 R10, R13, UR10, R10 ;  /* 0x0000000a0d0a7c25 */ /* 0x001fc8000f8e000a */
[----:B------:R-:W-:Y:S02]  /*0480*/  IMAD R21, R21, UR8, R18 ;  /* 0x0000000815157c24 */ /* 0x000fe4000f8e0212 */
[----:B------:R-:W-:-:S04]  /*0490*/  IMAD R12, R12, UR10, RZ ;  /* 0x0000000a0c0c7c24 */ /* 0x000fc8000f8e02ff */
[----:B------:R-:W-:Y:S01]  /*04a0*/  IMAD R17, R13, UR11, R12 ;  /* 0x0000000b0d117c24 */ /* 0x000fe2000f8e020c */
[----:B------:R-:W-:Y:S02]  /*04b0*/  SHF.R.S32.HI R13, RZ, 0x1f, R21 ;  /* 0x0000001fff0d7819 */ /* 0x000fe40000011415 */
[C---:B------:R-:W-:Y:S01]  /*04c0*/  IADD3 R12, P1, PT, R21.reuse, R10, RZ ;  /* 0x0000000a150c7210 */ /* 0x040fe20007f3e0ff */
[----:B------:R-:W-:-:S03]  /*04d0*/  IMAD.WIDE R20, R21, R20, UR4 ;  /* 0x0000000415147e25 */ /* 0x000fc6000f8e0214 */
[----:B------:R-:W-:Y:S02]  /*04e0*/  IADD3.X R13, PT, PT, R13, R11, R17, P1, !PT ;  /* 0x0000000b0d0d7210 */ /* 0x000fe40000ffe411 */
[C---:B------:R-:W-:Y:S01]  /*04f0*/  LEA R10, P1, R12.reuse, UR16, 0x1 ;  /* 0x000000100c0a7c11 */ /* 0x040fe2000f8208ff */
[----:B------:R-:W-:Y:S01]  /*0500*/  IMAD.WIDE R22, R23, 0x2, R20 ;  /* 0x0000000217167825 */ /* 0x000fe200078e0214 */
[----:B------:R-:W2:Y:S02]  /*0510*/  LDG.E.U16.CONSTANT R17, desc[UR12][R20.64] ;  /* 0x0000000c14117981 */ /* 0x000ea4000c1e9500 */
[----:B------:R-:W-:Y:S01]  /*0520*/  LEA.HI.X R11, R12, UR17, R13, 0x1, P1 ;  /* 0x000000110c0b7c11 */ /* 0x000fe200088f0c0d */
[----:B------:R-:W-:Y:S02]  /*0530*/  IMAD.U32 R13, RZ, RZ, UR8 ;  /* 0x00000008ff0d7e24 */ /* 0x000fe4000f8e00ff */
[----:B------:R-:W3:Y:S02]  /*0540*/  LDG.E.U16.CONSTANT R22, desc[UR12][R22.64] ;  /* 0x0000000c16167981 */ /* 0x000ee4000c1e9500 */
[----:B------:R-:W-:-:S02]  /*0550*/  IMAD.WIDE R12, R13, 0x2, R10 ;  /* 0x000000020d0c7825 */ /* 0x000fc400078e020a */
[----:B------:R-:W4:Y:S04]  /*0560*/  LDG.E.U16 R19, desc[UR12][R10.64] ;  /* 0x0000000c0a137981 */ /* 0x000f28000c1e1500 */
[----:B------:R-:W4:Y:S01]  /*0570*/  LDG.E.U16 R24, desc[UR12][R12.64] ;  /* 0x0000000c0c187981 */ /* 0x000f22000c1e1500 */
[----:B------:R-:W-:-:S04]  /*0580*/  IADD3 R18, PT, PT, R9, R18, RZ ;  /* 0x0000001209127210 */ /* 0x000fc80007ffe0ff */
[----:B------:R-:W-:Y:S02]  /*0590*/  ISETP.GE.AND P1, PT, R18, R3, PT ;  /* 0x000000031200720c */ /* 0x000fe40003f26270 */
[----:B--2---:R-:W-:Y:S02]  /*05a0*/  SHF.L.U32 R26, R17, 0x10, RZ ;  /* 0x00000010111a7819 */ /* 0x004fe400000006ff */
[----:B---3--:R-:W-:Y:S01]  /*05b0*/  SHF.L.U32 R28, R22, 0x10, RZ ;  /* 0x00000010161c7819 */ /* 0x008fe200000006ff */
[----:B----4-:R-:W-:-:S04]  /*05c0*/  IMAD.U32 R19, R19, 0x10000, RZ ;  /* 0x0001000013137824 */ /* 0x010fc800078e00ff */
[C---:B------:R-:W-:Y:S01]  /*05d0*/  FMUL.FTZ R17, R19.reuse, R26 ;  /* 0x0000001a13117220 */ /* 0x040fe20000410000 */
[----:B------:R-:W-:Y:S01]  /*05e0*/  FMUL.FTZ R21, R19, R28 ;  /* 0x0000001c13157220 */ /* 0x000fe20000410000 */
[----:B------:R-:W-:-:S04]  /*05f0*/  IMAD.U32 R19, R24, 0x10000, RZ ;  /* 0x0001000018137824 */ /* 0x000fc800078e00ff */
[----:B------:R-:W-:Y:S01]  /*0600*/  FMUL.FTZ R28, R19, R28 ;  /* 0x0000001c131c7220 */ /* 0x000fe20000410000 */
[----:B------:R-:W-:Y:S01]  /*0610*/  FMUL.FTZ R26, R26, R19 ;  /* 0x000000131a1a7220 */ /* 0x000fe20000410000 */
        /* <DEDUP_REMOVED lines=11> */
[----:B------:R-:W-:Y:S01]  /*06d0*/  PRMT R17, R19, 0x7632, R17 ;  /* 0x0000763213117816 */ /* 0x000fe20000000011 */
[----:B------:R1:W-:Y:S04]  /*06e0*/  STG.E.U16 desc[UR12][R10.64], R19 ;  /* 0x000000130a007986 */ /* 0x0003e8000c10150c */
[----:B------:R1:W-:Y:S01]  /*06f0*/  STG.E.U16 desc[UR12][R12.64], R17 ;  /* 0x000000110c007986 */ /* 0x0003e2000c10150c */
[----:B------:R-:W-:Y:S05]  /*0700*/  @!P1 BRA `(.L_x_268) ;  /* 0xfffffffc00049947 */ /* 0x000fea000383ffff */
.L_x_267:
[----:B0-----:R-:W-:Y:S05]  /*0710*/  BSYNC.RECONVERGENT B0 ;  /* 0x0000000000007941 */ /* 0x001fea0003800200 */
.L_x_266:
[----:B------:R-:W0:Y:S02]  /*0720*/  LDCU UR6, c[0x0][0x3f4] ;  /* 0x00007e80ff0677ac */ /* 0x000e240008000800 */
[----:B0-----:R-:W-:-:S06]  /*0730*/  USHF.R.S32.HI UR10, URZ, 0x1f, UR6 ;  /* 0x0000001fff0a7899 */ /* 0x001fcc0008011406 */
[----:B-----5:R-:W-:-:S04]  /*0740*/  LOP3.LUT R3, R7, UR10, RZ, 0xfc, !PT ;  /* 0x0000000a07037c12 */ /* 0x020fc8000f8efcff */
[----:B------:R-:W-:-:S13]  /*0750*/  ISETP.NE.U32.AND P0, PT, R3, RZ, PT ;  /* 0x000000ff0300720c */ /* 0x000fda0003f05070 */
[----:B------:R-:W-:Y:S05]  /*0760*/  @P0 BRA `(.L_x_269) ;  /* 0x00000000005c0947 */ /* 0x000fea0003800000 */
[----:B------:R-:W0:Y:S01]  /*0770*/  I2F.U32.RP R3, UR6 ;  /* 0x0000000600037d06 */ /* 0x000e220008209000 */
[----:B------:R-:W-:Y:S01]  /*0780*/  ISETP.NE.U32.AND P2, PT, RZ, UR6, PT ;  /* 0x00000006ff007c0c */ /* 0x000fe2000bf45070 */
[----:B------:R-:W-:-:S06]  /*0790*/  HFMA2 R15, -RZ, RZ, 0, 0 ;  /* 0x00000000ff0f7431 */ /* 0x000fcc00000001ff */
[----:B0-----:R-:W0:Y:S02]  /*07a0*/  MUFU.RCP R3, R3 ;  /* 0x0000000300037308 */ /* 0x001e240000001000 */
[----:B0-----:R-:W-:Y:S02]  /*07b0*/  VIADD R4, R3, 0xffffffe ;  /* 0x0ffffffe03047836 */ /* 0x001fe40000000000 */
[----:B------:R-:W-:-:S04]  /*07c0*/  IMAD.MOV.U32 R3, RZ, RZ, RZ ;  /* 0x000000ffff037224 */ /* 0x000fc800078e00ff */
[----:B------:R0:W2:Y:S02]  /*07d0*/  F2I.FTZ.U32.TRUNC.NTZ R5, R4 ;  /* 0x0000000400057305 */ /* 0x0000a4000021f000 */
[----:B0-----:R-:W-:Y:S01]  /*07e0*/  IMAD.MOV.U32 R4, RZ, RZ, RZ ;  /* 0x000000ffff047224 */ /* 0x001fe200078e00ff */
[----:B--2---:R-:W-:-:S05]  /*07f0*/  IADD3 R9, PT, PT, RZ, -R5, RZ ;  /* 0x80000005ff097210 */ /* 0x004fca0007ffe0ff */
[----:B------:R-:W-:-:S04]  /*0800*/  IMAD R9, R9, UR6, RZ ;  /* 0x0000000609097c24 */ /* 0x000fc8000f8e02ff */
[----:B------:R-:W-:-:S06]  /*0810*/  IMAD.HI.U32 R5, R5, R9, R4 ;  /* 0x0000000905057227 */ /* 0x000fcc00078e0004 */
[----:B------:R-:W-:-:S05]  /*0820*/  IMAD.HI.U32 R14, R5, R6, RZ ;  /* 0x00000006050e7227 */ /* 0x000fca00078e00ff */
[----:B------:R-:W-:-:S05]  /*0830*/  IADD3 R5, PT, PT, -R14, RZ, RZ ;  /* 0x000000ff0e057210 */ /* 0x000fca0007ffe1ff */
[----:B------:R-:W-:-:S05]  /*0840*/  IMAD R5, R5, UR6, R6 ;  /* 0x0000000605057c24 */ /* 0x000fca000f8e0206 */
[----:B------:R-:W-:-:S13]  /*0850*/  ISETP.GE.U32.AND P0, PT, R5, UR6, PT ;  /* 0x0000000605007c0c */ /* 0x000fda000bf06070 */
[----:B------:R-:W-:Y:S01]  /*0860*/  @P0 VIADD R5, R5, -UR6 ;  /* 0x8000000605050c36 */ /* 0x000fe20008000000 */
[----:B------:R-:W-:-:S04]  /*0870*/  @P0 IADD3 R14, PT, PT, R14, 0x1, RZ ;  /* 0x000000010e0e0810 */ /* 0x000fc80007ffe0ff */
[----:B------:R-:W-:-:S13]  /*0880*/  ISETP.GE.U32.AND P1, PT, R5, UR6, PT ;  /* 0x0000000605007c0c */ /* 0x000fda000bf26070 */
[----:B------:R-:W-:Y:S01]  /*0890*/  @P1 VIADD R14, R14, 0x1 ;  /* 0x000000010e0e1836 */ /* 0x000fe20000000000 */
[----:B------:R-:W-:-:S04]  /*08a0*/  @!P2 LOP3.LUT R14, RZ, UR6, RZ, 0x33, !PT ;  /* 0x00000006ff0eac12 */ /* 0x000fc8000f8e33ff */
[----:B------:R-:W-:-:S05]  /*08b0*/  IADD3 R5, PT, PT, -R14, RZ, RZ ;  /* 0x000000ff0e057210 */ /* 0x000fca0007ffe1ff */
[----:B------:R-:W-:Y:S01]  /*08c0*/  IMAD R4, R5, UR6, R6 ;  /* 0x0000000605047c24 */ /* 0x000fe2000f8e0206 */
[----:B------:R-:W-:Y:S06]  /*08d0*/  BRA `(.L_x_270) ;  /* 0x0000000000247947 */ /* 0x000fec0003800000 */
.L_x_269:
[----:B------:R-:W-:-:S07]  /*08e0*/  MOV R4, 0x900 ;  /* 0x0000090000047802 */ /* 0x000fce0000000f00 */
[----:B-1----:R-:W-:Y:S05]  /*08f0*/  CALL.REL.NOINC `($__internal_1_$__cuda_sm20_div_s64) ;  /* 0x0000001400607944 */ /* 0x002fea0003c00000 */
[----:B------:R-:W0:Y:S01]  /*0900*/  LDC R5, c[0x0][0x3f4] ;  /* 0x0000fd00ff057b82 */ /* 0x000e220000000800 */
[----:B------:R-:W-:-:S05]  /*0910*/  IADD3 R8, P0, PT, RZ, -R14, RZ ;  /* 0x8000000eff087210 */ /* 0x000fca0007f1e0ff */
[----:B------:R-:W-:-:S04]  /*0920*/  IMAD.X R3, RZ, RZ, ~R15, P0 ;  /* 0x000000ffff037224 */ /* 0x000fc800000e0e0f */
[-C--:B0-----:R-:W-:Y:S02]  /*0930*/  IMAD R3, R3, R5.reuse, RZ ;  /* 0x0000000503037224 */ /* 0x081fe400078e02ff */
[----:B------:R-:W-:-:S04]  /*0940*/  IMAD.WIDE.U32 R4, R8, R5, R6 ;  /* 0x0000000508047225 */ /* 0x000fc800078e0006 */
[----:B------:R-:W-:-:S05]  /*0950*/  IMAD R3, R8, UR10, R3 ;  /* 0x0000000a08037c24 */ /* 0x000fca000f8e0203 */
[----:B------:R-:W-:-:S07]  /*0960*/  IADD3 R3, PT, PT, R5, R3, RZ ;  /* 0x0000000305037210 */ /* 0x000fce0007ffe0ff */
.L_x_270:
[----:B------:R-:W-:-:S13]  /*0970*/  ISETP.GE.AND P0, PT, R7, RZ, PT ;  /* 0x000000ff0700720c */ /* 0x000fda0003f06270 */
[----:B------:R-:W-:Y:S05]  /*0980*/  @!P0 EXIT ;  /* 0x000000000000894d */ /* 0x000fea0003800000 */
[----:B------:R-:W-:Y:S01]  /*0990*/  ISETP.GE.AND P0, PT, R2, UR8, PT ;  /* 0x0000000802007c0c */ /* 0x000fe2000bf06270 */
[----:B------:R-:W-:-:S12]  /*09a0*/  BSSY.RECONVERGENT B0, `(.L_x_271) ;  /* 0x000012c000007945 */ /* 0x000fd80003800200 */
[----:B------:R-:W-:Y:S05]  /*09b0*/  @P0 BRA `(.L_x_272) ;  /* 0x0000001000a80947 */ /* 0x000fea0003800000 */
[----:B------:R-:W1:Y:S01]  /*09c0*/  LDC R5, c[0x0][0x360] ;  /* 0x0000d800ff057b82 */ /* 0x000e620000000800 */
[----:B------:R-:W0:Y:S01]  /*09d0*/  LDCU UR15, c[0x0][0x3f0] ;  /* 0x00007e00ff0f77ac */ /* 0x000e220008000800 */
[----:B------:R-:W-:Y:S01]  /*09e0*/  BSSY.RECONVERGENT B1, `(.L_x_273) ;  /* 0x000007b000017945 */ /* 0x000fe20003800200 */
[----:B------:R-:W-:Y:S01]  /*09f0*/  MOV R32, R2 ;  /* 0x0000000200207202 */ /* 0x000fe20000000f00 */
[----:B------:R-:W2:Y:S04]  /*0a00*/  LDCU.64 UR16, c[0x0][0x3e8] ;  /* 0x00007d00ff1077ac */ /* 0x000ea80008000a00 */
[----:B------:R-:W3:Y:S01]  /*0a10*/  LDC.64 R28, c[0x0][0x3d8] ;  /* 0x0000f600ff1c7b82 */ /* 0x000ee20000000a00 */
[----:B------:R-:W4:Y:S01]  /*0a20*/  LDCU.64 UR10, c[0x0][0x3c0] ;  /* 0x00007800ff0a77ac */ /* 0x000f220008000a00 */
[----:B0-----:R-:W-:-:S02]  /*0a30*/  USHF.R.S32.HI UR7, URZ, 0x1f, UR15 ;  /* 0x0000001fff077899 */ /* 0x001fc4000801140f */
[----:B--2---:R-:W-:Y:S01]  /*0a40*/  USHF.R.S32.HI UR6, URZ, 0x1f, UR16 ;  /* 0x0000001fff067899 */ /* 0x004fe20008011410 */
[----:B-1----:R-:W0:Y:S01]  /*0a50*/  I2F.U32.RP R10, R5 ;  /* 0x00000005000a7306 */ /* 0x002e220000209000 */
[----:B------:R-:W-:Y:S01]  /*0a60*/  IMAD.IADD R8, R2, 0x1, R5 ;  /* 0x0000000102087824 */ /* 0x000fe200078e0205 */
[----:B------:R-:W-:Y:S01]  /*0a70*/  ISETP.NE.U32.AND P2, PT, R5, RZ, PT ;  /* 0x000000ff0500720c */ /* 0x000fe20003f45070 */
[----:B------:R-:W-:-:S03]  /*0a80*/  IMAD R19, R3, UR17, RZ ;  /* 0x0000001103137c24 */ /* 0x000fc6000f8e02ff */
[C---:B------:R-:W-:Y:S02]  /*0a90*/  ISETP.GE.U32.AND P0, PT, R8.reuse, UR8, PT ;  /* 0x0000000808007c0c */ /* 0x040fe4000bf06070 */
[----:B------:R-:W-:Y:S01]  /*0aa0*/  VIMNMX.U32 R9, PT, PT, R8, UR8, !PT ;  /* 0x0000000808097c48 */ /* 0x000fe2000ffe0000 */
[----:B0-----:R-:W0:Y:S02]  /*0ab0*/  MUFU.RCP R10, R10 ;  /* 0x0000000a000a7308 */ /* 0x001e240000001000 */
[----:B0-----:R-:W-:Y:S02]  /*0ac0*/  VIADD R6, R10, 0xffffffe ;  /* 0x0ffffffe0a067836 */ /* 0x001fe40000000000 */
[----:B------:R-:W-:-:S04]  /*0ad0*/  IMAD.U32 R10, RZ, RZ, UR15 ;  /* 0x0000000fff0a7e24 */ /* 0x000fc8000f8e00ff */
[----:B------:R0:W1:Y:S02]  /*0ae0*/  F2I.FTZ.U32.TRUNC.NTZ R7, R6 ;  /* 0x0000000600077305 */ /* 0x000064000021f000 */
[----:B0-----:R-:W-:Y:S02]  /*0af0*/  MOV R6, RZ ;  /* 0x000000ff00067202 */ /* 0x001fe40000000f00 */
[----:B-1----:R-:W-:-:S05]  /*0b00*/  IADD3 R12, PT, PT, RZ, -R7, RZ ;  /* 0x80000007ff0c7210 */ /* 0x002fca0007ffe0ff */
[----:B------:R-:W-:Y:S01]  /*0b10*/  IMAD R11, R12, R5, RZ ;  /* 0x000000050c0b7224 */ /* 0x000fe200078e02ff */
[----:B------:R-:W-:-:S03]  /*0b20*/  SEL R12, RZ, 0x1, P0 ;  /* 0x00000001ff0c7807 */ /* 0x000fc60000000000 */
[----:B------:R-:W-:Y:S01]  /*0b30*/  IMAD.HI.U32 R7, R7, R11, R6 ;  /* 0x0000000b07077227 */ /* 0x000fe200078e0006 */
[----:B------:R-:W-:Y:S02]  /*0b40*/  IADD3 R8, PT, PT, R9, -R8, -R12 ;  /* 0x8000000809087210 */ /* 0x000fe40007ffe80c */
[----:B------:R-:W-:-:S03]  /*0b50*/  MOV R11, UR7 ;  /* 0x00000007000b7c02 */ /* 0x000fc60008000f00 */
[----:B------:R-:W-:-:S04]  /*0b60*/  IMAD.HI.U32 R13, R7, R8, RZ ;  /* 0x00000008070d7227 */ /* 0x000fc800078e00ff */
[----:B------:R-:W-:Y:S02]  /*0b70*/  IMAD.MOV R6, RZ, RZ, -R13 ;  /* 0x000000ffff067224 */ /* 0x000fe400078e0a0d */
[----:B------:R-:W-:Y:S02]  /*0b80*/  IMAD R7, R15, UR16, RZ ;  /* 0x000000100f077c24 */ /* 0x000fe4000f8e02ff */
[----:B------:R-:W-:Y:S02]  /*0b90*/  IMAD R8, R5, R6, R8 ;  /* 0x0000000605087224 */ /* 0x000fe400078e0208 */
[----:B------:R-:W-:Y:S01]  /*0ba0*/  IMAD R9, R14, UR6, R7 ;  /* 0x000000060e097c24 */ /* 0x000fe2000f8e0207 */
[----:B------:R-:W-:Y:S01]  /*0bb0*/  USHF.R.S32.HI UR6, URZ, 0x1f, UR17 ;  /* 0x0000001fff067899 */ /* 0x000fe20008011411 */
[----:B------:R-:W0:Y:S01]  /*0bc0*/  LDC.64 R6, c[0x0][0x390] ;  /* 0x0000e400ff067b82 */ /* 0x000e220000000a00 */
[----:B------:R-:W-:Y:S01]  /*0bd0*/  ISETP.GE.U32.AND P0, PT, R8, R5, PT ;  /* 0x000000050800720c */ /* 0x000fe20003f06070 */
[----:B------:R-:W-:-:S04]  /*0be0*/  IMAD.WIDE.U32 R10, R14, UR16, R10 ;  /* 0x000000100e0a7c25 */ /* 0x000fc8000f8e000a */
[----:B------:R-:W-:Y:S02]  /*0bf0*/  IMAD.IADD R11, R11, 0x1, R9 ;  /* 0x000000010b0b7824 */ /* 0x000fe400078e0209 */
[C---:B------:R-:W-:Y:S02]  /*0c00*/  IMAD R19, R4.reuse, UR6, R19 ;  /* 0x0000000604137c24 */ /* 0x040fe4000f8e0213 */
[----:B------:R-:W-:-:S04]  /*0c10*/  IMAD.WIDE.U32 R16, R4, UR17, R10 ;  /* 0x0000001104107c25 */ /* 0x000fc8000f8e000a */
[----:B------:R-:W-:Y:S01]  /*0c20*/  @P0 IADD3 R8, PT, PT, R8, -R5, RZ ;  /* 0x8000000508080210 */ /* 0x000fe20007ffe0ff */
[----:B------:R-:W-:-:S03]  /*0c30*/  @P0 VIADD R13, R13, 0x1 ;  /* 0x000000010d0d0836 */ /* 0x000fc60000000000 */
[----:B------:R-:W-:Y:S01]  /*0c40*/  ISETP.GE.U32.AND P1, PT, R8, R5, PT ;  /* 0x000000050800720c */ /* 0x000fe20003f26070 */
[----:B----4-:R-:W-:-:S04]  /*0c50*/  IMAD.WIDE.U32 R8, R0, UR10, RZ ;  /* 0x0000000a00087c25 */ /* 0x010fc8000f8e00ff */
[----:B------:R-:W-:Y:S02]  /*0c60*/  IMAD R9, R0, UR11, R9 ;  /* 0x0000000b00097c24 */ /* 0x000fe4000f8e0209 */
[----:B------:R-:W-:-:S03]  /*0c70*/  IMAD.SHL.U32 R24, R8, 0x2, RZ ;  /* 0x0000000208187824 */ /* 0x000fc600078e00ff */
[----:B------:R-:W-:Y:S02]  /*0c80*/  SHF.L.U64.HI R25, R8, 0x1, R9 ;  /* 0x0000000108197819 */ /* 0x000fe40000010209 */
[----:B------:R-:W-:Y:S02]  /*0c90*/  IADD3 R9, PT, PT, R17, R19, RZ ;  /* 0x0000001311097210 */ /* 0x000fe40007ffe0ff */
[----:B------:R-:W-:Y:S02]  /*0ca0*/  @P1 IADD3 R13, PT, PT, R13, 0x1, RZ ;  /* 0x000000010d0d1810 */ /* 0x000fe40007ffe0ff */
[----:B------:R-:W-:Y:S02]  /*0cb0*/  @!P2 LOP3.LUT R13, RZ, R5, RZ, 0x33, !PT ;  /* 0x00000005ff0da212 */ /* 0x000fe400078e33ff */
[----:B------:R-:W-:Y:S02]  /*0cc0*/  SHF.L.U64.HI R11, R16, 0x1, R9 ;  /* 0x00000001100b7819 */ /* 0x000fe40000010209 */
[----:B------:R-:W-:-:S04]  /*0cd0*/  IADD3 R12, PT, PT, R12, R13, RZ ;  /* 0x0000000d0c0c7210 */ /* 0x000fc80007ffe0ff */
[C---:B------:R-:W-:Y:S02]  /*0ce0*/  LOP3.LUT R10, R12.reuse, 0x3, RZ, 0xc0, !PT ;  /* 0x000000030c0a7812 */ /* 0x040fe400078ec0ff */
[----:B------:R-:W-:Y:S02]  /*0cf0*/  ISETP.GE.U32.AND P0, PT, R12, 0x3, PT ;  /* 0x000000030c00780c */ /* 0x000fe40003f06070 */
[----:B------:R-:W-:Y:S01]  /*0d00*/  ISETP.NE.AND P1, PT, R10, 0x3, PT ;  /* 0x000000030a00780c */ /* 0x000fe20003f25270 */
[----:B------:R-:W-:Y:S01]  /*0d10*/  IMAD.SHL.U32 R10, R16, 0x2, RZ ;  /* 0x00000002100a7824 */ /* 0x000fe200078e00ff */
[----:B0-----:R-:W-:-:S04]  /*0d20*/  IADD3 R16, P2, PT, R24, R6, RZ ;  /* 0x0000000618107210 */ /* 0x001fc80007f5e0ff */
[----:B---3--:R-:W-:Y:S01]  /*0d30*/  IADD3 R18, P3, PT, R10, R28, RZ ;  /* 0x0000001c0a127210 */ /* 0x008fe20007f7e0ff */
[----:B------:R-:W-:-:S03]  /*0d40*/  IMAD.X R17, R25, 0x1, R7, P2 ;  /* 0x0000000119117824 */ /* 0x000fc600010e0607 */
[----:B------:R-:W-:-:S03]  /*0d50*/  IADD3.X R19, PT, PT, R11, R29, RZ, P3, !PT ;  /* 0x0000001d0b137210 */ /* 0x000fc60001ffe4ff */
[----:B------:R-:W-:Y:S06]  /*0d60*/  @!P1 BRA `(.L_x_274) ;  /* 0x0000000400089947 */ /* 0x000fec0003800000 */
[----:B------:R-:W0:Y:S01]  /*0d70*/  LDCU.64 UR6, c[0x0][0x3a0] ;  /* 0x00007400ff0677ac */ /* 0x000e220008000a00 */
[----:B------:R-:W-:Y:S01]  /*0d80*/  MOV R21, UR8 ;  /* 0x0000000800157c02 */ /* 0x000fe20008000f00 */
[----:B------:R-:W-:Y:S01]  /*0d90*/  IMAD.U32 R13, RZ, RZ, UR8 ;  /* 0x00000008ff0d7e24 */ /* 0x000fe2000f8e00ff */
[----:B------:R-:W-:Y:S01]  /*0da0*/  MOV R9, UR9 ;  /* 0x0000000900097c02 */ /* 0x000fe20008000f00 */
[----:B------:R-:W-:Y:S01]  /*0db0*/  IMAD.U32 R8, RZ, RZ, UR14 ;  /* 0x0000000eff087e24 */ /* 0x000fe2000f8e00ff */
[----:B------:R-:W-:Y:S01]  /*0dc0*/  IADD3 R12, PT, PT, R12, 0x1, RZ ;  /* 0x000000010c0c7810 */ /* 0x000fe20007ffe0ff */
[----:B------:R-:W-:Y:S02]  /*0dd0*/  IMAD.U32 R23, RZ, RZ, UR8 ;  /* 0x00000008ff177e24 */ /* 0x000fe4000f8e00ff */
[----:B------:R-:W-:Y:S01]  /*0de0*/  IMAD.WIDE R10, R13, 0x2, R10 ;  /* 0x000000020d0a7825 */ /* 0x000fe200078e020a */
[----:B------:R-:W-:-:S03]  /*0df0*/  LOP3.LUT R12, R12, 0x3, RZ, 0xc0, !PT ;  /* 0x000000030c0c7812 */ /* 0x000fc600078ec0ff */
[----:B------:R-:W-:-:S04]  /*0e00*/  IMAD.WIDE R24, R21, 0x2, R24 ;  /* 0x0000000215187825 */ /* 0x000fc800078e0218 */
[----:B------:R-:W-:Y:S01]  /*0e10*/  IMAD.WIDE.U32 R8, R23, 0x2, R8 ;  /* 0x0000000217087825 */ /* 0x000fe200078e0008 */
[----:B------:R-:W-:Y:S02]  /*0e20*/  IADD3 R23, P1, PT, R10, R28, RZ ;  /* 0x0000001c0a177210 */ /* 0x000fe40007f3e0ff */
[----:B------:R-:W-:Y:S01]  /*0e30*/  IADD3 R21, P2, PT, R24, R6, RZ ;  /* 0x0000000618157210 */ /* 0x000fe20007f5e0ff */
[----:B------:R-:W-:Y:S01]  /*0e40*/  IMAD R32, R12, R5, R2 ;  /* 0x000000050c207224 */ /* 0x000fe200078e0202 */
[----:B0-----:R-:W-:Y:S01]  /*0e50*/  IADD3 R13, P3, PT, R8, UR6, RZ ;  /* 0x00000006080d7c10 */ /* 0x001fe2000ff7e0ff */
[----:B------:R-:W-:Y:S01]  /*0e60*/  IMAD.X R29, R11, 0x1, R29, P1 ;  /* 0x000000010b1d7824 */ /* 0x000fe200008e061d */
[----:B------:R-:W-:Y:S01]  /*0e70*/  IADD3.X R31, PT, PT, R25, R7, RZ, P2, !PT ;  /* 0x00000007191f7210 */ /* 0x000fe200017fe4ff */
[----:B------:R-:W-:Y:S01]  /*0e80*/  IMAD.WIDE.U32 R6, R2, 0x2, RZ ;  /* 0x0000000202067825 */ /* 0x000fe200078e00ff */
[----:B------:R-:W-:-:S03]  /*0e90*/  IADD3.X R33, PT, PT, R9, UR7, RZ, P3, !PT ;  /* 0x0000000709217c10 */ /* 0x000fc60009ffe4ff */
[----:B------:R-:W-:-:S07]  /*0ea0*/  IMAD.MOV R12, RZ, RZ, -R12 ;  /* 0x000000ffff0c7224 */ /* 0x000fce00078e0a0c */
.L_x_275:
[C---:B------:R-:W-:Y:S02]  /*0eb0*/  IADD3 R26, P1, PT, R6.reuse, UR4, RZ ;  /* 0x00000004061a7c10 */ /* 0x040fe4000ff3e0ff */
[C---:B------:R-:W-:Y:S02]  /*0ec0*/  IADD3 R8, P2, PT, R6.reuse, R16, RZ ;  /* 0x0000001006087210 */ /* 0x040fe40007f5e0ff */
[C---:B------:R-:W-:Y:S02]  /*0ed0*/  IADD3.X R27, PT, PT, R7.reuse, UR5, RZ, P1, !PT ;  /* 0x00000005071b7c10 */ /* 0x040fe40008ffe4ff */
[----:B------:R-:W-:Y:S02]  /*0ee0*/  IADD3.X R9, PT, PT, R7, R17, RZ, P2, !PT ;  /* 0x0000001107097210 */ /* 0x000fe400017fe4ff */
[C---:B------:R-:W-:Y:S01]  /*0ef0*/  IADD3 R24, P1, PT, R6.reuse, R13, RZ ;  /* 0x0000000d06187210 */ /* 0x040fe20007f3e0ff */
[----:B------:R0:W2:Y:S01]  /*0f00*/  LDG.E.U16.CONSTANT R20, desc[UR12][R26.64] ;  /* 0x0000000c1a147981 */ /* 0x0000a2000c1e9500 */
[----:B------:R-:W-:-:S03]  /*0f10*/  IADD3 R10, P2, PT, R6, R21, RZ ;  /* 0x00000015060a7210 */ /* 0x000fc60007f5e0ff */
[C---:B------:R-:W-:Y:S01]  /*0f20*/  IMAD.X R25, R7.reuse, 0x1, R33, P1 ;  /* 0x0000000107197824 */ /* 0x040fe200008e0621 */
[----:B------:R-:W-:Y:S01]  /*0f30*/  IADD3.X R11, PT, PT, R7, R31, RZ, P2, !PT ;  /* 0x0000001f070b7210 */ /* 0x000fe200017fe4ff */
[----:B------:R-:W3:Y:S04]  /*0f40*/  LDG.E.U16 R22, desc[UR12][R8.64] ;  /* 0x0000000c08167981 */ /* 0x000ee8000c1e1500 */
[----:B------:R-:W4:Y:S04]  /*0f50*/  LDG.E.U16 R28, desc[UR12][R10.64] ;  /* 0x0000000c0a1c7981 */ /* 0x000f28000c1e1500 */
[----:B------:R-:W5:Y:S01]  /*0f60*/  LDG.E.U16.CONSTANT R24, desc[UR12][R24.64] ;  /* 0x0000000c18187981 */ /* 0x000f62000c1e9500 */
[----:B0-----:R-:W-:Y:S01]  /*0f70*/  IADD3 R26, P2, PT, R6, R23, RZ ;  /* 0x00000017061a7210 */ /* 0x001fe20007f5e0ff */
[----:B------:R-:W-:-:S02]  /*0f80*/  VIADD R12, R12, 0x1 ;  /* 0x000000010c0c7836 */ /* 0x000fc40000000000 */
[----:B--2---:R-:W-:Y:S01]  /*0f90*/  IMAD.U32 R20, R20, 0x10000, RZ ;  /* 0x0001000014147824 */ /* 0x004fe200078e00ff */
[----:B---3--:R-:W-:Y:S02]  /*0fa0*/  SHF.L.U32 R35, R22, 0x10, RZ ;  /* 0x0000001016237819 */ /* 0x008fe400000006ff */
[----:B----4-:R-:W-:-:S03]  /*0fb0*/  SHF.L.U32 R27, R28, 0x10, RZ ;  /* 0x000000101c1b7819 */ /* 0x010fc600000006ff */
[C---:B------:R-:W-:Y:S01]  /*0fc0*/  FMUL.FTZ R22, R35.reuse, R20 ;  /* 0x0000001423167220 */ /* 0x040fe20000410000 */
[----:B-----5:R-:W-:Y:S02]  /*0fd0*/  IMAD.U32 R30, R24, 0x10000, RZ ;  /* 0x00010000181e7824 */ /* 0x020fe400078e00ff */
[----:B------:R-:W-:Y:S02]  /*0fe0*/  FMUL.FTZ R28, R20, R27 ;  /* 0x0000001b141c7220 */ /* 0x000fe40000410000 */
[-C--:B------:R-:W-:Y:S01]  /*0ff0*/  FMUL.FTZ R35, R35, R30.reuse ;  /* 0x0000001e23237220 */ /* 0x080fe20000410000 */
[----:B------:R-:W-:Y:S01]  /*1000*/  FMUL.FTZ R30, R27, R30 ;  /* 0x0000001e1b1e7220 */ /* 0x000fe20000410000 */
        /* <DEDUP_REMOVED lines=8> */
[----:B------:R-:W-:Y:S01]  /*1090*/  FADD.FTZ R27, R22, R27 ;  /* 0x0000001b161b7221 */ /* 0x000fe20000010000 */
[----:B------:R-:W-:Y:S01]  /*10a0*/  FADD.FTZ R20, R20, -R25 ;  /* 0x8000001914147221 */ /* 0x000fe20000010000 */
[----:B------:R-:W-:-:S04]  /*10b0*/  IADD3 R24, P1, PT, R6, R18, RZ ;  /* 0x0000001206187210 */ /* 0x000fc80007f3e0ff */
[----:B------:R-:W-:Y:S01]  /*10c0*/  F2FP.BF16.F32.PACK_AB R20, R27, R20 ;  /* 0x000000141b14723e */ /* 0x000fe200000010ff */
[C---:B------:R-:W-:Y:S01]  /*10d0*/  IMAD.X R25, R7.reuse, 0x1, R19, P1 ;  /* 0x0000000107197824 */ /* 0x040fe200008e0613 */
[----:B------:R-:W-:-:S03]  /*10e0*/  IADD3.X R27, PT, PT, R7, R29, RZ, P2, !PT ;  /* 0x0000001d071b7210 */ /* 0x000fc600017fe4ff */
[----:B------:R0:W-:Y:S01]  /*10f0*/  STG.E.U16 desc[UR12][R8.64], R20 ;  /* 0x0000001408007986 */ /* 0x0001e2000c10150c */
[C---:B------:R-:W-:Y:S02]  /*1100*/  PRMT R22, R20.reuse, 0x7610, R22 ;  /* 0x0000761014167816 */ /* 0x040fe40000000016 */
[C---:B------:R-:W-:Y:S02]  /*1110*/  PRMT R28, R20.reuse, 0x7632, R28 ;  /* 0x00007632141c7816 */ /* 0x040fe4000000001c */
[----:B0-----:R-:W-:-:S05]  /*1120*/  PRMT R9, R20, 0x7632, R9 ;  /* 0x0000763214097816 */ /* 0x001fca0000000009 */
[----:B------:R0:W-:Y:S04]  /*1130*/  STG.E.U16 desc[UR12][R10.64], R9 ;  /* 0x000000090a007986 */ /* 0x0001e8000c10150c */
[----:B------:R0:W-:Y:S04]  /*1140*/  STG.E.U16 desc[UR12][R24.64], R22 ;  /* 0x0000001618007986 */ /* 0x0001e8000c10150c */
[----:B------:R0:W-:Y:S01]  /*1150*/  STG.E.U16 desc[UR12][R26.64], R28 ;  /* 0x0000001c1a007986 */ /* 0x0001e2000c10150c */
[----:B------:R-:W-:Y:S01]  /*1160*/  ISETP.NE.AND P1, PT, R12, RZ, PT ;  /* 0x000000ff0c00720c */ /* 0x000fe20003f25270 */
[----:B------:R-:W-:-:S12]  /*1170*/  IMAD.WIDE.U32 R6, R5, 0x2, R6 ;  /* 0x0000000205067825 */ /* 0x000fd800078e0006 */
[----:B0-----:R-:W-:Y:S05]  /*1180*/  @P1 BRA `(.L_x_275) ;  /* 0xfffffffc00481947 */ /* 0x001fea000383ffff */
.L_x_274:
[----:B------:R-:W-:Y:S05]  /*1190*/  BSYNC.RECONVERGENT B1 ;  /* 0x0000000000017941 */ /* 0x000fea0003800200 */
.L_x_273:
[----:B------:R-:W-:Y:S05]  /*11a0*/  @!P0 BRA `(.L_x_272) ;  /* 0x0000000800ac8947 */ /* 0x000fea0003800000 */
[C---:B------:R-:W-:Y:S01]  /*11b0*/  SHF.L.U32 R7, R5.reuse, 0x1, RZ ;  /* 0x0000000105077819 */ /* 0x040fe200000006ff */
[----:B------:R-:W-:Y:S01]  /*11c0*/  IMAD R10, R5, 0x3, R32 ;  /* 0x00000003050a7824 */ /* 0x000fe200078e0220 */
[C---:B------:R-:W-:Y:S01]  /*11d0*/  IADD3 R6, PT, PT, R32.reuse, UR8, RZ ;  /* 0x0000000820067c10 */ /* 0x040fe2000fffe0ff */
[C---:B------:R-:W-:Y:S02]  /*11e0*/  IMAD.IADD R8, R32.reuse, 0x1, R5 ;  /* 0x0000000120087824 */ /* 0x040fe400078e0205 */
[----:B------:R-:W-:-:S07]  /*11f0*/  IMAD.IADD R12, R32, 0x1, R7 ;  /* 0x00000001200c7824 */ /* 0x000fce00078e0207 */
.L_x_276:
[----:B0-----:R-:W-:Y:S02]  /*1200*/  HFMA2 R21, -RZ, RZ, 0, 1.1920928955078125e-07 ;  /* 0x00000002ff157431 */ /* 0x001fe400000001ff */
[----:B------:R-:W-:Y:S02]  /*1210*/  IMAD.U32 R23, RZ, RZ, UR8 ;  /* 0x00000008ff177e24 */ /* 0x000fe4000f8e00ff */
[----:B------:R-:W-:-:S04]  /*1220*/  IMAD.WIDE.U32 R26, R32, 0x2, R16 ;  /* 0x00000002201a7825 */ /* 0x000fc800078e0010 */
[----:B------:R-:W-:Y:S01]  /*1230*/  IMAD.WIDE.U32 R20, R32, R21, UR4 ;  /* 0x0000000420147e25 */ /* 0x000fe2000f8e0015 */
[----:B------:R-:W2:Y:S03]  /*1240*/  LDG.E.U16 R11, desc[UR12][R26.64] ;  /* 0x0000000c1a0b7981 */ /* 0x000ea6000c1e1500 */
[----:B------:R-:W-:Y:S01]  /*1250*/  IMAD.WIDE R30, R6, 0x2, R16 ;  /* 0x00000002061e7825 */ /* 0x000fe200078e0210 */
[----:B------:R-:W3:Y:S03]  /*1260*/  LDG.E.U16.CONSTANT R9, desc[UR12][R20.64] ;  /* 0x0000000c14097981 */ /* 0x000ee6000c1e9500 */
[----:B------:R-:W-:Y:S01]  /*1270*/  IMAD.WIDE.U32 R22, R23, 0x2, R20 ;  /* 0x0000000217167825 */ /* 0x000fe200078e0014 */
[----:B------:R-:W4:Y:S05]  /*1280*/  LDG.E.U16 R13, desc[UR12][R30.64] ;  /* 0x0000000c1e0d7981 */ /* 0x000f2a000c1e1500 */
[----:B------:R-:W5:Y:S01]  /*1290*/  LDG.E.U16.CONSTANT R22, desc[UR12][R22.64] ;  /* 0x0000000c16167981 */ /* 0x000f62000c1e9500 */
[----:B------:R-:W-:Y:S01]  /*12a0*/  MOV R25, 0x2 ;  /* 0x0000000200197802 */ /* 0x000fe20000000f00 */
[----:B------:R-:W-:-:S04]  /*12b0*/  IMAD.WIDE.U32 R34, R32, 0x2, R18 ;  /* 0x0000000220227825 */ /* 0x000fc800078e0012 */
[----:B------:R-:W-:Y:S01]  /*12c0*/  IMAD.U32 R29, RZ, RZ, UR8 ;  /* 0x00000008ff1d7e24 */ /* 0x000fe2000f8e00ff */
[----:B--2---:R-:W-:Y:S01]  /*12d0*/  SHF.L.U32 R11, R11, 0x10, RZ ;  /* 0x000000100b0b7819 */ /* 0x004fe200000006ff */
[----:B---3--:R-:W-:Y:S01]  /*12e0*/  IMAD.U32 R24, R9, 0x10000, RZ ;  /* 0x0001000009187824 */ /* 0x008fe200078e00ff */
[----:B----4-:R-:W-:-:S03]  /*12f0*/  SHF.L.U32 R13, R13, 0x10, RZ ;  /* 0x000000100d0d7819 */ /* 0x010fc600000006ff */
[----:B------:R-:W-:Y:S01]  /*1300*/  FMUL.FTZ R9, R11, R24 ;  /* 0x000000180b097220 */ /* 0x000fe20000410000 */
[----:B-----5:R-:W-:Y:S02]  /*1310*/  IMAD.U32 R28, R22, 0x10000, RZ ;  /* 0x00010000161c7824 */ /* 0x020fe400078e00ff */
[----:B------:R-:W-:-:S03]  /*1320*/  FMUL.FTZ R24, R24, R13 ;  /* 0x0000000d18187220 */ /* 0x000fc60000410000 */
[----:B------:R-:W0:Y:S01]  /*1330*/  F2F.BF16.F32 R9, R9 ;  /* 0x0000000900097304 */ /* 0x000e220000202000 */
[-C--:B------:R-:W-:Y:S01]  /*1340*/  FMUL.FTZ R13, R13, R28.reuse ;  /* 0x0000001c0d0d7220 */ /* 0x080fe20000410000 */
        /* <DEDUP_REMOVED lines=8> */
[----:B------:R-:W-:-:S05]  /*13d0*/  IMAD.WIDE.U32 R24, R8, R25, UR4 ;  /* 0x0000000408187e25 */ /* 0x000fca000f8e0019 */
[----:B------:R-:W2:Y:S01]  /*13e0*/  LDG.E.U16.CONSTANT R9, desc[UR12][R24.64] ;  /* 0x0000000c18097981 */ /* 0x000ea2000c1e9500 */
[----:B-1----:R-:W-:-:S04]  /*13f0*/  IMAD.U32 R22, R28, 0x10000, RZ ;  /* 0x000100001c167824 */ /* 0x002fc800078e00ff */
[----:B------:R-:W-:Y:S01]  /*1400*/  FADD.FTZ R22, R21, R22 ;  /* 0x0000001615167221 */ /* 0x000fe20000010000 */
[----:B------:R-:W-:-:S04]  /*1410*/  IMAD.WIDE R20, R6, 0x2, R18 ;  /* 0x0000000206147825 */ /* 0x000fc800078e0212 */
[----:B------:R-:W-:-:S04]  /*1420*/  F2FP.BF16.F32.PACK_AB R11, R22, R11 ;  /* 0x0000000b160b723e */ /* 0x000fc800000010ff */
[C---:B------:R-:W-:Y:S01]  /*1430*/  PRMT R13, R11.reuse, 0x7632, R13 ;  /* 0x000076320b0d7816 */ /* 0x040fe2000000000d */
[----:B------:R0:W-:Y:S01]  /*1440*/  STG.E.U16 desc[UR12][R26.64], R11 ;  /* 0x0000000b1a007986 */ /* 0x0001e2000c10150c */
[----:B------:R-:W-:Y:S01]  /*1450*/  PRMT R23, R11, 0x7610, R23 ;  /* 0x000076100b177816 */ /* 0x000fe20000000017 */
[----:B------:R-:W-:Y:S02]  /*1460*/  IMAD.WIDE.U32 R28, R29, 0x2, R24 ;  /* 0x000000021d1c7825 */ /* 0x000fe400078e0018 */
[----:B------:R-:W-:Y:S04]  /*1470*/  STG.E.U16 desc[UR12][R30.64], R13 ;  /* 0x0000000d1e007986 */ /* 0x000fe8000c10150c */
[----:B------:R1:W-:Y:S01]  /*1480*/  STG.E.U16 desc[UR12][R34.64], R23 ;  /* 0x0000001722007986 */ /* 0x0003e2000c10150c */
[----:B0-----:R-:W-:-:S03]  /*1490*/  PRMT R27, R11, 0x7632, R27 ;  /* 0x000076320b1b7816 */ /* 0x001fc6000000001b */
[----:B------:R-:W3:Y:S01]  /*14a0*/  LDG.E.U16.CONSTANT R28, desc[UR12][R28.64] ;  /* 0x0000000c1c1c7981 */ /* 0x000ee2000c1e9500 */
[----:B------:R-:W-:-:S03]  /*14b0*/  IADD3 R26, P0, PT, R7, R30, RZ ;  /* 0x0000001e071a7210 */ /* 0x000fc60007f1e0ff */
[----:B------:R0:W-:Y:S01]  /*14c0*/  STG.E.U16 desc[UR12][R20.64], R27 ;  /* 0x0000001b14007986 */ /* 0x0001e2000c10150c */
[----:B-1----:R-:W-:-:S05]  /*14d0*/  IMAD.WIDE.U32 R22, R8, 0x2, R16 ;  /* 0x0000000208167825 */ /* 0x002fca00078e0010 */
[----:B------:R-:W4:Y:S01]  /*14e0*/  LDG.E.U16 R11, desc[UR12][R22.64] ;  /* 0x0000000c160b7981 */ /* 0x000f22000c1e1500 */
[----:B0-----:R-:W-:-:S05]  /*14f0*/  IADD3.X R27, PT, PT, RZ, R31, RZ, P0, !PT ;  /* 0x0000001fff1b7210 */ /* 0x001fca00007fe4ff */
[----:B------:R-:W5:Y:S01]  /*1500*/  LDG.E.U16 R13, desc[UR12][R26.64] ;  /* 0x0000000c1a0d7981 */ /* 0x000f62000c1e1500 */
[----:B------:R-:W-:Y:S01]  /*1510*/  IADD3 R20, P0, PT, R7, R20, RZ ;  /* 0x0000001407147210 */ /* 0x000fe20007f1e0ff */
[----:B------:R-:W-:-:S04]  /*1520*/  HFMA2 R31, -RZ, RZ, 0, 1.1920928955078125e-07 ;  /* 0x00000002ff1f7431 */ /* 0x000fc800000001ff */
[----:B------:R-:W-:Y:S02]  /*1530*/  IMAD.X R21, RZ, RZ, R21, P0 ;  /* 0x000000ffff157224 */ /* 0x000fe400000e0615 */
[----:B--2---:R-:W-:Y:S02]  /*1540*/  IMAD.U32 R30, R9, 0x10000, RZ ;  /* 0x00010000091e7824 */ /* 0x004fe400078e00ff */
[----:B---3--:R-:W-:Y:S01]  /*1550*/  IMAD.U32 R34, R28, 0x10000, RZ ;  /* 0x000100001c227824 */ /* 0x008fe200078e00ff */
[----:B----4-:R-:W-:-:S05]  /*1560*/  SHF.L.U32 R11, R11, 0x10, RZ ;  /* 0x000000100b0b7819 */ /* 0x010fca00000006ff */
[----:B------:R-:W-:Y:S01]  /*1570*/  FMUL.FTZ R25, R11, R34 ;  /* 0x000000220b197220 */ /* 0x000fe20000410000 */
[----:B-----5:R-:W-:Y:S01]  /*1580*/  SHF.L.U32 R13, R13, 0x10, RZ ;  /* 0x000000100d0d7819 */ /* 0x020fe200000006ff */
[----:B------:R-:W-:-:S04]  /*1590*/  FMUL.FTZ R9, R11, R30 ;  /* 0x0000001e0b097220 */ /* 0x000fc80000410000 */
[----:B------:R-:W-:Y:S01]  /*15a0*/  FMUL.FTZ R34, R13, R34 ;  /* 0x000000220d227220 */ /* 0x000fe20000410000 */
        /* <DEDUP_REMOVED lines=10> */
[----:B------:R-:W-:-:S05]  /*1650*/  FADD.FTZ R11, R11, -R24 ;  /* 0x800000180b0b7221 */ /* 0x000fca0000010000 */
[----:B------:R-:W-:Y:S01]  /*1660*/  F2FP.BF16.F32.PACK_AB R11, R28, R11 ;  /* 0x0000000b1c0b723e */ /* 0x000fe200000010ff */
[----:B------:R-:W-:-:S03]  /*1670*/  IMAD.WIDE.U32 R34, R8, 0x2, R18 ;  /* 0x0000000208227825 */ /* 0x000fc600078e0012 */
[C---:B------:R-:W-:Y:S01]  /*1680*/  PRMT R25, R11.reuse, 0x7632, R25 ;  /* 0x000076320b197816 */ /* 0x040fe20000000019 */
[----:B------:R0:W-:Y:S01]  /*1690*/  STG.E.U16 desc[UR12][R22.64], R11 ;  /* 0x0000000b16007986 */ /* 0x0001e2000c10150c */
[----:B------:R-:W-:Y:S01]  /*16a0*/  PRMT R29, R11, 0x7610, R29 ;  /* 0x000076100b1d7816 */ /* 0x000fe2000000001d */
[----:B------:R-:W-:Y:S01]  /*16b0*/  IMAD.WIDE.U32 R30, R12, R31, UR4 ;  /* 0x000000040c1e7e25 */ /* 0x000fe2000f8e001f */
[----:B------:R-:W-:Y:S01]  /*16c0*/  IADD3 R24, P0, PT, R7, R26, RZ ;  /* 0x0000001a07187210 */ /* 0x000fe20007f1e0ff */
[----:B------:R1:W-:Y:S02]  /*16d0*/  STG.E.U16 desc[UR12][R26.64], R25 ;  /* 0x000000191a007986 */ /* 0x0003e4000c10150c */
[----:B------:R-:W-:Y:S02]  /*16e0*/  IMAD.U32 R13, RZ, RZ, UR8 ;  /* 0x00000008ff0d7e24 */ /* 0x000fe4000f8e00ff */
[----:B------:R2:W-:Y:S01]  /*16f0*/  STG.E.U16 desc[UR12][R34.64], R29 ;  /* 0x0000001d22007986 */ /* 0x0005e2000c10150c */
[----:B0-----:R-:W-:-:S03]  /*1700*/  PRMT R23, R11, 0x7632, R23 ;  /* 0x000076320b177816 */ /* 0x001fc60000000017 */
[----:B------:R0:W3:Y:S04]  /*1710*/  LDG.E.U16.CONSTANT R9, desc[UR12][R30.64] ;  /* 0x0000000c1e097981 */ /* 0x0000e8000c1e9500 */
[----:B------:R4:W-:Y:S01]  /*1720*/  STG.E.U16 desc[UR12][R20.64], R23 ;  /* 0x0000001714007986 */ /* 0x0009e2000c10150c */
[----:B-1----:R-:W-:Y:S01]  /*1730*/  IADD3.X R25, PT, PT, RZ, R27, RZ, P0, !PT ;  /* 0x0000001bff197210 */ /* 0x002fe200007fe4ff */
[----:B--2---:R-:W-:-:S05]  /*1740*/  IMAD.WIDE.U32 R28, R12, 0x2, R16 ;  /* 0x000000020c1c7825 */ /* 0x004fca00078e0010 */
[----:B------:R-:W2:Y:S01]  /*1750*/  LDG.E.U16 R11, desc[UR12][R28.64] ;  /* 0x0000000c1c0b7981 */ /* 0x000ea2000c1e1500 */
[----:B----4-:R-:W-:-:S03]  /*1760*/  IMAD.WIDE.U32 R22, R13, 0x2, R30 ;  /* 0x000000020d167825 */ /* 0x010fc600078e001e */
[----:B------:R-:W4:Y:S04]  /*1770*/  LDG.E.U16 R13, desc[UR12][R24.64] ;  /* 0x0000000c180d7981 */ /* 0x000f28000c1e1500 */
[----:B------:R-:W5:Y:S01]  /*1780*/  LDG.E.U16.CONSTANT R22, desc[UR12][R22.64] ;  /* 0x0000000c16167981 */ /* 0x000f62000c1e9500 */
[----:B0-----:R-:W-:Y:S02]  /*1790*/  IMAD.U32 R31, RZ, RZ, UR8 ;  /* 0x00000008ff1f7e24 */ /* 0x001fe4000f8e00ff */
[----:B---3--:R-:W-:Y:S01]  /*17a0*/  IMAD.U32 R26, R9, 0x10000, RZ ;  /* 0x00010000091a7824 */ /* 0x008fe200078e00ff */
[----:B--2---:R-:W-:Y:S02]  /*17b0*/  SHF.L.U32 R11, R11, 0x10, RZ ;  /* 0x000000100b0b7819 */ /* 0x004fe400000006ff */
[----:B----4-:R-:W-:Y:S01]  /*17c0*/  SHF.L.U32 R13, R13, 0x10, RZ ;  /* 0x000000100d0d7819 */ /* 0x010fe200000006ff */
[----:B-----5:R-:W-:-:S02]  /*17d0*/  IMAD.U32 R34, R22, 0x10000, RZ ;  /* 0x0001000016227824 */ /* 0x020fc400078e00ff */
[C---:B------:R-:W-:Y:S02]  /*17e0*/  FMUL.FTZ R9, R11.reuse, R26 ;  /* 0x0000001a0b097220 */ /* 0x040fe40000410000 */
        /* <DEDUP_REMOVED lines=14> */
[----:B------:R-:W-:Y:S01]  /*18d0*/  IMAD.MOV.U32 R27, RZ, RZ, 0x2 ;  /* 0x00000002ff1b7424 */ /* 0x000fe200078e00ff */
[----:B------:R-:W-:Y:S02]  /*18e0*/  IADD3 R22, P0, PT, R7, R20, RZ ;  /* 0x0000001407167210 */ /* 0x000fe40007f1e0ff */
[C---:B------:R-:W-:Y:S01]  /*18f0*/  PRMT R23, R11.reuse, 0x7632, R23 ;  /* 0x000076320b177816 */ /* 0x040fe20000000017 */
[----:B------:R0:W-:Y:S01]  /*1900*/  STG.E.U16 desc[UR12][R28.64], R11 ;  /* 0x0000000b1c007986 */ /* 0x0001e2000c10150c */
[----:B------:R-:W-:Y:S01]  /*1910*/  IMAD.WIDE.U32 R34, R12, 0x2, R18 ;  /* 0x000000020c227825 */ /* 0x000fe200078e0012 */
[----:B------:R-:W-:Y:S02]  /*1920*/  PRMT R13, R11, 0x7610, R13 ;  /* 0x000076100b0d7816 */ /* 0x000fe4000000000d */
[----:B------:R1:W-:Y:S01]  /*1930*/  STG.E.U16 desc[UR12][R24.64], R23 ;  /* 0x0000001718007986 */ /* 0x0003e2000c10150c */
[----:B------:R-:W-:-:S03]  /*1940*/  IMAD.WIDE.U32 R26, R10, R27, UR4 ;  /* 0x000000040a1a7e25 */ /* 0x000fc6000f8e001b */
[----:B------:R-:W-:Y:S01]  /*1950*/  STG.E.U16 desc[UR12][R34.64], R13 ;  /* 0x0000000d22007986 */ /* 0x000fe2000c10150c */
[----:B0-----:R-:W-:Y:S02]  /*1960*/  PRMT R29, R11, 0x7632, R29 ;  /* 0x000076320b1d7816 */ /* 0x001fe4000000001d */
[----:B-1----:R-:W-:Y:S01]  /*1970*/  IADD3.X R23, PT, PT, RZ, R21, RZ, P0, !PT ;  /* 0x00000015ff177210 */ /* 0x002fe200007fe4ff */
[----:B------:R-:W-:Y:S01]  /*1980*/  IMAD.WIDE.U32 R30, R31, 0x2, R26 ;  /* 0x000000021f1e7825 */ /* 0x000fe200078e001a */
[----:B------:R-:W-:Y:S01]  /*1990*/  IADD3 R28, P0, PT, R7, R24, RZ ;  /* 0x00000018071c7210 */ /* 0x000fe20007f1e0ff */
[----:B------:R-:W2:Y:S02]  /*19a0*/  LDG.E.U16.CONSTANT R9, desc[UR12][R26.64] ;  /* 0x0000000c1a097981 */ /* 0x000ea4000c1e9500 */
[----:B------:R-:W-:Y:S02]  /*19b0*/  IMAD.WIDE.U32 R20, R10, 0x2, R16 ;  /* 0x000000020a147825 */ /* 0x000fe400078e0010 */
[----:B------:R0:W-:Y:S04]  /*19c0*/  STG.E.U16 desc[UR12][R22.64], R29 ;  /* 0x0000001d16007986 */ /* 0x0001e8000c10150c */
[----:B------:R-:W3:Y:S04]  /*19d0*/  LDG.E.U16 R11, desc[UR12][R20.64] ;  /* 0x0000000c140b7981 */ /* 0x000ee8000c1e1500 */
[----:B------:R-:W4:Y:S01]  /*19e0*/  LDG.E.U16.CONSTANT R30, desc[UR12][R30.64] ;  /* 0x0000000c1e1e7981 */ /* 0x000f22000c1e9500 */
[----:B0-----:R-:W-:-:S05]  /*19f0*/  IADD3.X R29, PT, PT, RZ, R25, RZ, P0, !PT ;  /* 0x00000019ff1d7210 */ /* 0x001fca00007fe4ff */
[----:B------:R-:W5:Y:S01]  /*1a00*/  LDG.E.U16 R13, desc[UR12][R28.64] ;  /* 0x0000000c1c0d7981 */ /* 0x000f62000c1e1500 */
[----:B------:R-:W-:Y:S02]  /*1a10*/  IADD3 R22, P0, PT, R7, R22, RZ ;  /* 0x0000001607167210 */ /* 0x000fe40007f1e0ff */
[----:B------:R-:W-:-:S03]  /*1a20*/  IADD3 R32, PT, PT, R5, R32, R5 ;  /* 0x0000002005207210 */ /* 0x000fc60007ffe005 */
[----:B------:R-:W-:Y:S01]  /*1a30*/  IMAD.X R23, RZ, RZ, R23, P0 ;  /* 0x000000ffff177224 */ /* 0x000fe200000e0617 */
[----:B------:R-:W-:-:S04]  /*1a40*/  IADD3 R32, PT, PT, R5, R32, R5 ;  /* 0x0000002005207210 */ /* 0x000fc80007ffe005 */
[----:B------:R-:W-:Y:S01]  /*1a50*/  ISETP.GE.AND P0, PT, R32, UR8, PT ;  /* 0x0000000820007c0c */ /* 0x000fe2000bf06270 */
[C---:B------:R-:W-:Y:S01]  /*1a60*/  IMAD R12, R5.reuse, 0x4, R12 ;  /* 0x00000004050c7824 */ /* 0x040fe200078e020c */
[C---:B------:R-:W-:Y:S01]  /*1a70*/  LEA R6, R5.reuse, R6, 0x2 ;  /* 0x0000000605067211 */ /* 0x040fe200078e10ff */
[----:B------:R-:W-:Y:S02]  /*1a80*/  IMAD R8, R5, 0x4, R8 ;  /* 0x0000000405087824 */ /* 0x000fe400078e0208 */
[----:B--2---:R-:W-:Y:S01]  /*1a90*/  IMAD.U32 R24, R9, 0x10000, RZ ;  /* 0x0001000009187824 */ /* 0x004fe200078e00ff */
[----:B---3--:R-:W-:Y:S01]  /*1aa0*/  SHF.L.U32 R11, R11, 0x10, RZ ;  /* 0x000000100b0b7819 */ /* 0x008fe200000006ff */
[----:B----4-:R-:W-:-:S04]  /*1ab0*/  IMAD.U32 R34, R30, 0x10000, RZ ;  /* 0x000100001e227824 */ /* 0x010fc800078e00ff */
[C---:B------:R-:W-:Y:S01]  /*1ac0*/  FMUL.FTZ R9, R11.reuse, R24 ;  /* 0x000000180b097220 */ /* 0x040fe20000410000 */
[----:B------:R-:W-:Y:S01]  /*1ad0*/  FMUL.FTZ R25, R11, R34 ;  /* 0x000000220b197220 */ /* 0x000fe20000410000 */
[----:B-----5:R-:W-:-:S05]  /*1ae0*/  SHF.L.U32 R13, R13, 0x10, RZ ;  /* 0x000000100d0d7819 */ /* 0x020fca00000006ff */
        /* <DEDUP_REMOVED lines=21> */
[----:B------:R-:W-:Y:S01]  /*1c40*/  LEA R10, R5, R10, 0x2 ;  /* 0x0000000a050a7211 */ /* 0x000fe200078e10ff */
[----:B------:R-:W-:Y:S06]  /*1c50*/  @!P0 BRA `(.L_x_276) ;  /* 0xfffffff400688947 */ /* 0x000fec000383ffff */
.L_x_272:
[----:B------:R-:W-:Y:S05]  /*1c60*/  BSYNC.RECONVERGENT B0 ;  /* 0x0000000000007941 */ /* 0x000fea0003800200 */
.L_x_271:
[----:B------:R-:W2:Y:S02]  /*1c70*/  LDCU UR10, c[0x0][0x3f0] ;  /* 0x00007e00ff0a77ac */ /* 0x000ea40008000800 */
[----:B--2---:R-:W-:-:S13]  /*1c80*/  ISETP.GE.AND P0, PT, R2, UR10, PT ;  /* 0x0000000a02007c0c */ /* 0x004fda000bf06270 */
[----:B------:R-:W-:Y:S05]  /*1c90*/  @P0 EXIT ;  /* 0x000000000000094d */ /* 0x000fea0003800000 */
[----:B------:R-:W2:Y:S01]  /*1ca0*/  LDCU.64 UR14, c[0x0][0x3e8] ;  /* 0x00007d00ff0e77ac */ /* 0x000ea20008000a00 */
[----:B------:R-:W3:Y:S01]  /*1cb0*/  LDCU UR4, c[0x0][0x360] ;  /* 0x00006c00ff0477ac */ /* 0x000ee20008000800 */
[----:B------:R-:W4:Y:S01]  /*1cc0*/  LDCU.64 UR16, c[0x0][0x3d8] ;  /* 0x00007b00ff1077ac */ /* 0x000f220008000a00 */
[----:B------:R-:W0:Y:S01]  /*1cd0*/  LDCU.64 UR6, c[0x0][0x3c8] ;  /* 0x00007900ff0677ac */ /* 0x000e220008000a00 */
[----:B------:R-:W0:Y:S01]  /*1ce0*/  LDCU.64 UR8, c[0x0][0x398] ;  /* 0x00007300ff0877ac */ /* 0x000e220008000a00 */
[----:B--2---:R-:W-:Y:S01]  /*1cf0*/  IMAD R5, R15, UR14, RZ ;  /* 0x0000000e0f057c24 */ /* 0x004fe2000f8e02ff */
[----:B------:R-:W-:Y:S01]  /*1d00*/  USHF.R.S32.HI UR5, URZ, 0x1f, UR14 ;  /* 0x0000001fff057899 */ /* 0x000fe2000801140e */
[----:B------:R-:W-:-:S05]  /*1d10*/  IMAD R3, R3, UR15, RZ ;  /* 0x0000000f03037c24 */ /* 0x000fca000f8e02ff */
[C---:B------:R-:W-:Y:S01]  /*1d20*/  IMAD R5, R14.reuse, UR5, R5 ;  /* 0x000000050e057c24 */ /* 0x040fe2000f8e0205 */
[----:B------:R-:W-:Y:S01]  /*1d30*/  USHF.R.S32.HI UR5, URZ, 0x1f, UR15 ;  /* 0x0000001fff057899 */ /* 0x000fe2000801140f */
[----:B------:R-:W-:-:S05]  /*1d40*/  IMAD.WIDE.U32 R14, R14, UR14, RZ ;  /* 0x0000000e0e0e7c25 */ /* 0x000fca000f8e00ff */
[----:B------:R-:W-:Y:S01]  /*1d50*/  IADD3 R15, PT, PT, R5, R15, RZ ;  /* 0x0000000f050f7210 */ /* 0x000fe20007ffe0ff */
[C---:B------:R-:W-:Y:S02]  /*1d60*/  IMAD R3, R4.reuse, UR5, R3 ;  /* 0x0000000504037c24 */ /* 0x040fe4000f8e0203 */
[----:B------:R-:W-:-:S04]  /*1d70*/  IMAD.WIDE.U32 R14, R4, UR15, R14 ;  /* 0x0000000f040e7c25 */ /* 0x000fc8000f8e000e */
[----:B0--34-:R-:W-:-:S07]  /*1d80*/  IMAD.IADD R9, R3, 0x1, R15 ;  /* 0x0000000103097824 */ /* 0x019fce00078e020f */
.L_x_277:
[----:B------:R-:W-:-:S03]  /*1d90*/  SHF.R.S32.HI R3, RZ, 0x1f, R2 ;  /* 0x0000001fff037819 */ /* 0x000fc60000011402 */
[----:B0-----:R-:W-:-:S04]  /*1da0*/  IMAD.WIDE.U32 R4, R0, UR6, R2 ;  /* 0x0000000600047c25 */ /* 0x001fc8000f8e0002 */
[----:B------:R-:W-:Y:S01]  /*1db0*/  IMAD R5, R0, UR7, R5 ;  /* 0x0000000700057c24 */ /* 0x000fe2000f8e0205 */
[----:B------:R-:W-:-:S04]  /*1dc0*/  LEA R6, P0, R4, UR8, 0x1 ;  /* 0x0000000804067c11 */ /* 0x000fc8000f8008ff */
[----:B------:R-:W-:-:S06]  /*1dd0*/  LEA.HI.X R7, R4, UR9, R5, 0x1, P0 ;  /* 0x0000000904077c11 */ /* 0x000fcc00080f0c05 */
[----:B------:R-:W2:Y:S01]  /*1de0*/  LDG.E.U16.CONSTANT R7, desc[UR12][R6.64] ;  /* 0x0000000c06077981 */ /* 0x000ea2000c1e9500 */
[C---:B------:R-:W-:Y:S01]  /*1df0*/  IADD3 R5, P0, PT, R2.reuse, R14, RZ ;  /* 0x0000000e02057210 */ /* 0x040fe20007f1e0ff */
[----:B------:R-:W-:-:S03]  /*1e00*/  VIADD R2, R2, UR4 ;  /* 0x0000000402027c36 */ /* 0x000fc60008000000 */
[----:B------:R-:W-:Y:S02]  /*1e10*/  IADD3.X R8, PT, PT, R3, R9, RZ, P0, !PT ;  /* 0x0000000903087210 */ /* 0x000fe400007fe4ff */
[----:B------:R-:W-:-:S04]  /*1e20*/  LEA R4, P0, R5, UR16, 0x1 ;  /* 0x0000001005047c11 */ /* 0x000fc8000f8008ff */
[----:B------:R-:W-:Y:S02]  /*1e30*/  LEA.HI.X R5, R5, UR17, R8, 0x1, P0 ;  /* 0x0000001105057c11 */ /* 0x000fe400080f0c08 */
[----:B------:R-:W-:-:S03]  /*1e40*/  ISETP.GE.AND P0, PT, R2, UR10, PT ;  /* 0x0000000a02007c0c */ /* 0x000fc6000bf06270 */
[----:B--2---:R0:W-:Y:S10]  /*1e50*/  STG.E.U16 desc[UR12][R4.64], R7 ;  /* 0x0000000704007986 */ /* 0x0041f4000c10150c */
[----:B------:R-:W-:Y:S05]  /*1e60*/  @!P0 BRA `(.L_x_277) ;  /* 0xfffffffc00c88947 */ /* 0x000fea000383ffff */
[----:B------:R-:W-:Y:S05]  /*1e70*/  EXIT ;  /* 0x000000000000794d */ /* 0x000fea0003800000 */
        .weak           $__internal_1_$__cuda_sm20_div_s64
        .type           $__internal_1_$__cuda_sm20_div_s64,@function
        .size           $__internal_1_$__cuda_sm20_div_s64,(.L_x_499 - $__internal_1_$__cuda_sm20_div_s64)
$__internal_1_$__cuda_sm20_div_s64:
[----:B------:R-:W0:Y:S01]  /*1e80*/  LDCU UR11, c[0x0][0x3f4] ;  /* 0x00007e80ff0b77ac */ /* 0x000e220008000800 */
[----:B------:R-:W-:Y:S01]  /*1e90*/  ISETP.GE.AND P3, PT, R7, RZ, PT ;  /* 0x000000ff0700720c */ /* 0x000fe20003f66270 */
        /* <DEDUP_REMOVED lines=12> */
[----:B0-----:R-:W-:-:S04]  /*1f60*/  IMAD.WIDE.U32 R10, R8, UR6, RZ ;  /* 0x00000006080a7c25 */ /* 0x001fc8000f8e00ff */
[C---:B------:R-:W-:Y:S01]  /*1f70*/  IMAD R5, R8.reuse, UR7, R11 ;  /* 0x0000000708057c24 */ /* 0x040fe2000f8e020b */
[----:B------:R-:W-:Y:S02]  /*1f80*/  IADD3 R13, P0, PT, RZ, -R10, RZ ;  /* 0x8000000aff0d7210 */ /* 0x000fe40007f1e0ff */
[----:B------:R-:W-:Y:S01]  /*1f90*/  MOV R11, R8 ;  /* 0x00000008000b7202 */ /* 0x000fe20000000f00 */
[----:B------:R-:W-:Y:S02]  /*1fa0*/  IMAD R5, R9, UR6, R5 ;  /* 0x0000000609057c24 */ /* 0x000fe4000f8e0205 */
[----:B------:R-:W-:-:S04]  /*1fb0*/  IMAD.HI.U32 R10, R8, R13, RZ ;  /* 0x0000000d080a7227 */ /* 0x000fc800078e00ff */
[----:B------:R-:W-:-:S04]  /*1fc0*/  IMAD.X R5, RZ, RZ, ~R5, P0 ;  /* 0x000000ffff057224 */ /* 0x000fc800000e0e05 */
[----:B------:R-:W-:-:S04]  /*1fd0*/  IMAD.WIDE.U32 R10, P0, R8, R5, R10 ;  /* 0x00000005080a7225 */ /* 0x000fc8000780000a */
[C---:B------:R-:W-:Y:S02]  /*1fe0*/  IMAD R15, R9.reuse, R5, RZ ;  /* 0x00000005090f7224 */ /* 0x040fe400078e02ff */
[----:B------:R-:W-:-:S04]  /*1ff0*/  IMAD.HI.U32 R10, P1, R9, R13, R10 ;  /* 0x0000000d090a7227 */ /* 0x000fc8000782000a */
[----:B------:R-:W-:Y:S01]  /*2000*/  IMAD.HI.U32 R3, R9, R5, RZ ;  /* 0x0000000509037227 */ /* 0x000fe200078e00ff */
[----:B------:R-:W-:-:S03]  /*2010*/  IADD3 R11, P2, PT, R15, R10, RZ ;  /* 0x0000000a0f0b7210 */ /* 0x000fc60007f5e0ff */
[----:B------:R-:W-:Y:S02]  /*2020*/  IMAD.X R3, R3, 0x1, R9, P0 ;  /* 0x0000000103037824 */ /* 0x000fe400000e0609 */
[----:B------:R-:W-:-:S03]  /*2030*/  IMAD.WIDE.U32 R8, R11, UR6, RZ ;  /* 0x000000060b087c25 */ /* 0x000fc6000f8e00ff */
[----:B------:R-:W-:Y:S01]  /*2040*/  IADD3.X R3, PT, PT, RZ, RZ, R3, P2, P1 ;  /* 0x000000ffff037210 */ /* 0x000fe200017e2403 */
[----:B------:R-:W-:Y:S01]  /*2050*/  IMAD R10, R11, UR7, R9 ;  /* 0x000000070b0a7c24 */ /* 0x000fe2000f8e0209 */
[----:B------:R-:W-:Y:S02]  /*2060*/  IADD3 R13, P0, PT, RZ, -R8, RZ ;  /* 0x80000008ff0d7210 */ /* 0x000fe40007f1e0ff */
[-C--:B------:R-:W-:Y:S01]  /*2070*/  IADD3 R9, P4, PT, RZ, -R6.reuse, RZ ;  /* 0x80000006ff097210 */ /* 0x080fe20007f9e0ff */
[----:B------:R-:W-:Y:S02]  /*2080*/  IMAD R5, R3, UR6, R10 ;  /* 0x0000000603057c24 */ /* 0x000fe4000f8e020a */
[----:B------:R-:W-:Y:S01]  /*2090*/  IMAD.HI.U32 R10, R11, R13, RZ ;  /* 0x0000000d0b0a7227 */ /* 0x000fe200078e00ff */
[----:B------:R-:W-:Y:S02]  /*20a0*/  SEL R12, R9, R6, !P3 ;  /* 0x00000006090c7207 */ /* 0x000fe40005800000 */
[----:B------:R-:W-:Y:S01]  /*20b0*/  IADD3.X R8, PT, PT, RZ, ~R5, RZ, P0, !PT ;  /* 0x80000005ff087210 */ /* 0x000fe200007fe4ff */
[----:B------:R-:W-:-:S04]  /*20c0*/  IMAD.X R9, RZ, RZ, ~R7, P4 ;  /* 0x000000ffff097224 */ /* 0x000fc800020e0e07 */
[----:B------:R-:W-:Y:S01]  /*20d0*/  IMAD.WIDE.U32 R10, P0, R11, R8, R10 ;  /* 0x000000080b0a7225 */ /* 0x000fe2000780000a */
[----:B------:R-:W-:-:S03]  /*20e0*/  SEL R14, R9, R7, !P3 ;  /* 0x00000007090e7207 */ /* 0x000fc60005800000 */
[----:B------:R-:W-:Y:S02]  /*20f0*/  IMAD.MOV.U32 R9, RZ, RZ, RZ ;  /* 0x000000ffff097224 */ /* 0x000fe400078e00ff */
[----:B------:R-:W-:-:S04]  /*2100*/  IMAD.HI.U32 R5, P1, R3, R13, R10 ;  /* 0x0000000d03057227 */ /* 0x000fc8000782000a */
[CC--:B------:R-:W-:Y:S02]  /*2110*/  IMAD R10, R3.reuse, R8.reuse, RZ ;  /* 0x00000008030a7224 */ /* 0x0c0fe400078e02ff */
[----:B------:R-:W-:-:S03]  /*2120*/  IMAD.HI.U32 R8, R3, R8, RZ ;  /* 0x0000000803087227 */ /* 0x000fc600078e00ff */
[----:B------:R-:W-:Y:S02]  /*2130*/  IADD3 R5, P2, PT, R10, R5, RZ ;  /* 0x000000050a057210 */ /* 0x000fe40007f5e0ff */
[----:B------:R-:W-:-:S03]  /*2140*/  IADD3.X R3, PT, PT, R8, R3, RZ, P0, !PT ;  /* 0x0000000308037210 */ /* 0x000fc600007fe4ff */
[----:B------:R-:W-:Y:S01]  /*2150*/  IMAD.HI.U32 R8, R5, R12, RZ ;  /* 0x0000000c05087227 */ /* 0x000fe200078e00ff */
[----:B------:R-:W-:-:S03]  /*2160*/  IADD3.X R3, PT, PT, RZ, RZ, R3, P2, P1 ;  /* 0x000000ffff037210 */ /* 0x000fc600017e2403 */
[----:B------:R-:W-:-:S04]  /*2170*/  IMAD.WIDE.U32 R8, R5, R14, R8 ;  /* 0x0000000e05087225 */ /* 0x000fc800078e0008 */
[C---:B------:R-:W-:Y:S02]  /*2180*/  IMAD R10, R3.reuse, R14, RZ ;  /* 0x0000000e030a7224 */ /* 0x040fe400078e02ff */
[----:B------:R-:W-:-:S04]  /*2190*/  IMAD.HI.U32 R5, P0, R3, R12, R8 ;  /* 0x0000000c03057227 */ /* 0x000fc80007800008 */
[----:B------:R-:W-:Y:S01]  /*21a0*/  IMAD.HI.U32 R3, R3, R14, RZ ;  /* 0x0000000e03037227 */ /* 0x000fe200078e00ff */
[----:B------:R-:W-:-:S04]  /*21b0*/  IADD3 R5, P1, PT, R10, R5, RZ ;  /* 0x000000050a057210 */ /* 0x000fc80007f3e0ff */
[----:B------:R-:W-:Y:S01]  /*21c0*/  IADD3.X R3, PT, PT, R3, RZ, RZ, P0, !PT ;  /* 0x000000ff03037210 */ /* 0x000fe200007fe4ff */
[----:B------:R-:W-:-:S04]  /*21d0*/  IMAD.WIDE.U32 R8, R5, UR6, RZ ;  /* 0x0000000605087c25 */ /* 0x000fc8000f8e00ff */
[----:B------:R-:W-:Y:S01]  /*21e0*/  IMAD.X R3, RZ, RZ, R3, P1 ;  /* 0x000000ffff037224 */ /* 0x000fe200008e0603 */
[----:B------:R-:W-:Y:S01]  /*21f0*/  IADD3 R12, P1, PT, -R8, R12, RZ ;  /* 0x0000000c080c7210 */ /* 0x000fe20007f3e1ff */
[C---:B------:R-:W-:Y:S01]  /*2200*/  IMAD R10, R5.reuse, UR7, R9 ;  /* 0x00000007050a7c24 */ /* 0x040fe2000f8e0209 */
[----:B------:R-:W-:Y:S02]  /*2210*/  IADD3 R8, P2, PT, R5, 0x1, RZ ;  /* 0x0000000105087810 */ /* 0x000fe40007f5e0ff */
[----:B------:R-:W-:Y:S01]  /*2220*/  ISETP.GE.U32.AND P0, PT, R12, UR6, PT ;  /* 0x000000060c007c0c */ /* 0x000fe2000bf06070 */
[----:B------:R-:W-:-:S05]  /*2230*/  IMAD R10, R3, UR6, R10 ;  /* 0x00000006030a7c24 */ /* 0x000fca000f8e020a */
[----:B------:R-:W-:Y:S01]  /*2240*/  IADD3.X R14, PT, PT, ~R10, R14, RZ, P1, !PT ;  /* 0x0000000e0a0e7210 */ /* 0x000fe20000ffe5ff */
[----:B------:R-:W-:Y:S01]  /*2250*/  IMAD.X R10, RZ, RZ, R3, P2 ;  /* 0x000000ffff0a7224 */ /* 0x000fe200010e0603 */
[----:B------:R-:W-:Y:S02]  /*2260*/  IADD3 R9, P1, PT, R12, -UR6, RZ ;  /* 0x800000060c097c10 */ /* 0x000fe4000ff3e0ff */
[C---:B------:R-:W-:Y:S02]  /*2270*/  ISETP.GE.U32.AND.EX P0, PT, R14.reuse, UR7, PT, P0 ;  /* 0x000000070e007c0c */ /* 0x040fe4000bf06100 */
[----:B------:R-:W-:Y:S02]  /*2280*/  IADD3.X R11, PT, PT, R14, ~UR7, RZ, P1, !PT ;  /* 0x800000070e0b7c10 */ /* 0x000fe40008ffe4ff */
[----:B------:R-:W-:Y:S02]  /*2290*/  SEL R9, R9, R12, P0 ;  /* 0x0000000c09097207 */ /* 0x000fe40000000000 */
[----:B------:R-:W-:-:S02]  /*22a0*/  SEL R11, R11, R14, P0 ;  /* 0x0000000e0b0b7207 */ /* 0x000fc40000000000 */
[----:B------:R-:W-:Y:S02]  /*22b0*/  SEL R5, R8, R5, P0 ;  /* 0x0000000508057207 */ /* 0x000fe40000000000 */
[----:B------:R-:W-:Y:S02]  /*22c0*/  ISETP.GE.U32.AND P1, PT, R9, UR6, PT ;  /* 0x0000000609007c0c */ /* 0x000fe4000bf26070 */
[----:B------:R-:W-:Y:S02]  /*22d0*/  SEL R8, R10, R3, P0 ;  /* 0x000000030a087207 */ /* 0x000fe40000000000 */
[----:B------:R-:W-:Y:S02]  /*22e0*/  IADD3 R14, P2, PT, R5, 0x1, RZ ;  /* 0x00000001050e7810 */ /* 0x000fe40007f5e0ff */
[----:B------:R-:W-:Y:S02]  /*22f0*/  ISETP.GE.U32.AND.EX P0, PT, R11, UR7, PT, P1 ;  /* 0x000000070b007c0c */ /* 0x000fe4000bf06110 */
[----:B------:R-:W-:-:S02]  /*2300*/  IADD3.X R15, PT, PT, RZ, R8, RZ, P2, !PT ;  /* 0x00000008ff0f7210 */ /* 0x000fc400017fe4ff */
[----:B------:R-:W-:Y:S02]  /*2310*/  SEL R14, R14, R5, P0 ;  /* 0x000000050e0e7207 */ /* 0x000fe40000000000 */
[----:B------:R-:W-:Y:S02]  /*2320*/  SEL R15, R15, R8, P0 ;  /* 0x000000080f0f7207 */ /* 0x000fe40000000000 */
[----:B------:R-:W-:Y:S02]  /*2330*/  IADD3 R3, P2, PT, RZ, -R14, RZ ;  /* 0x8000000eff037210 */ /* 0x000fe40007f5e0ff */
[----:B------:R-:W-:Y:S02]  /*2340*/  LOP3.LUT R5, R7, UR10, RZ, 0x3c, !PT ;  /* 0x0000000a07057c12 */ /* 0x000fe4000f8e3cff */
[----:B------:R-:W-:Y:S01]  /*2350*/  ISETP.NE.U32.AND P0, PT, RZ, UR11, PT ;  /* 0x0000000bff007c0c */ /* 0x000fe2000bf05070 */
[----:B------:R-:W-:Y:S01]  /*2360*/  IMAD.X R8, RZ, RZ, ~R15, P2 ;  /* 0x000000ffff087224 */ /* 0x000fe200010e0e0f */
[----:B------:R-:W-:Y:S01]  /*2370*/  ISETP.GE.AND P1, PT, R5, RZ, PT ;  /* 0x000000ff0500720c */ /* 0x000fe20003f26270 */
[----:B------:R-:W-:Y:S01]  /*2380*/  HFMA2 R5, -RZ, RZ, 0, 0 ;  /* 0x00000000ff057431 */ /* 0x000fe200000001ff */
[----:B------:R-:W-:-:S02]  /*2390*/  ISETP.NE.AND.EX P0, PT, RZ, UR10, PT, P0 ;  /* 0x0000000aff007c0c */ /* 0x000fc4000bf05300 */
[----:B------:R-:W-:Y:S02]  /*23a0*/  SEL R14, R3, R14, !P1 ;  /* 0x0000000e030e7207 */ /* 0x000fe40004800000 */
[----:B------:R-:W-:Y:S02]  /*23b0*/  SEL R15, R8, R15, !P1 ;  /* 0x0000000f080f7207 */ /* 0x000fe40004800000 */
[----:B------:R-:W-:Y:S02]  /*23c0*/  SEL R14, R14, 0xffffffff, P0 ;  /* 0xffffffff0e0e7807 */ /* 0x000fe40000000000 */
[----:B------:R-:W-:Y:S01]  /*23d0*/  SEL R15, R15, 0xffffffff, P0 ;  /* 0xffffffff0f0f7807 */ /* 0x000fe20000000000 */
[----:B------:R-:W-:Y:S06]  /*23e0*/  RET.REL.NODEC R4 `(_ZN4vllm38concat_and_cache_mla_rope_fused_kernelIN3c108BFloat16ELb1E13__nv_bfloat16S3_LNS_18Fp8KVCacheDataTypeE0EEEvPKlPT_S8_PKS7_SA_illlliPT2_S6_iiiiPKf) ;  /* 0xffffffdc04047950 */ /* 0x000fec0003c3ffff */
.L_x_278:
        /* <DEDUP_REMOVED lines=9> */
.L_x_499:


//--------------------- .text._ZN4vllm38concat_and_cache_mla_rope_fused_kernelIN3c104HalfELb0E13__nv_bfloat16S3_LNS_18Fp8KVCacheDataTypeE0EEEvPKlPT_S8_PKS7_SA_illlliPT2_S6_iiiiPKf --------------------------
	.section	.text._ZN4vllm38concat_and_cache_mla_rope_fused_kernelIN3c104HalfELb0E13__nv_bfloat16S3_LNS_18Fp8KVCacheDataTypeE0EEEvPKlPT_S8_PKS7_SA_illlliPT2_S6_iiiiPKf,"ax",@progbits
	.align	128
        .global         _ZN4vllm38concat_and_cache_mla_rope_fused_kernelIN3c104HalfELb0E13__nv_bfloat16S3_LNS_18Fp8KVCacheDataTypeE0EEEvPKlPT_S8_PKS7_SA_illlliPT2_S6_iiiiPKf
        .type           _ZN4vllm38concat_and_cache_mla_rope_fused_kernelIN3c104HalfELb0E13__nv_bfloat16S3_LNS_18Fp8KVCacheDataTypeE0EEEvPKlPT_S8_PKS7_SA_illlliPT2_S6_iiiiPKf,@function
        .size           _ZN4vllm38concat_and_cache_mla_rope_fused_kernelIN3c104HalfELb0E13__nv_bfloat16S3_LNS_18Fp8KVCacheDataTypeE0EEEvPKlPT_S8_PKS7_SA_illlliPT2_S6_iiiiPKf,(.L_x_500 - _ZN4vllm38concat_and_cache_mla_rope_fused_kernelIN3c104HalfELb0E13__nv_bfloat16S3_LNS_18Fp8KVCacheDataTypeE0EEEvPKlPT_S8_PKS7_SA_illlliPT2_S6_iiiiPKf)
        .other          _ZN4vllm38concat_and_cache_mla_rope_fused_kernelIN3c104HalfELb0E13__nv_bfloat16S3_LNS_18Fp8KVCacheDataTypeE0EEEvPKlPT_S8_PKS7_SA_illlliPT2_S6_iiiiPKf,@"STO_CUDA_ENTRY STV_DEFAULT"
_ZN4vllm38concat_and_cache_mla_rope_fused_kernelIN3c104HalfELb0E13__nv_bfloat16S3_LNS_18Fp8KVCacheDataTypeE0EEEvPKlPT_S8_PKS7_SA_illlliPT2_S6_iiiiPKf:
.text._ZN4vllm38concat_and_cache_mla_rope_fused_kernelIN3c104HalfELb0E13__nv_bfloat16S3_LNS_18Fp8KVCacheDataTypeE0EEEvPKlPT_S8_PKS7_SA_illlliPT2_S6_iiiiPKf:
        /* <DEDUP_REMOVED lines=20> */
[----:B------:R-:W-:Y:S01]  /*0140*/  IMAD R7, R4, R7, R6 ;  /* 0x0000000704077224 */ /* 0x000fe200078e0206 */
[----:B------:R-:W-:-:S04]  /*0150*/  SHF.L.U32 R6, R8, 0x1, RZ ;  /* 0x0000000108067819 */ /* 0x000fc800000006ff */
[----:B------:R-:W-:Y:S02]  /*0160*/  IADD3 R5, PT, PT, R9, R7, RZ ;  /* 0x0000000709057210 */ /* 0x000fe40007ffe0ff */
[----:B------:R-:W-:Y:S02]  /*0170*/  IADD3 R16, P1, PT, R6, UR4, RZ ;  /* 0x0000000406107c10 */ /* 0x000fe4000ff3e0ff */
[----:B------:R-:W-:-:S04]  /*0180*/  SHF.L.U64.HI R7, R8, 0x1, R5 ;  /* 0x0000000108077819 */ /* 0x000fc80000010205 */
[----:B------:R-:W-:Y:S01]  /*0190*/  IADD3.X R17, PT, PT, R7, UR5, RZ, P1, !PT ;  /* 0x0000000507117c10 */ /* 0x000fe20008ffe4ff */
[----:B0-----:R-:W-:Y:S06]  /*01a0*/  @P0 BRA `(.L_x_280) ;  /* 0x0000000400280947 */ /* 0x001fec0003800000 */
        /* <DEDUP_REMOVED lines=9> */
[----:B------:R-:W-:Y:S01]  /*0240*/  IMAD R21, R0, UR5, R5 ;  /* 0x0000000500157c24 */ /* 0x000fe2000f8e0205 */
[----:B--2---:R-:W-:-:S04]  /*0250*/  IADD3 R8, PT, PT, R10, 0xffffffe, RZ ;  /* 0x0ffffffe0a087810 */ /* 0x004fc80007ffe0ff */
[----:B------:R0:W2:Y:S02]  /*0260*/  F2I.FTZ.U32.TRUNC.NTZ R9, R8 ;  /* 0x0000000800097305 */ /* 0x0000a4000021f000 */
[----:B0-----:R-:W-:Y:S02]  /*0270*/  HFMA2 R8, -RZ, RZ, 0, 0 ;  /* 0x00000000ff087431 */ /* 0x001fe400000001ff */
[----:B--2---:R-:W-:-:S04]  /*0280*/  IMAD.MOV R19, RZ, RZ, -R9 ;  /* 0x000000ffff137224 */ /* 0x004fc800078e0a09 */
[----:B------:R-:W-:-:S04]  /*0290*/  IMAD R19, R19, R14, RZ ;  /* 0x0000000e13137224 */ /* 0x000fc800078e02ff */
[----:B-1----:R-:W-:-:S07]  /*02a0*/  IMAD.HI.U32 R19, R9, R19, R8 ;  /* 0x0000001309137227 */ /* 0x002fce00078e0008 */
.L_x_281:
[----:B0-----:R-:W-:Y:S02]  /*02b0*/  IABS R8, R3 ;  /* 0x0000000300087213 */ /* 0x001fe40000000000 */
[----:B------:R-:W-:Y:S02]  /*02c0*/  IABS R9, R22 ;  /* 0x0000001600097213 */ /* 0x000fe40000000000 */
[----:B------:R-:W-:-:S03]  /*02d0*/  IADD3 R10, PT, PT, RZ, -R8, RZ ;  /* 0x80000008ff0a7210 */ /* 0x000fc60007ffe0ff */
        /* <DEDUP_REMOVED lines=8> */
[----:B------:R-:W-:Y:S02]  /*0360*/  ISETP.GE.AND P3, PT, R9, RZ, PT ;  /* 0x000000ff0900720c */ /* 0x000fe40003f66270 */
[----:B------:R-:W-:-:S05]  /*0370*/  MOV R9, R21 ;  /* 0x0000001500097202 */ /* 0x000fca0000000f00 */
[----:B------:R-:W-:-:S06]  /*0380*/  @P1 IADD3 R8, PT, PT, R8, 0x1, RZ ;  /* 0x0000000108081810 */ /* 0x000fcc0007ffe0ff */
[----:B------:R-:W-:-:S04]  /*0390*/  @!P3 IADD3 R8, PT, PT, -R8, RZ, RZ ;  /* 0x000000ff0808b210 */ /* 0x000fc80007ffe1ff */
[----:B------:R-:W-:Y:S02]  /*03a0*/  SEL R13, R20, R8, !P0 ;  /* 0x00000008140d7207 */ /* 0x000fe40004000000 */
[----:B------:R-:W-:Y:S02]  /*03b0*/  MOV R8, R4 ;  /* 0x0000000400087202 */ /* 0x000fe40000000f00 */
[--C-:B------:R-:W-:Y:S01]  /*03c0*/  SHF.R.S32.HI R12, RZ, 0x1f, R13.reuse ;  /* 0x0000001fff0c7819 */ /* 0x100fe2000001140d */
[----:B------:R-:W-:Y:S02]  /*03d0*/  IMAD.MOV R23, RZ, RZ, -R13 ;  /* 0x000000ffff177224 */ /* 0x000fe400078e0a0d */
[----:B------:R-:W-:-:S04]  /*03e0*/  IMAD.WIDE.U32 R10, R13, UR6, R8 ;  /* 0x000000060d0a7c25 */ /* 0x000fc8000f8e0008 */
[----:B------:R-:W-:Y:S02]  /*03f0*/  IMAD R23, R3, R23, R22 ;  /* 0x0000001703177224 */ /* 0x000fe400078e0216 */
[----:B------:R-:W-:-:S03]  /*0400*/  IMAD R12, R12, UR6, RZ ;  /* 0x000000060c0c7c24 */ /* 0x000fc6000f8e02ff */
[----:B------:R-:W-:Y:S01]  /*0410*/  SHF.L.U32 R9, R23, 0x1, RZ ;  /* 0x0000000117097819 */ /* 0x000fe200000006ff */
[----:B------:R-:W-:-:S03]  /*0420*/  IMAD R12, R13, UR7, R12 ;  /* 0x000000070d0c7c24 */ /* 0x000fc6000f8e020c */
[----:B------:R-:W-:Y:S02]  /*0430*/  SHF.R.S32.HI R13, RZ, 0x1f, R9 ;  /* 0x0000001fff0d7819 */ /* 0x000fe40000011409 */
[----:B------:R-:W-:Y:S01]  /*0440*/  IADD3 R24, P1, PT, R9, R10, RZ ;  /* 0x0000000a09187210 */ /* 0x000fe20007f3e0ff */
[----:B------:R-:W-:-:S03]  /*0450*/  IMAD.WIDE R8, R23, 0x2, R16 ;  /* 0x0000000217087825 */ /* 0x000fc600078e0210 */
[----:B------:R-:W-:Y:S02]  /*0460*/  IADD3.X R11, PT, PT, R13, R11, R12, P1, !PT ;  /* 0x0000000b0d0b7210 */ /* 0x000fe40000ffe40c */
[C---:B------:R-:W-:Y:S01]  /*0470*/  LEA R10, P1, R24.reuse, UR8, 0x1 ;  /* 0x00000008180a7c11 */ /* 0x040fe2000f8208ff */
[----:B------:R-:W-:Y:S01]  /*0480*/  IMAD.WIDE R12, R3, 0x2, R8 ;  /* 0x00000002030c7825 */ /* 0x000fe200078e0208 */
[----:B------:R-:W2:Y:S02]  /*0490*/  LDG.E.U16.CONSTANT R23, desc[UR14][R8.64] ;  /* 0x0000000e08177981 */ /* 0x000ea4000c1e9500 */
[----:B------:R-:W-:-:S03]  /*04a0*/  LEA.HI.X R11, R24, UR9, R11, 0x1, P1 ;  /* 0x00000009180b7c11 */ /* 0x000fc600088f0c0b */
[----:B------:R-:W3:Y:S04]  /*04b0*/  LDG.E.U16.CONSTANT R12, desc[UR14][R12.64] ;  /* 0x0000000e0c0c7981 */ /* 0x000ee8000c1e9500 */
[----:B------:R-:W4:Y:S04]  /*04c0*/  LDG.E.U16 R24, desc[UR14][R10.64] ;  /* 0x0000000e0a187981 */ /* 0x000f28000c1e1500 */
[----:B------:R-:W5:Y:S01]  /*04d0*/  LDG.E.U16 R25, desc[UR14][R10.64+0x2] ;  /* 0x0000020e0a197981 */ /* 0x000f62000c1e1500 */
[----:B------:R-:W-:-:S05]  /*04e0*/  IMAD.IADD R22, R18, 0x1, R22 ;  /* 0x0000000112167824 */ /* 0x000fca00078e0216 */
        /* <DEDUP_REMOVED lines=22> */
.L_x_280:
[----:B------:R-:W-:Y:S05]  /*0650*/  BSYNC.RECONVERGENT B0 ;  /* 0x0000000000007941 */ /* 0x000fea0003800200 */
.L_x_279:
        /* <DEDUP_REMOVED lines=15> */
[----:B-1----:R-:W-:-:S06]  /*0750*/  IADD3 R5, PT, PT, R4, 0xffffffe, RZ ;  /* 0x0ffffffe04057810 */ /* 0x002fcc0007ffe0ff */
        /* <DEDUP_REMOVED lines=20> */
.L_x_282:
[----:B0-----:R-:W-:-:S07]  /*08a0*/  MOV R9, 0x8c0 ;  /* 0x000008c000097802 */ /* 0x001fce0000000f00 */
[----:B------:R-:W-:Y:S05]  /*08b0*/  CALL.REL.NOINC `($__internal_2_$__cuda_sm20_div_s64) ;  /* 0x0000001000d07944 */ /* 0x000fea0003c00000 */
        /* <DEDUP_REMOVED lines=10> */
.L_x_283:
        /* <DEDUP_REMOVED lines=16> */
[----:B------:R-:W-:Y:S01]  /*0a60*/  IMAD.IADD R4, R2, 0x1, R5 ;  /* 0x0000000102047824 */ /* 0x000fe200078e0205 */
[----:B------:R-:W-:Y:S01]  /*0a70*/  ISETP.NE.U32.AND P2, PT, R5, RZ, PT ;  /* 0x000000ff0500720c */ /* 0x000fe20003f45070 */
[----:B------:R-:W-:-:S02]  /*0a80*/  UIMAD UR11, UR5, UR12, URZ ;  /* 0x0000000c050b72a4 */ /* 0x000fc4000f8e02ff */
[----:B------:R-:W-:Y:S01]  /*0a90*/  UIMAD.WIDE.U32 UR8, UR4, UR12, UR8 ;  /* 0x0000000c040872a5 */ /* 0x000fe2000f8e0008 */
[----:B------:R-:W-:Y:S01]  /*0aa0*/  ISETP.GE.U32.AND P0, PT, R4, R3, PT ;  /* 0x000000030400720c */ /* 0x000fe20003f06070 */
[----:B------:R-:W-:Y:S01]  /*0ab0*/  UIMAD UR7, UR7, UR4, UR11 ;  /* 0x00000004070772a4 */ /* 0x000fe2000f8e020b */
[----:B0-----:R-:W-:Y:S01]  /*0ac0*/  VIMNMX.U32 R11, PT, PT, R3, R4, !PT ;  /* 0x00000004030b7248 */ /* 0x001fe20007fe0000 */
[----:B------:R-:W-:Y:S02]  /*0ad0*/  UIMAD UR11, UR6, UR13, URZ ;  /* 0x0000000d060b72a4 */ /* 0x000fe4000f8e02ff */
[----:B------:R-:W-:Y:S02]  /*0ae0*/  UIADD3 UR9, UPT, UPT, UR9, UR7, URZ ;  /* 0x0000000709097290 */ /* 0x000fe4000fffe0ff */
[----:B------:R-:W-:Y:S01]  /*0af0*/  USHF.R.S32.HI UR7, URZ, 0x1f, UR13 ;  /* 0x0000001fff077899 */ /* 0x000fe2000801140d */
[----:B-1----:R-:W0:Y:S01]  /*0b00*/  MUFU.RCP R12, R12 ;  /* 0x0000000c000c7308 */ /* 0x002e220000001000 */
[----:B------:R-:W-:-:S02]  /*0b10*/  UIMAD.WIDE.U32 UR8, UR10, UR13, UR8 ;  /* 0x0000000d0a0872a5 */ /* 0x000fc4000f8e0008 */
[----:B------:R-:W-:-:S04]  /*0b20*/  UIMAD UR7, UR7, UR10, UR11 ;  /* 0x0000000a070772a4 */ /* 0x000fc8000f8e020b */
[----:B------:R-:W-:Y:S01]  /*0b30*/  UIADD3 UR7, UPT, UPT, UR9, UR7, URZ ;  /* 0x0000000709077290 */ /* 0x000fe2000fffe0ff */
[----:B0-----:R-:W-:-:S04]  /*0b40*/  IADD3 R8, PT, PT, R12, 0xffffffe, RZ ;  /* 0x0ffffffe0c087810 */ /* 0x001fc80007ffe0ff */
[----:B------:R0:W1:Y:S02]  /*0b50*/  F2I.FTZ.U32.TRUNC.NTZ R9, R8 ;  /* 0x0000000800097305 */ /* 0x000064000021f000 */
[----:B0-----:R-:W-:Y:S01]  /*0b60*/  HFMA2 R8, -RZ, RZ, 0, 0 ;  /* 0x00000000ff087431 */ /* 0x001fe200000001ff */
[----:B-1----:R-:W-:-:S05]  /*0b70*/  IADD3 R10, PT, PT, RZ, -R9, RZ ;  /* 0x80000009ff0a7210 */ /* 0x002fca0007ffe0ff */
        /* <DEDUP_REMOVED lines=10> */
[----:B------:R-:W-:Y:S01]  /*0c20*/  @P0 IADD3 R4, PT, PT, R4, -R5, RZ ;  /* 0x8000000504040210 */ /* 0x000fe20007ffe0ff */
[----:B------:R-:W-:-:S03]  /*0c30*/  @P0 VIADD R11, R11, 0x1 ;  /* 0x000000010b0b0836 */ /* 0x000fc60000000000 */
[----:B------:R-:W-:-:S13]  /*0c40*/  ISETP.GE.U32.AND P1, PT, R4, R5, PT ;  /* 0x000000050400720c */ /* 0x000fda0003f26070 */
[----:B------:R-:W-:Y:S02]  /*0c50*/  @P1 IADD3 R11, PT, PT, R11, 0x1, RZ ;  /* 0x000000010b0b1810 */ /* 0x000fe40007ffe0ff */
[----:B------:R-:W-:Y:S02]  /*0c60*/  @!P2 LOP3.LUT R11, RZ, R5, RZ, 0x33, !PT ;  /* 0x00000005ff0ba212 */ /* 0x000fe400078e33ff */
[----:B-----5:R-:W-:Y:S02]  /*0c70*/  LEA R14, P1, R8, UR18, 0x1 ;  /* 0x00000012080e7c11 */ /* 0x020fe4000f8208ff */
[----:B------:R-:W-:Y:S01]  /*0c80*/  IADD3 R4, PT, PT, R10, R11, RZ ;  /* 0x0000000b0a047210 */ /* 0x000fe20007ffe0ff */
[----:B------:R-:W-:Y:S01]  /*0c90*/  IMAD.U32 R11, RZ, RZ, UR9 ;  /* 0x00000009ff0b7e24 */ /* 0x000fe2000f8e00ff */
[----:B------:R-:W-:Y:S02]  /*0ca0*/  MOV R10, UR8 ;  /* 0x00000008000a7c02 */ /* 0x000fe40008000f00 */
[----:B------:R-:W-:-:S02]  /*0cb0*/  LOP3.LUT R13, R4, 0x3, RZ, 0xc0, !PT ;  /* 0x00000003040d7812 */ /* 0x000fc400078ec0ff */
[----:B------:R-:W-:Y:S02]  /*0cc0*/  MOV R11, UR7 ;  /* 0x00000007000b7c02 */ /* 0x000fe40008000f00 */
[----:B------:R-:W-:Y:S02]  /*0cd0*/  ISETP.NE.AND P0, PT, R13, 0x3, PT ;  /* 0x000000030d00780c */ /* 0x000fe40003f05270 */
[----:B------:R-:W-:Y:S02]  /*0ce0*/  LEA R12, P2, R10, UR20, 0x1 ;  /* 0x000000140a0c7c11 */ /* 0x000fe4000f8408ff */
[----:B------:R-:W-:Y:S02]  /*0cf0*/  LEA.HI.X R15, R8, UR19, R9, 0x1, P1 ;  /* 0x00000013080f7c11 */ /* 0x000fe400088f0c09 */
[----:B------:R-:W-:-:S07]  /*0d00*/  LEA.HI.X R13, R10, UR21, R11, 0x1, P2 ;  /* 0x000000150a0d7c11 */ /* 0x000fce00090f0c0b */
[----:B------:R-:W-:Y:S05]  /*0d10*/  @!P0 BRA `(.L_x_287) ;  /* 0x0000000000cc8947 */ /* 0x000fea0003800000 */
[----:B------:R-:W0:Y:S01]  /*0d20*/  LDCU.64 UR8, c[0x0][0x3a0] ;  /* 0x00007400ff0877ac */ /* 0x000e220008000a00 */
[----:B------:R-:W-:Y:S01]  /*0d30*/  IADD3 R10, PT, PT, R4, 0x1, RZ ;  /* 0x00000001040a7810 */ /* 0x000fe20007ffe0ff */
[----:B------:R-:W-:Y:S01]  /*0d40*/  IMAD.WIDE.U32 R8, R2, 0x2, R6 ;  /* 0x0000000202087825 */ /* 0x000fe200078e0006 */
[----:B------:R-:W-:Y:S02]  /*0d50*/  BSSY.RECONVERGENT B2, `(.L_x_287) ;  /* 0x000002f000027945 */ /* 0x000fe40003800200 */
[----:B------:R-:W-:Y:S01]  /*0d60*/  LOP3.LUT R28, R10, 0x3, RZ, 0xc0, !PT ;  /* 0x000000030a1c7812 */ /* 0x000fe200078ec0ff */
[----:B------:R-:W-:-:S04]  /*0d70*/  IMAD.WIDE.U32 R6, R2, 0x4, RZ ;  /* 0x0000000402067825 */ /* 0x000fc800078e00ff */
[----:B------:R-:W-:Y:S02]  /*0d80*/  IMAD.MOV R10, RZ, RZ, -R28 ;  /* 0x000000ffff0a7224 */ /* 0x000fe400078e0a1c */
[----:B------:R-:W-:Y:S01]  /*0d90*/  IMAD R28, R28, R5, R2 ;  /* 0x000000051c1c7224 */ /* 0x000fe200078e0202 */
[----:B0-----:R-:W-:-:S04]  /*0da0*/  IADD3 R8, P0, PT, R8, UR8, RZ ;  /* 0x0000000808087c10 */ /* 0x001fc8000ff1e0ff */
[----:B------:R-:W-:-:S09]  /*0db0*/  IADD3.X R9, PT, PT, R9, UR9, RZ, P0, !PT ;  /* 0x0000000909097c10 */ /* 0x000fd200087fe4ff */
.L_x_288:
[----:B------:R-:W-:Y:S01]  /*0dc0*/  IADD3 R20, P0, PT, R6, R14, RZ ;  /* 0x0000000e06147210 */ /* 0x000fe20007f1e0ff */
[----:B------:R-:W-:Y:S01]  /*0dd0*/  IMAD.WIDE.U32 R18, R3, 0x2, R8 ;  /* 0x0000000203127825 */ /* 0x000fe200078e0008 */
[----:B------:R0:W2:Y:S02]  /*0de0*/  LDG.E.U16.CONSTANT R11, desc[UR14][R8.64] ;  /* 0x0000000e080b7981 */ /* 0x0000a4000c1e9500 */
[----:B------:R-:W-:-:S03]  /*0df0*/  IADD3.X R21, PT, PT, R7, R15, RZ, P0, !PT ;  /* 0x0000000f07157210 */ /* 0x000fc600007fe4ff */
[----:B------:R-:W3:Y:S04]  /*0e00*/  LDG.E.U16.CONSTANT R18, desc[UR14][R18.64] ;  /* 0x0000000e12127981 */ /* 0x000ee8000c1e9500 */
[----:B------:R-:W4:Y:S04]  /*0e10*/  LDG.E.U16 R22, desc[UR14][R20.64] ;  /* 0x0000000e14167981 */ /* 0x000f28000c1e1500 */
[----:B------:R-:W5:Y:S01]  /*0e20*/  LDG.E.U16 R23, desc[UR14][R20.64+0x2] ;  /* 0x0000020e14177981 */ /* 0x000f62000c1e1500 */
[----:B------:R-:W-:Y:S02]  /*0e30*/  VIADD R10, R10, 0x1 ;  /* 0x000000010a0a7836 */ /* 0x000fe40000000000 */
[----:B0-----:R-:W-:-:S04]  /*0e40*/  IMAD.WIDE.U32 R8, R5, 0x2, R8 ;  /* 0x0000000205087825 */ /* 0x001fc800078e0008 */
        /* <DEDUP_REMOVED lines=17> */
[----:B------:R-:W-:-:S04]  /*0f60*/  IADD3 R18, P0, PT, R6, R14, RZ ;  /* 0x0000000e06127210 */ /* 0x000fc80007f1e0ff */
[----:B------:R-:W-:Y:S02]  /*0f70*/  F2FP.F16.F32.PACK_AB R22, RZ, R19 ;  /* 0x00000013ff16723e */ /* 0x000fe400000000ff */
[C---:B------:R-:W-:Y:S02]  /*0f80*/  IADD3.X R19, PT, PT, R7.reuse, R15, RZ, P0, !PT ;  /* 0x0000000f07137210 */ /* 0x040fe400007fe4ff */
[----:B------:R-:W-:Y:S02]  /*0f90*/  IADD3 R20, P0, PT, R6, R12, RZ ;  /* 0x0000000c06147210 */ /* 0x000fe40007f1e0ff */
[----:B------:R-:W-:Y:S01]  /*0fa0*/  PRMT R23, R22, 0x7610, R23 ;  /* 0x0000761016177816 */ /* 0x000fe20000000017 */
[----:B------:R-:W-:Y:S01]  /*0fb0*/  STG.E.U16 desc[UR14][R18.64], R11 ;  /* 0x0000000b12007986 */ /* 0x000fe2000c10150e */
[----:B------:R-:W-:-:S03]  /*0fc0*/  IADD3.X R21, PT, PT, R7, R13, RZ, P0, !PT ;  /* 0x0000000d07157210 */ /* 0x000fc600007fe4ff */
[----:B------:R0:W-:Y:S04]  /*0fd0*/  STG.E.U16 desc[UR14][R18.64+0x2], R22 ;  /* 0x0000021612007986 */ /* 0x0001e8000c10150e */
[----:B------:R1:W-:Y:S01]  /*0fe0*/  STG.E.U16 desc[UR14][R20.64+0x2], R23 ;  /* 0x0000021714007986 */ /* 0x0003e2000c10150e */
[----:B0-----:R-:W-:-:S05]  /*0ff0*/  PRMT R19, R11, 0x7610, R19 ;  /* 0x000076100b137816 */ /* 0x001fca0000000013 */
[----:B------:R1:W-:Y:S01]  /*1000*/  STG.E.U16 desc[UR14][R20.64], R19 ;  /* 0x0000001314007986 */ /* 0x0003e2000c10150e */
[----:B------:R-:W-:Y:S01]  /*1010*/  ISETP.NE.AND P0, PT, R10, RZ, PT ;  /* 0x000000ff0a00720c */ /* 0x000fe20003f05270 */
[----:B------:R-:W-:-:S12]  /*1020*/  IMAD.WIDE.U32 R6, R5, 0x4, R6 ;  /* 0x0000000405067825 */ /* 0x000fd800078e0006 */
[----:B-1----:R-:W-:Y:S05]  /*1030*/  @P0 BRA `(.L_x_288) ;  /* 0xfffffffc00600947 */ /* 0x002fea000383ffff */
[----:B------:R-:W-:Y:S05]  /*1040*/  BSYNC.RECONVERGENT B2 ;  /* 0x0000000000027941 */ /* 0x000fea0003800200 */
.L_x_287:
[----:B------:R-:W-:Y:S05]  /*1050*/  BSYNC.RECONVERGENT B1 ;  /* 0x0000000000017941 */ /* 0x000fea0003800200 */
.L_x_286:
[----:B------:R-:W-:-:S13]  /*1060*/  ISETP.GE.U32.AND P0, PT, R4, 0x3, PT ;  /* 0x000000030400780c */ /* 0x000fda0003f06070 */
[----:B------:R-:W-:Y:S05]  /*1070*/  @!P0 BRA `(.L_x_285) ;  /* 0x0000000800508947 */ /* 0x000fea0003800000 */
[C---:B------:R-:W-:Y:S01]  /*1080*/  SHF.L.U32 R10, R28.reuse, 0x1, RZ ;  /* 0x000000011c0a7819 */ /* 0x040fe200000006ff */
[C---:B------:R-:W-:Y:S01]  /*1090*/  IMAD R9, R5.reuse, 0x3, R28 ;  /* 0x0000000305097824 */ /* 0x040fe200078e021c */
[----:B------:R-:W-:Y:S02]  /*10a0*/  IADD3 R6, PT, PT, R28, R5, RZ ;  /* 0x000000051c067210 */ /* 0x000fe40007ffe0ff */
[C---:B------:R-:W-:Y:S01]  /*10b0*/  LEA R4, R5.reuse, R28, 0x1 ;  /* 0x0000001c05047211 */ /* 0x040fe200078e08ff */
[C-C-:B------:R-:W-:Y:S01]  /*10c0*/  IMAD R8, R5.reuse, 0x4, R10.reuse ;  /* 0x0000000405087824 */ /* 0x140fe200078e020a */
[----:B------:R-:W-:Y:S01]  /*10d0*/  SHF.L.U32 R11, R6, 0x1, RZ ;  /* 0x00000001060b7819 */ /* 0x000fe200000006ff */
[----:B------:R-:W-:-:S07]  /*10e0*/  IMAD R7, R5, 0x6, R10 ;  /* 0x0000000605077824 */ /* 0x000fce00078e020a */
.L_x_289:
[----:B-1----:R-:W-:-:S04]  /*10f0*/  IMAD.WIDE.U32 R20, R28, 0x2, R16 ;  /* 0x000000021c147825 */ /* 0x002fc800078e0010 */
[----:B------:R-:W-:Y:S01]  /*1100*/  IMAD.WIDE.U32 R26, R10, 0x2, R14 ;  /* 0x000000020a1a7825 */ /* 0x000fe200078e000e */
[----:B------:R-:W2:Y:S03]  /*1110*/  LDG.E.U16.CONSTANT R22, desc[UR14][R20.64] ;  /* 0x0000000e14167981 */ /* 0x000ea6000c1e9500 */
[----:B------:R-:W-:Y:S01]  /*1120*/  IMAD.WIDE.U32 R18, R3, 0x2, R20 ;  /* 0x0000000203127825 */ /* 0x000fe200078e0014 */
[----:B------:R-:W3:Y:S04]  /*1130*/  LDG.E.U16 R23, desc[UR14][R26.64] ;  /* 0x0000000e1a177981 */ /* 0x000ee8000c1e1500 */
[----:B------:R-:W4:Y:S04]  /*1140*/  LDG.E.U16 R25, desc[UR14][R26.64+0x2] ;  /* 0x0000020e1a197981 */ /* 0x000f28000c1e1500 */
[----:B------:R-:W5:Y:S01]  /*1150*/  LDG.E.U16.CONSTANT R18, desc[UR14][R18.64] ;  /* 0x0000000e12127981 */ /* 0x000f62000c1e9500 */
[----:B--2---:R-:W-:-:S02]  /*1160*/  HADD2.F32 R22, -RZ, R22.H0_H0 ;  /* 0x20000016ff167230 */ /* 0x004fc40000004100 */
        /* <DEDUP_REMOVED lines=14> */
[----:B------:R-:W-:Y:S01]  /*1250*/  HADD2.F32 R19, -RZ, R18.H1_H1 ;  /* 0x30000012ff137230 */ /* 0x000fe20000004100 */
[----:B------:R-:W-:-:S04]  /*1260*/  PRMT R21, R18, 0x7610, R21 ;  /* 0x0000761012157816 */ /* 0x000fc80000000015 */
[----:B------:R-:W-:Y:S01]  /*1270*/  FADD.FTZ R19, R19, R20 ;  /* 0x0000001413137221 */ /* 0x000fe20000010000 */
[----:B------:R0:W-:Y:S04]  /*1280*/  STG.E.U16 desc[UR14][R26.64], R21 ;  /* 0x000000151a007986 */ /* 0x0001e8000c10150e */
[----:B------:R-:W-:Y:S01]  /*1290*/  F2FP.F16.F32.PACK_AB R19, RZ, R19 ;  /* 0x00000013ff13723e */ /* 0x000fe200000000ff */
[----:B------:R-:W-:Y:S01]  /*12a0*/  IMAD.WIDE.U32 R22, R10, 0x2, R12 ;  /* 0x000000020a167825 */ /* 0x000fe200078e000c */
[----:B------:R-:W-:Y:S02]  /*12b0*/  PRMT R25, R18, 0x7610, R25 ;  /* 0x0000761012197816 */ /* 0x000fe40000000019 */
[----:B------:R-:W-:Y:S01]  /*12c0*/  PRMT R24, R19, 0x7610, R24 ;  /* 0x0000761013187816 */ /* 0x000fe20000000018 */
[----:B0-----:R-:W-:Y:S01]  /*12d0*/  IMAD.WIDE.U32 R20, R6, 0x2, R16 ;  /* 0x0000000206147825 */ /* 0x001fe200078e0010 */
[----:B------:R0:W-:Y:S04]  /*12e0*/  STG.E.U16 desc[UR14][R26.64+0x2], R19 ;  /* 0x000002131a007986 */ /* 0x0001e8000c10150e */
[----:B------:R-:W-:Y:S04]  /*12f0*/  STG.E.U16 desc[UR14][R22.64], R25 ;  /* 0x0000001916007986 */ /* 0x000fe8000c10150e */
[----:B------:R1:W-:Y:S01]  /*1300*/  STG.E.U16 desc[UR14][R22.64+0x2], R24 ;  /* 0x0000021816007986 */ /* 0x0003e2000c10150e */
[----:B0-----:R-:W-:-:S03]  /*1310*/  IMAD.WIDE.U32 R18, R3, 0x2, R20 ;  /* 0x0000000203127825 */ /* 0x001fc600078e0014 */
[----:B------:R-:W2:Y:S04]  /*1320*/  LDG.E.U16.CONSTANT R20, desc[UR14][R20.64] ;  /* 0x0000000e14147981 */ /* 0x000ea8000c1e9500 */
[----:B------:R-:W3:Y:S01]  /*1330*/  LDG.E.U16.CONSTANT R18, desc[UR14][R18.64] ;  /* 0x0000000e12127981 */ /* 0x000ee2000c1e9500 */
[----:B-1----:R-:W-:-:S05]  /*1340*/  IMAD.WIDE.U32 R24, R11, 0x2, R14 ;  /* 0x000000020b187825 */ /* 0x002fca00078e000e */
[----:B------:R-:W4:Y:S04]  /*1350*/  LDG.E.U16 R29, desc[UR14][R24.64] ;  /* 0x0000000e181d7981 */ /* 0x000f28000c1e1500 */
[----:B------:R-:W5:Y:S01]  /*1360*/  LDG.E.U16 R19, desc[UR14][R24.64+0x2] ;  /* 0x0000020e18137981 */ /* 0x000f62000c1e1500 */
[----:B--2---:R-:W-:Y:S02]  /*1370*/  HADD2.F32 R26, -RZ, R20.H0_H0 ;  /* 0x20000014ff1a7230 */ /* 0x004fe40000004100 */
[----:B---3--:R-:W-:Y:S02]  /*1380*/  HADD2.F32 R27, -RZ, R18.H0_H0 ;  /* 0x20000012ff1b7230 */ /* 0x008fe40000004100 */
[----:B----4-:R-:W-:Y:S02]  /*1390*/  HADD2.F32 R29, -RZ, R29.H0_H0 ;  /* 0x2000001dff1d7230 */ /* 0x010fe40000004100 */
[----:B-----5:R-:W-:-:S03]  /*13a0*/  HADD2.F32 R18, -RZ, R19.H0_H0 ;  /* 0x20000013ff127230 */ /* 0x020fc60000004100 */
[----:B------:R-:W-:Y:S02]  /*13b0*/  FMUL.FTZ R22, R29, R26 ;  /* 0x0000001a1d167220 */ /* 0x000fe40000410000 */
[----:B------:R-:W-:-:S05]  /*13c0*/  FMUL.FTZ R23, R18, R27 ;  /* 0x0000001b12177220 */ /* 0x000fca0000410000 */
[----:B------:R-:W-:Y:S01]  /*13d0*/  F2FP.F16.F32.PACK_AB R22, R23, R22 ;  /* 0x000000161716723e */ /* 0x000fe200000000ff */
[----:B------:R-:W-:-:S04]  /*13e0*/  FMUL.FTZ R21, R26, R18 ;  /* 0x000000121a157220 */ /* 0x000fc80000410000 */
[--C-:B------:R-:W-:Y:S02]  /*13f0*/  HADD2.F32 R20, -RZ, R22.reuse.H0_H0 ;  /* 0x20000016ff147230 */ /* 0x100fe40000004100 */
[----:B------:R-:W-:Y:S02]  /*1400*/  HADD2.F32 R19, -RZ, R22.H1_H1 ;  /* 0x30000016ff137230 */ /* 0x000fe40000004100 */
[----:B------:R-:W-:-:S03]  /*1410*/  FMUL.FTZ R27, R29, R27 ;  /* 0x0000001b1d1b7220 */ /* 0x000fc60000410000 */
[----:B------:R-:W-:Y:S02]  /*1420*/  FADD.FTZ R18, R20, -R19 ;  /* 0x8000001314127221 */ /* 0x000fe40000010000 */
[----:B------:R-:W-:-:S03]  /*1430*/  F2FP.F16.F32.PACK_AB R27, RZ, R27 ;  /* 0x0000001bff1b723e */ /* 0x000fc600000000ff */
[----:B------:R-:W-:Y:S02]  /*1440*/  F2FP.F16.F32.PACK_AB R18, R21, R18 ;  /* 0x000000121512723e */ /* 0x000fe400000000ff */
[----:B------:R-:W-:-:S03]  /*1450*/  HADD2.F32 R20, -RZ, R27.H0_H0 ;  /* 0x2000001bff147230 */ /* 0x000fc60000004100 */
[----:B------:R-:W-:Y:S01]  /*1460*/  HADD2.F32 R19, -RZ, R18.H1_H1 ;  /* 0x30000012ff137230 */ /* 0x000fe20000004100 */
[----:B------:R-:W-:-:S04]  /*1470*/  PRMT R21, R18, 0x7610, R21 ;  /* 0x0000761012157816 */ /* 0x000fc80000000015 */
[----:B------:R-:W-:Y:S01]  /*1480*/  FADD.FTZ R19, R19, R20 ;  /* 0x0000001413137221 */ /* 0x000fe20000010000 */
[----:B------:R0:W-:Y:S01]  /*1490*/  STG.E.U16 desc[UR14][R24.64], R21 ;  /* 0x0000001518007986 */ /* 0x0001e2000c10150e */
[----:B------:R-:W-:-:S03]  /*14a0*/  IMAD.WIDE.U32 R22, R11, 0x2, R12 ;  /* 0x000000020b167825 */ /* 0x000fc600078e000c */
[----:B------:R-:W-:Y:S02]  /*14b0*/  F2FP.F16.F32.PACK_AB R19, RZ, R19 ;  /* 0x00000013ff13723e */ /* 0x000fe400000000ff */
[----:B------:R-:W-:Y:S01]  /*14c0*/  PRMT R27, R18, 0x7610, R27 ;  /* 0x00007610121b7816 */ /* 0x000fe2000000001b */
[----:B0-----:R-:W-:Y:S02]  /*14d0*/  IMAD.WIDE.U32 R20, R4, 0x2, R16 ;  /* 0x0000000204147825 */ /* 0x001fe400078e0010 */
[----:B------:R0:W-:Y:S04]  /*14e0*/  STG.E.U16 desc[UR14][R24.64+0x2], R19 ;  /* 0x0000021318007986 */ /* 0x0001e8000c10150e */
[----:B------:R1:W-:Y:S01]  /*14f0*/  STG.E.U16 desc[UR14][R22.64], R27 ;  /* 0x0000001b16007986 */ /* 0x0003e2000c10150e */
[----:B0-----:R-:W-:Y:S01]  /*1500*/  PRMT R25, R19, 0x7610, R25 ;  /* 0x0000761013197816 */ /* 0x001fe20000000019 */
[----:B------:R-:W-:-:S02]  /*1510*/  IMAD.WIDE.U32 R18, R3, 0x2, R20 ;  /* 0x0000000203127825 */ /* 0x000fc400078e0014 */
[----:B------:R-:W2:Y:S02]  /*1520*/  LDG.E.U16.CONSTANT R20, desc[UR14][R20.64] ;  /* 0x0000000e14147981 */ /* 0x000ea4000c1e9500 */
[----:B-1----:R-:W-:Y:S02]  /*1530*/  IMAD.WIDE.U32 R26, R8, 0x2, R14 ;  /* 0x00000002081a7825 */ /* 0x002fe400078e000e */
[----:B------:R0:W-:Y:S04]  /*1540*/  STG.E.U16 desc[UR14][R22.64+0x2], R25 ;  /* 0x0000021916007986 */ /* 0x0001e8000c10150e */
[----:B------:R-:W0:Y:S04]  /*1550*/  LDG.E.U16.CONSTANT R18, desc[UR14][R18.64] ;  /* 0x0000000e12127981 */ /* 0x000e28000c1e9500 */
[----:B------:R-:W3:Y:S04]  /*1560*/  LDG.E.U16 R29, desc[UR14][R26.64] ;  /* 0x0000000e1a1d7981 */ /* 0x000ee8000c1e1500 */
[----:B------:R-:W4:Y:S01]  /*1570*/  LDG.E.U16 R19, desc[UR14][R26.64+0x2] ;  /* 0x0000020e1a137981 */ /* 0x000f22000c1e1500 */
[----:B--2---:R-:W-:-:S02]  /*1580*/  HADD2.F32 R24, -RZ, R20.H0_H0 ;  /* 0x20000014ff187230 */ /* 0x004fc40000004100 */
[----:B0-----:R-:W-:Y:S02]  /*1590*/  HADD2.F32 R25, -RZ, R18.H0_H0 ;  /* 0x20000012ff197230 */ /* 0x001fe40000004100 */
[----:B---3--:R-:W-:Y:S02]  /*15a0*/  HADD2.F32 R29, -RZ, R29.H0_H0 ;  /* 0x2000001dff1d7230 */ /* 0x008fe40000004100 */
[----:B----4-:R-:W-:-:S03]  /*15b0*/  HADD2.F32 R18, -RZ, R19.H0_H0 ;  /* 0x20000013ff127230 */ /* 0x010fc60000004100 */
        /* <DEDUP_REMOVED lines=15> */
[----:B------:R-:W-:Y:S01]  /*16b0*/  IMAD.WIDE.U32 R24, R8, 0x2, R12 ;  /* 0x0000000208187825 */ /* 0x000fe200078e000c */
[----:B------:R-:W-:Y:S02]  /*16c0*/  PRMT R23, R20, 0x7610, R23 ;  /* 0x0000761014177816 */ /* 0x000fe40000000017 */
[----:B------:R-:W-:Y:S01]  /*16d0*/  F2FP.F16.F32.PACK_AB R21, RZ, R18 ;  /* 0x00000012ff15723e */ /* 0x000fe200000000ff */
[----:B0-----:R-:W-:-:S04]  /*16e0*/  IMAD.WIDE.U32 R18, R9, 0x2, R16 ;  /* 0x0000000209127825 */ /* 0x001fc800078e0010 */
[----:B------:R-:W-:Y:S04]  /*16f0*/  STG.E.U16 desc[UR14][R26.64+0x2], R21 ;  /* 0x000002151a007986 */ /* 0x000fe8000c10150e */
[----:B------:R0:W-:Y:S04]  /*1700*/  STG.E.U16 desc[UR14][R24.64+0x2], R21 ;  /* 0x0000021518007986 */ /* 0x0001e8000c10150e */
[----:B------:R1:W-:Y:S01]  /*1710*/  STG.E.U16 desc[UR14][R24.64], R23 ;  /* 0x0000001718007986 */ /* 0x0003e2000c10150e */
[----:B0-----:R-:W-:-:S03]  /*1720*/  IMAD.WIDE.U32 R20, R3, 0x2, R18 ;  /* 0x0000000203147825 */ /* 0x001fc600078e0012 */
[----:B------:R-:W2:Y:S01]  /*1730*/  LDG.E.U16.CONSTANT R18, desc[UR14][R18.64] ;  /* 0x0000000e12127981 */ /* 0x000ea2000c1e9500 */
[----:B-1----:R-:W-:-:S03]  /*1740*/  IMAD.WIDE.U32 R22, R7, 0x2, R14 ;  /* 0x0000000207167825 */ /* 0x002fc600078e000e */
[----:B------:R-:W3:Y:S04]  /*1750*/  LDG.E.U16.CONSTANT R20, desc[UR14][R20.64] ;  /* 0x0000000e14147981 */ /* 0x000ee8000c1e9500 */
[----:B------:R-:W4:Y:S04]  /*1760*/  LDG.E.U16 R29, desc[UR14][R22.64] ;  /* 0x0000000e161d7981 */ /* 0x000f28000c1e1500 */
        /* <DEDUP_REMOVED lines=9> */
[----:B------:R-:W-:Y:S01]  /*1800*/  LEA R6, R5, R6, 0x2 ;  /* 0x0000000605067211 */ /* 0x000fe200078e10ff */
[----:B--2---:R-:W-:Y:S02]  /*1810*/  HADD2.F32 R26, -RZ, R18.H0_H0 ;  /* 0x20000012ff1a7230 */ /* 0x004fe40000004100 */
[----:B---3--:R-:W-:-:S02]  /*1820*/  HADD2.F32 R27, -RZ, R20.H0_H0 ;  /* 0x20000014ff1b7230 */ /* 0x008fc40000004100 */
        /* <DEDUP_REMOVED lines=15> */
[----:B------:R-:W-:-:S04]  /*1920*/  PRMT R24, R20, 0x7610, R24 ;  /* 0x0000761014187816 */ /* 0x000fc80000000018 */
[----:B------:R-:W-:Y:S01]  /*1930*/  F2FP.F16.F32.PACK_AB R21, RZ, R18 ;  /* 0x00000012ff15723e */ /* 0x000fe200000000ff */
[----:B------:R-:W-:-:S03]  /*1940*/  IMAD.WIDE.U32 R18, R7, 0x2, R12 ;  /* 0x0000000207127825 */ /* 0x000fc600078e000c */
[----:B------:R-:W-:Y:S01]  /*1950*/  PRMT R25, R21, 0x7610, R25 ;  /* 0x0000761015197816 */ /* 0x000fe20000000019 */
[----:B------:R1:W-:Y:S04]  /*1960*/  STG.E.U16 desc[UR14][R22.64], R20 ;  /* 0x0000001416007986 */ /* 0x0003e8000c10150e */
[----:B------:R1:W-:Y:S04]  /*1970*/  STG.E.U16 desc[UR14][R22.64+0x2], R21 ;  /* 0x0000021516007986 */ /* 0x0003e8000c10150e */
[----:B------:R1:W-:Y:S04]  /*1980*/  STG.E.U16 desc[UR14][R18.64], R24 ;  /* 0x0000001812007986 */ /* 0x0003e8000c10150e */
[----:B------:R1:W-:Y:S01]  /*1990*/  STG.E.U16 desc[UR14][R18.64+0x2], R25 ;  /* 0x0000021912007986 */ /* 0x0003e2000c10150e */
[----:B------:R-:W-:Y:S01]  /*19a0*/  LEA R7, R5, R7, 0x3 ;  /* 0x0000000705077211 */ /* 0x000fe200078e18ff */
[----:B------:R-:W-:Y:S06]  /*19b0*/  @!P0 BRA `(.L_x_289) ;  /* 0xfffffff400cc8947 */ /* 0x000fec000383ffff */
.L_x_285:
[----:B------:R-:W-:Y:S05]  /*19c0*/  BSYNC.RECONVERGENT B0 ;  /* 0x0000000000007941 */ /* 0x000fea0003800200 */
.L_x_284:
        /* <DEDUP_REMOVED lines=19> */
.L_x_291:
[----:B------:R-:W-:-:S03]  /*1b00*/  SHF.R.S32.HI R3, RZ, 0x1f, R2 ;  /* 0x0000001fff037819 */ /* 0x000fc60000011402 */
[----:B0--3--:R-:W-:-:S04]  /*1b10*/  IMAD.WIDE.U32 R4, R0, UR12, R2 ;  /* 0x0000000c00047c25 */ /* 0x009fc8000f8e0002 */
[----:B------:R-:W-:Y:S01]  /*1b20*/  IMAD R5, R0, UR13, R5 ;  /* 0x0000000d00057c24 */ /* 0x000fe2000f8e0205 */
[----:B------:R-:W-:-:S04]  /*1b30*/  LEA R6, P0, R4, UR16, 0x1 ;  /* 0x0000001004067c11 */ /* 0x000fc8000f8008ff */
[----:B------:R-:W-:-:S06]  /*1b40*/  LEA.HI.X R7, R4, UR17, R5, 0x1, P0 ;  /* 0x0000001104077c11 */ /* 0x000fcc00080f0c05 */
[----:B------:R-:W3:Y:S01]  /*1b50*/  LDG.E.U16.CONSTANT R7, desc[UR14][R6.64] ;  /* 0x0000000e06077981 */ /* 0x000ee2000c1e9500 */
[C---:B------:R-:W-:Y:S02]  /*1b60*/  IADD3 R5, P0, PT, R2.reuse, UR8, RZ ;  /* 0x0000000802057c10 */ /* 0x040fe4000ff1e0ff */
[----:B--2---:R-:W-:Y:S02]  /*1b70*/  IADD3 R2, PT, PT, R2, UR5, RZ ;  /* 0x0000000502027c10 */ /* 0x004fe4000fffe0ff */
[----:B------:R-:W-:Y:S02]  /*1b80*/  IADD3.X R8, PT, PT, R3, UR4, RZ, P0, !PT ;  /* 0x0000000403087c10 */ /* 0x000fe400087fe4ff */
[----:B------:R-:W-:-:S04]  /*1b90*/  LEA R4, P0, R5, UR18, 0x1 ;  /* 0x0000001205047c11 */ /* 0x000fc8000f8008ff */
[----:B------:R-:W-:Y:S02]  /*1ba0*/  LEA.HI.X R5, R5, UR19, R8, 0x1, P0 ;  /* 0x0000001305057c11 */ /* 0x000fe400080f0c08 */
[----:B------:R-:W-:-:S03]  /*1bb0*/  ISETP.GE.AND P0, PT, R2, UR11, PT ;  /* 0x0000000b02007c0c */ /* 0x000fc6000bf06270 */
[----:B---3--:R3:W-:Y:S10]  /*1bc0*/  STG.E.U16 desc[UR14][R4.64], R7 ;  /* 0x0000000704007986 */ /* 0x0087f4000c10150e */
[----:B------:R-:W-:Y:S05]  /*1bd0*/  @!P0 BRA `(.L_x_291) ;  /* 0xfffffffc00c88947 */ /* 0x000fea000383ffff */
[----:B------:R-:W-:Y:S05]  /*1be0*/  BSYNC.RECONVERGENT B0 ;  /* 0x0000000000007941 */ /* 0x000fea0003800200 */
.L_x_290:
[----:B------:R-:W-:Y:S05]  /*1bf0*/  EXIT ;  /* 0x000000000000794d */ /* 0x000fea0003800000 */
        .weak           $__internal_2_$__cuda_sm20_div_s64
        .type           $__internal_2_$__cuda_sm20_div_s64,@function
        .size           $__internal_2_$__cuda_sm20_div_s64,(.L_x_500 - $__internal_2_$__cuda_sm20_div_s64)
$__internal_2_$__cuda_sm20_div_s64:
        /* <DEDUP_REMOVED lines=14> */
[----:B0-----:R-:W-:Y:S02]  /*1ce0*/  R2UR UR4, R4 ;  /* 0x00000000040472ca */ /* 0x001fe400000e0000 */
[----:B------:R-:W-:Y:S01]  /*1cf0*/  R2UR UR5, R5 ;  /* 0x00000000050572ca */ /* 0x000fe200000e0000 */
[----:B------:R-:W-:Y:S01]  /*1d00*/  HFMA2 R5, -RZ, RZ, 0, 0 ;  /* 0x00000000ff057431 */ /* 0x000fe200000001ff */
[----:B------:R-:W-:-:S09]  /*1d10*/  MOV R4, R9 ;  /* 0x0000000900047202 */ /* 0x000fd20000000f00 */
        /* <DEDUP_REMOVED lines=74> */
[----:B------:R-:W-:Y:S11]  /*21c0*/  RET.REL.NODEC R4 `(_ZN4vllm38concat_and_cache_mla_rope_fused_kernelIN3c104HalfELb0E13__nv_bfloat16S3_LNS_18Fp8KVCacheDataTypeE0EEEvPKlPT_S8_PKS7_SA_illlliPT2_S6_iiiiPKf) ;  /* 0xffffffdc048c7950 */ /* 0x000ff60003c3ffff */
.L_x_292:
        /* <DEDUP_REMOVED lines=11> */
.L_x_500:


//--------------------- .text._ZN4vllm38concat_and_cache_mla_rope_fused_kernelIN3c104HalfELb1E13__nv_bfloat16S3_LNS_18Fp8KVCacheDataTypeE0EEEvPKlPT_S8_PKS7_SA_illlliPT2_S6_iiiiPKf --------------------------
	.section	.text._ZN4vllm38concat_and_cache_mla_rope_fused_kernelIN3c104HalfELb1E13__nv_bfloat16S3_LNS_18Fp8KVCacheDataTypeE0EEEvPKlPT_S8_PKS7_SA_illlliPT2_S6_iiiiPKf,"ax",@progbits
	.align	128
        .global         _ZN4vllm38concat_and_cache_mla_rope_fused_kernelIN3c104HalfELb1E13__nv_bfloat16S3_LNS_18Fp8KVCacheDataTypeE0EEEvPKlPT_S8_PKS7_SA_illlliPT2_S6_iiiiPKf
        .type           _ZN4vllm38concat_and_cache_mla_rope_fused_kernelIN3c104HalfELb1E13__nv_bfloat16S3_LNS_18Fp8KVCacheDataTypeE0EEEvPKlPT_S8_PKS7_SA_illlliPT2_S6_iiiiPKf,@function
        .size           _ZN4vllm38concat_and_cache_mla_rope_fused_kernelIN3c104HalfELb1E13__nv_bfloat16S3_LNS_18Fp8KVCacheDataTypeE0EEEvPKlPT_S8_PKS7_SA_illlliPT2_S6_iiiiPKf,(.L_x_501 - _ZN4vllm38concat_and_cache_mla_rope_fused_kernelIN3c104HalfELb1E13__nv_bfloat16S3_LNS_18Fp8KVCacheDataTypeE0EEEvPKlPT_S8_PKS7_SA_illlliPT2_S6_iiiiPKf)
        .other          _ZN4vllm38concat_and_cache_mla_rope_fused_kernelIN3c104HalfELb1E13__nv_bfloat16S3_LNS_18Fp8KVCacheDataTypeE0EEEvPKlPT_S8_PKS7_SA_illlliPT2_S6_iiiiPKf,@"STO_CUDA_ENTRY STV_DEFAULT"
_ZN4vllm38concat_and_cache_mla_rope_fused_kernelIN3c104HalfELb1E13__nv_bfloat16S3_LNS_18Fp8KVCacheDataTypeE0EEEvPKlPT_S8_PKS7_SA_illlliPT2_S6_iiiiPKf:
.text._ZN4vllm38concat_and_cache_mla_rope_fused_kernelIN3c104HalfELb1E13__nv_bfloat16S3_LNS_18Fp8KVCacheDataTypeE0EEEvPKlPT_S8_PKS7_SA_illlliPT2_S6_iiiiPKf:
        /* <DEDUP_REMOVED lines=16> */
[----:B------:R-:W-:Y:S01]  /*0100*/  MOV R3, UR14 ;  /* 0x0000000e00037c02 */ /* 0x000fe20008000f00 */
        /* <DEDUP_REMOVED lines=22> */
[----:B------:R-:W-:Y:S02]  /*0270*/  ISETP.NE.AND P0, PT, RZ, UR8, PT ;  /* 0x00000008ff007c0c */ /* 0x000fe4000bf05270 */
[----:B------:R-:W-:Y:S02]  /*0280*/  MOV R18, R2 ;  /* 0x0000000200127202 */ /* 0x000fe40000000f00 */
[----:B------:R-:W-:-:S03]  /*0290*/  LOP3.LUT R16, RZ, UR8, RZ, 0x33, !PT ;  /* 0x00000008ff107c12 */ /* 0x000fc6000f8e33ff */
        /* <DEDUP_REMOVED lines=8> */
.L_x_295:
[----:B-1----:R-:W-:Y:S01]  /*0320*/  IABS R10, UR8 ;  /* 0x00000008000a7c13 */ /* 0x002fe20008000000 */
[----:B------:R-:W-:Y:S01]  /*0330*/  IMAD.MOV.U32 R20, RZ, RZ, 0x2 ;  /* 0x00000002ff147424 */ /* 0x000fe200078e00ff */
[----:B------:R-:W-:Y:S02]  /*0340*/  IABS R11, R18 ;  /* 0x00000012000b7213 */ /* 0x000fe40000000000 */
[----:B------:R-:W-:Y:S01]  /*0350*/  MOV R23, UR8 ;  /* 0x0000000800177c02 */ /* 0x000fe20008000f00 */
[----:B------:R-:W-:Y:S02]  /*0360*/  IMAD.MOV R12, RZ, RZ, -R10 ;  /* 0x000000ffff0c7224 */ /* 0x000fe400078e0a0a */
[----:B------:R-:W-:-:S04]  /*0370*/  IMAD.HI.U32 R10, R14, R11, RZ ;  /* 0x0000000b0e0a7227 */ /* 0x000fc800078e00ff */
[----:B------:R-:W-:Y:S01]  /*0380*/  IMAD R11, R10, R12, R11 ;  /* 0x0000000c0a0b7224 */ /* 0x000fe200078e020b */
[----:B------:R-:W-:-:S04]  /*0390*/  IABS R12, UR8 ;  /* 0x00000008000c7c13 */ /* 0x000fc80008000000 */
[----:B------:R-:W-:-:S13]  /*03a0*/  ISETP.GT.U32.AND P2, PT, R8, R11, PT ;  /* 0x0000000b0800720c */ /* 0x000fda0003f44070 */
[----:B------:R-:W-:Y:S01]  /*03b0*/  @!P2 IADD3 R11, PT, PT, R11, -R12, RZ ;  /* 0x8000000c0b0ba210 */ /* 0x000fe20007ffe0ff */
[----:B------:R-:W-:-:S03]  /*03c0*/  @!P2 VIADD R10, R10, 0x1 ;  /* 0x000000010a0aa836 */ /* 0x000fc60000000000 */
[----:B------:R-:W-:Y:S02]  /*03d0*/  ISETP.GE.U32.AND P1, PT, R11, R8, PT ;  /* 0x000000080b00720c */ /* 0x000fe40003f26070 */
[----:B------:R-:W-:-:S04]  /*03e0*/  LOP3.LUT R11, R18, UR8, RZ, 0x3c, !PT ;  /* 0x00000008120b7c12 */ /* 0x000fc8000f8e3cff */
[----:B------:R-:W-:Y:S02]  /*03f0*/  ISETP.GE.AND P3, PT, R11, RZ, PT ;  /* 0x000000ff0b00720c */ /* 0x000fe40003f66270 */
[----:B------:R-:W-:-:S05]  /*0400*/  MOV R11, R15 ;  /* 0x0000000f000b7202 */ /* 0x000fca0000000f00 */
[----:B------:R-:W-:-:S06]  /*0410*/  @P1 IADD3 R10, PT, PT, R10, 0x1, RZ ;  /* 0x000000010a0a1810 */ /* 0x000fcc0007ffe0ff */
[----:B------:R-:W-:-:S05]  /*0420*/  @!P3 IMAD.MOV R10, RZ, RZ, -R10 ;  /* 0x000000ffff0ab224 */ /* 0x000fca00078e0a0a */
[----:B------:R-:W-:Y:S01]  /*0430*/  SEL R13, R16, R10, !P0 ;  /* 0x0000000a100d7207 */ /* 0x000fe20004000000 */
[----:B------:R-:W-:-:S03]  /*0440*/  IMAD.MOV.U32 R10, RZ, RZ, R4 ;  /* 0x000000ffff0a7224 */ /* 0x000fc600078e0004 */
[C---:B------:R-:W-:Y:S01]  /*0450*/  IADD3 R21, PT, PT, -R13.reuse, RZ, RZ ;  /* 0x000000ff0d157210 */ /* 0x040fe20007ffe1ff */
[----:B0-----:R-:W-:Y:S01]  /*0460*/  IMAD.WIDE.U32 R10, R13, UR10, R10 ;  /* 0x0000000a0d0a7c25 */ /* 0x001fe2000f8e000a */
[----:B------:R-:W-:-:S03]  /*0470*/  SHF.R.S32.HI R12, RZ, 0x1f, R13 ;  /* 0x0000001fff0c7819 */ /* 0x000fc6000001140d */
        /* <DEDUP_REMOVED lines=8> */
[----:B------:R-:W-:Y:S02]  /*0500*/  IMAD.WIDE R22, R23, 0x2, R20 ;  /* 0x0000000217167825 */ /* 0x000fe400078e0214 */
[----:B------:R-:W2:Y:S01]  /*0510*/  LDG.E.U16.CONSTANT R20, desc[UR12][R20.64] ;  /* 0x0000000c14147981 */ /* 0x000ea2000c1e9500 */
[----:B------:R-:W-:Y:S01]  /*0520*/  LEA.HI.X R11, R12, UR17, R13, 0x1, P1 ;  /* 0x000000110c0b7c11 */ /* 0x000fe200088f0c0d */
[----:B------:R-:W-:Y:S02]  /*0530*/  IMAD.U32 R13, RZ, RZ, UR8 ;  /* 0x00000008ff0d7e24 */ /* 0x000fe4000f8e00ff */
[----:B------:R-:W3:Y:S02]  /*0540*/  LDG.E.U16.CONSTANT R22, desc[UR12][R22.64] ;  /* 0x0000000c16167981 */ /* 0x000ee4000c1e9500 */
[----:B------:R-:W-:-:S02]  /*0550*/  IMAD.WIDE R12, R13, 0x2, R10 ;  /* 0x000000020d0c7825 */ /* 0x000fc400078e020a */
[----:B------:R-:W4:Y:S04]  /*0560*/  LDG.E.U16 R17, desc[UR12][R10.64] ;  /* 0x0000000c0a117981 */ /* 0x000f28000c1e1500 */
[----:B------:R-:W4:Y:S01]  /*0570*/  LDG.E.U16 R19, desc[UR12][R12.64] ;  /* 0x0000000c0c137981 */ /* 0x000f22000c1e1500 */
[----:B------:R-:W-:-:S04]  /*0580*/  IADD3 R18, PT, PT, R9, R18, RZ ;  /* 0x0000001209127210 */ /* 0x000fc80007ffe0ff */
[----:B------:R-:W-:Y:S01]  /*0590*/  ISETP.GE.AND P1, PT, R18, R3, PT ;  /* 0x000000031200720c */ /* 0x000fe20003f26270 */
[----:B--2---:R-:W-:Y:S02]  /*05a0*/  HADD2.F32 R24, -RZ, R20.H0_H0 ;  /* 0x20000014ff187230 */ /* 0x004fe40000004100 */
[----:B---3--:R-:W-:Y:S02]  /*05b0*/  HADD2.F32 R26, -RZ, R22.H0_H0 ;  /* 0x20000016ff1a7230 */ /* 0x008fe40000004100 */
[----:B----4-:R-:W-:Y:S02]  /*05c0*/  HADD2.F32 R17, -RZ, R17.H0_H0 ;  /* 0x20000011ff117230 */ /* 0x010fe40000004100 */
[----:B------:R-:W-:-:S03]  /*05d0*/  HADD2.F32 R25, -RZ, R19.H0_H0 ;  /* 0x20000013ff197230 */ /* 0x000fc60000004100 */
        /* <DEDUP_REMOVED lines=17> */
.L_x_294:
[----:B0-----:R-:W-:Y:S05]  /*06f0*/  BSYNC.RECONVERGENT B0 ;  /* 0x0000000000007941 */ /* 0x001fea0003800200 */
.L_x_293:
        /* <DEDUP_REMOVED lines=28> */
.L_x_296:
[----:B------:R-:W-:-:S07]  /*08c0*/  MOV R4, 0x8e0 ;  /* 0x000008e000047802 */ /* 0x000fce0000000f00 */
[----:B-1----:R-:W-:Y:S05]  /*08d0*/  CALL.REL.NOINC `($__internal_3_$__cuda_sm20_div_s64) ;  /* 0x0000001400407944 */ /* 0x002fea0003c00000 */
[----:B------:R-:W0:Y:S01]  /*08e0*/  LDC R5, c[0x0][0x3f4] ;  /* 0x0000fd00ff057b82 */ /* 0x000e220000000800 */
[----:B------:R-:W-:-:S04]  /*08f0*/  IADD3 R8, P0, PT, RZ, -R14, RZ ;  /* 0x8000000eff087210 */ /* 0x000fc80007f1e0ff */
[----:B------:R-:W-:-:S05]  /*0900*/  IADD3.X R3, PT, PT, RZ, ~R15, RZ, P0, !PT ;  /* 0x8000000fff037210 */ /* 0x000fca00007fe4ff */
[-C--:B0-----:R-:W-:Y:S02]  /*0910*/  IMAD R3, R3, R5.reuse, RZ ;  /* 0x0000000503037224 */ /* 0x081fe400078e02ff */
[----:B------:R-:W-:-:S04]  /*0920*/  IMAD.WIDE.U32 R4, R8, R5, R6 ;  /* 0x0000000508047225 */ /* 0x000fc800078e0006 */
[----:B------:R-:W-:-:S04]  /*0930*/  IMAD R3, R8, UR10, R3 ;  /* 0x0000000a08037c24 */ /* 0x000fc8000f8e0203 */
[----:B------:R-:W-:-:S07]  /*0940*/  IMAD.IADD R3, R5, 0x1, R3 ;  /* 0x0000000105037824 */ /* 0x000fce00078e0203 */
.L_x_297:
        /* <DEDUP_REMOVED lines=21> */
[----:B0-----:R-:W-:Y:S02]  /*0aa0*/  IADD3 R6, PT, PT, R10, 0xffffffe, RZ ;  /* 0x0ffffffe0a067810 */ /* 0x001fe40007ffe0ff */
[----:B------:R-:W-:-:S04]  /*0ab0*/  MOV R10, UR15 ;  /* 0x0000000f000a7c02 */ /* 0x000fc80008000f00 */
        /* <DEDUP_REMOVED lines=9> */
[----:B------:R-:W-:Y:S01]  /*0b50*/  IMAD R7, R15, UR16, RZ ;  /* 0x000000100f077c24 */ /* 0x000fe2000f8e02ff */
[----:B------:R-:W-:Y:S01]  /*0b60*/  IADD3 R6, PT, PT, -R13, RZ, RZ ;  /* 0x000000ff0d067210 */ /* 0x000fe20007ffe1ff */
[----:B------:R-:W-:-:S04]  /*0b70*/  IMAD.WIDE.U32 R10, R14, UR16, R10 ;  /* 0x000000100e0a7c25 */ /* 0x000fc8000f8e000a */
[----:B------:R-:W-:Y:S02]  /*0b80*/  IMAD R8, R5, R6, R8 ;  /* 0x0000000605087224 */ /* 0x000fe400078e0208 */
[----:B------:R-:W-:Y:S01]  /*0b90*/  IMAD R9, R14, UR6, R7 ;  /* 0x000000060e097c24 */ /* 0x000fe2000f8e0207 */
[----:B------:R-:W-:Y:S01]  /*0ba0*/  USHF.R.S32.HI UR6, URZ, 0x1f, UR17 ;  /* 0x0000001fff067899 */ /* 0x000fe20008011411 */
[----:B------:R-:W0:Y:S01]  /*0bb0*/  LDC.64 R6, c[0x0][0x390] ;  /* 0x0000e400ff067b82 */ /* 0x000e220000000a00 */
[----:B------:R-:W-:Y:S02]  /*0bc0*/  ISETP.GE.U32.AND P0, PT, R8, R5, PT ;  /* 0x000000050800720c */ /* 0x000fe40003f06070 */
[----:B------:R-:W-:Y:S02]  /*0bd0*/  IADD3 R11, PT, PT, R11, R9, RZ ;  /* 0x000000090b0b7210 */ /* 0x000fe40007ffe0ff */
[C---:B------:R-:W-:Y:S02]  /*0be0*/  IMAD R19, R4.reuse, UR6, R19 ;  /* 0x0000000604137c24 */ /* 0x040fe4000f8e0213 */
[----:B------:R-:W-:-:S07]  /*0bf0*/  IMAD.WIDE.U32 R16, R4, UR17, R10 ;  /* 0x0000001104107c25 */ /* 0x000fce000f8e000a */
[----:B------:R-:W-:Y:S02]  /*0c00*/  @P0 IMAD.IADD R8, R8, 0x1, -R5 ;  /* 0x0000000108080824 */ /* 0x000fe400078e0a05 */
[----:B------:R-:W-:-:S03]  /*0c10*/  @P0 VIADD R13, R13, 0x1 ;  /* 0x000000010d0d0836 */ /* 0x000fc60000000000 */
[----:B------:R-:W-:Y:S01]  /*0c20*/  ISETP.GE.U32.AND P1, PT, R8, R5, PT ;  /* 0x000000050800720c */ /* 0x000fe20003f26070 */
[----:B----4-:R-:W-:-:S04]  /*0c30*/  IMAD.WIDE.U32 R8, R0, UR10, RZ ;  /* 0x0000000a00087c25 */ /* 0x010fc8000f8e00ff */
[----:B------:R-:W-:Y:S01]  /*0c40*/  IMAD R9, R0, UR11, R9 ;  /* 0x0000000b00097c24 */ /* 0x000fe2000f8e0209 */
[----:B------:R-:W-:-:S04]  /*0c50*/  SHF.L.U32 R24, R8, 0x1, RZ ;  /* 0x0000000108187819 */ /* 0x000fc800000006ff */
[----:B------:R-:W-:Y:S02]  /*0c60*/  SHF.L.U64.HI R25, R8, 0x1, R9 ;  /* 0x0000000108197819 */ /* 0x000fe40000010209 */
[----:B------:R-:W-:Y:S02]  /*0c70*/  IADD3 R9, PT, PT, R17, R19, RZ ;  /* 0x0000001311097210 */ /* 0x000fe40007ffe0ff */
[----:B------:R-:W-:Y:S02]  /*0c80*/  @P1 IADD3 R13, PT, PT, R13, 0x1, RZ ;  /* 0x000000010d0d1810 */ /* 0x000fe40007ffe0ff */
[----:B------:R-:W-:Y:S02]  /*0c90*/  @!P2 LOP3.LUT R13, RZ, R5, RZ, 0x33, !PT ;  /* 0x00000005ff0da212 */ /* 0x000fe400078e33ff */
[----:B------:R-:W-:-:S03]  /*0ca0*/  SHF.L.U64.HI R11, R16, 0x1, R9 ;  /* 0x00000001100b7819 */ /* 0x000fc60000010209 */
[----:B------:R-:W-:-:S05]  /*0cb0*/  IMAD.IADD R12, R12, 0x1, R13 ;  /* 0x000000010c0c7824 */ /* 0x000fca00078e020d */
[C---:B------:R-:W-:Y:S02]  /*0cc0*/  LOP3.LUT R10, R12.reuse, 0x3, RZ, 0xc0, !PT ;  /* 0x000000030c0a7812 */ /* 0x040fe400078ec0ff */
[----:B------:R-:W-:Y:S02]  /*0cd0*/  ISETP.GE.U32.AND P0, PT, R12, 0x3, PT ;  /* 0x000000030c00780c */ /* 0x000fe40003f06070 */
[----:B------:R-:W-:Y:S01]  /*0ce0*/  ISETP.NE.AND P1, PT, R10, 0x3, PT ;  /* 0x000000030a00780c */ /* 0x000fe20003f25270 */
[----:B------:R-:W-:Y:S01]  /*0cf0*/  IMAD.SHL.U32 R10, R16, 0x2, RZ ;  /* 0x00000002100a7824 */ /* 0x000fe200078e00ff */
[----:B0-----:R-:W-:-:S04]  /*0d00*/  IADD3 R16, P2, PT, R24, R6, RZ ;  /* 0x0000000618107210 */ /* 0x001fc80007f5e0ff */
[----:B---3--:R-:W-:Y:S02]  /*0d10*/  IADD3 R18, P3, PT, R10, R28, RZ ;  /* 0x0000001c0a127210 */ /* 0x008fe40007f7e0ff */
[----:B------:R-:W-:-:S03]  /*0d20*/  IADD3.X R17, PT, PT, R25, R7, RZ, P2, !PT ;  /* 0x0000000719117210 */ /* 0x000fc600017fe4ff */
[----:B------:R-:W-:Y:S02]  /*0d30*/  IMAD.X R19, R11, 0x1, R29, P3 ;  /* 0x000000010b137824 */ /* 0x000fe400018e061d */
[----:B------:R-:W-:Y:S06]  /*0d40*/  @!P1 BRA `(.L_x_301) ;  /* 0x0000000400009947 */ /* 0x000fec0003800000 */
[----:B------:R-:W0:Y:S01]  /*0d50*/  LDCU.64 UR6, c[0x0][0x3a0] ;  /* 0x00007400ff0677ac */ /* 0x000e220008000a00 */
[----:B------:R-:W-:Y:S01]  /*0d60*/  MOV R21, UR8 ;  /* 0x0000000800157c02 */ /* 0x000fe20008000f00 */
[----:B------:R-:W-:Y:S01]  /*0d70*/  IMAD.U32 R8, RZ, RZ, UR14 ;  /* 0x0000000eff087e24 */ /* 0x000fe2000f8e00ff */
[----:B------:R-:W-:Y:S01]  /*0d80*/  MOV R13, UR8 ;  /* 0x00000008000d7c02 */ /* 0x000fe20008000f00 */
[----:B------:R-:W-:Y:S01]  /*0d90*/  VIADD R12, R12, 0x1 ;  /* 0x000000010c0c7836 */ /* 0x000fe20000000000 */
[----:B------:R-:W-:Y:S01]  /*0da0*/  MOV R9, UR9 ;  /* 0x0000000900097c02 */ /* 0x000fe20008000f00 */
[----:B------:R-:W-:Y:S01]  /*0db0*/  IMAD.WIDE R24, R21, 0x2, R24 ;  /* 0x0000000215187825 */ /* 0x000fe200078e0218 */
[----:B------:R-:W-:Y:S02]  /*0dc0*/  MOV R23, UR8 ;  /* 0x0000000800177c02 */ /* 0x000fe40008000f00 */
[----:B------:R-:W-:Y:S01]  /*0dd0*/  LOP3.LUT R12, R12, 0x3, RZ, 0xc0, !PT ;  /* 0x000000030c0c7812 */ /* 0x000fe200078ec0ff */
[----:B------:R-:W-:Y:S01]  /*0de0*/  IMAD.WIDE R10, R13, 0x2, R10 ;  /* 0x000000020d0a7825 */ /* 0x000fe200078e020a */
[----:B------:R-:W-:-:S03]  /*0df0*/  IADD3 R21, P2, PT, R24, R6, RZ ;  /* 0x0000000618157210 */ /* 0x000fc60007f5e0ff */
[----:B------:R-:W-:Y:S01]  /*0e00*/  IMAD.WIDE.U32 R8, R23, 0x2, R8 ;  /* 0x0000000217087825 */ /* 0x000fe200078e0008 */
[----:B------:R-:W-:Y:S02]  /*0e10*/  IADD3 R23, P1, PT, R10, R28, RZ ;  /* 0x0000001c0a177210 */ /* 0x000fe40007f3e0ff */
[----:B------:R-:W-:Y:S01]  /*0e20*/  IADD3.X R31, PT, PT, R25, R7, RZ, P2, !PT ;  /* 0x00000007191f7210 */ /* 0x000fe200017fe4ff */
[----:B------:R-:W-:Y:S01]  /*0e30*/  IMAD R36, R12, R5, R2 ;  /* 0x000000050c247224 */ /* 0x000fe200078e0202 */
[----:B0-----:R-:W-:Y:S01]  /*0e40*/  IADD3 R13, P3, PT, R8, UR6, RZ ;  /* 0x00000006080d7c10 */ /* 0x001fe2000ff7e0ff */
[----:B------:R-:W-:Y:S01]  /*0e50*/  IMAD.WIDE.U32 R6, R2, 0x2, RZ ;  /* 0x0000000202067825 */ /* 0x000fe200078e00ff */
[----:B------:R-:W-:Y:S02]  /*0e60*/  IADD3.X R29, PT, PT, R11, R29, RZ, P1, !PT ;  /* 0x0000001d0b1d7210 */ /* 0x000fe40000ffe4ff */
[----:B------:R-:W-:Y:S01]  /*0e70*/  IADD3.X R33, PT, PT, R9, UR7, RZ, P3, !PT ;  /* 0x0000000709217c10 */ /* 0x000fe20009ffe4ff */
[----:B------:R-:W-:-:S08]  /*0e80*/  IMAD.MOV R12, RZ, RZ, -R12 ;  /* 0x000000ffff0c7224 */ /* 0x000fd000078e0a0c */
.L_x_302:
[C---:B------:R-:W-:Y:S02]  /*0e90*/  IADD3 R8, P4, PT, R6.reuse, R21, RZ ;  /* 0x0000001506087210 */ /* 0x040fe40007f9e0ff */
[C---:B------:R-:W-:Y:S02]  /*0ea0*/  IADD3 R24, P1, PT, R6.reuse, UR4, RZ ;  /* 0x0000000406187c10 */ /* 0x040fe4000ff3e0ff */
[C---:B------:R-:W-:Y:S01]  /*0eb0*/  IADD3 R26, P2, PT, R6.reuse, R13, RZ ;  /* 0x0000000d061a7210 */ /* 0x040fe20007f5e0ff */
[C---:B------:R-:W-:Y:S01]  /*0ec0*/  IMAD.X R9, R7.reuse, 0x1, R31, P4 ;  /* 0x0000000107097824 */ /* 0x040fe200020e061f */
[----:B------:R-:W-:Y:S02]  /*0ed0*/  IADD3 R10, P3, PT, R6, R16, RZ ;  /* 0x00000010060a7210 */ /* 0x000fe40007f7e0ff */
[C---:B------:R-:W-:Y:S02]  /*0ee0*/  IADD3.X R25, PT, PT, R7.reuse, UR5, RZ, P1, !PT ;  /* 0x0000000507197c10 */ /* 0x040fe40008ffe4ff */
[C---:B------:R-:W-:Y:S01]  /*0ef0*/  IADD3.X R27, PT, PT, R7.reuse, R33, RZ, P2, !PT ;  /* 0x00000021071b7210 */ /* 0x040fe200017fe4ff */
[----:B------:R-:W2:Y:S01]  /*0f00*/  LDG.E.U16 R28, desc[UR12][R8.64] ;  /* 0x0000000c081c7981 */ /* 0x000ea2000c1e1500 */
[----:B------:R-:W-:-:S03]  /*0f10*/  IADD3.X R11, PT, PT, R7, R17, RZ, P3, !PT ;  /* 0x00000011070b7210 */ /* 0x000fc60001ffe4ff */
[----:B------:R-:W3:Y:S04]  /*0f20*/  LDG.E.U16.CONSTANT R20, desc[UR12][R24.64] ;  /* 0x0000000c18147981 */ /* 0x000ee8000c1e9500 */
[----:B------:R-:W4:Y:S04]  /*0f30*/  LDG.E.U16.CONSTANT R26, desc[UR12][R26.64] ;  /* 0x0000000c1a1a7981 */ /* 0x000f28000c1e9500 */
[----:B------:R-:W5:Y:S01]  /*0f40*/  LDG.E.U16 R22, desc[UR12][R10.64] ;  /* 0x0000000c0a167981 */ /* 0x000f62000c1e1500 */
[----:B------:R-:W-:Y:S02]  /*0f50*/  VIADD R12, R12, 0x1 ;  /* 0x000000010c0c7836 */ /* 0x000fe40000000000 */
[----:B--2---:R-:W-:-:S02]  /*0f60*/  HADD2.F32 R37, -RZ, R28.H0_H0 ;  /* 0x2000001cff257230 */ /* 0x004fc40000004100 */
        /* <DEDUP_REMOVED lines=15> */
[----:B------:R-:W-:-:S04]  /*1060*/  IADD3 R24, P1, PT, R6, R18, RZ ;  /* 0x0000001206187210 */ /* 0x000fc80007f3e0ff */
[----:B------:R-:W-:Y:S01]  /*1070*/  FADD.FTZ R22, R22, R25 ;  /* 0x0000001916167221 */ /* 0x000fe20000010000 */
[----:B------:R-:W-:Y:S01]  /*1080*/  IADD3 R26, P2, PT, R6, R23, RZ ;  /* 0x00000017061a7210 */ /* 0x000fe20007f5e0ff */
[----:B------:R0:W-:Y:S03]  /*1090*/  STG.E.U16 desc[UR12][R10.64], R20 ;  /* 0x000000140a007986 */ /* 0x0001e6000c10150c */
[----:B------:R-:W-:Y:S02]  /*10a0*/  F2FP.F16.F32.PACK_AB R22, RZ, R22 ;  /* 0x00000016ff16723e */ /* 0x000fe400000000ff */
[C---:B------:R-:W-:Y:S02]  /*10b0*/  IADD3.X R25, PT, PT, R7.reuse, R19, RZ, P1, !PT ;  /* 0x0000001307197210 */ /* 0x040fe40000ffe4ff */
[----:B------:R-:W-:Y:S02]  /*10c0*/  IADD3.X R27, PT, PT, R7, R29, RZ, P2, !PT ;  /* 0x0000001d071b7210 */ /* 0x000fe400017fe4ff */
[----:B------:R-:W-:-:S02]  /*10d0*/  PRMT R28, R22, 0x7610, R28 ;  /* 0x00007610161c7816 */ /* 0x000fc4000000001c */
[----:B0-----:R-:W-:Y:S01]  /*10e0*/  PRMT R11, R20, 0x7610, R11 ;  /* 0x00007610140b7816 */ /* 0x001fe2000000000b */
[----:B------:R0:W-:Y:S04]  /*10f0*/  STG.E.U16 desc[UR12][R8.64], R22 ;  /* 0x0000001608007986 */ /* 0x0001e8000c10150c */
[----:B------:R0:W-:Y:S04]  /*1100*/  STG.E.U16 desc[UR12][R24.64], R11 ;  /* 0x0000000b18007986 */ /* 0x0001e8000c10150c */
[----:B------:R0:W-:Y:S01]  /*1110*/  STG.E.U16 desc[UR12][R26.64], R28 ;  /* 0x0000001c1a007986 */ /* 0x0001e2000c10150c */
[----:B------:R-:W-:Y:S01]  /*1120*/  ISETP.NE.AND P1, PT, R12, RZ, PT ;  /* 0x000000ff0c00720c */ /* 0x000fe20003f25270 */
[----:B------:R-:W-:-:S12]  /*1130*/  IMAD.WIDE.U32 R6, R5, 0x2, R6 ;  /* 0x0000000205067825 */ /* 0x000fd800078e0006 */
[----:B0-----:R-:W-:Y:S05]  /*1140*/  @P1 BRA `(.L_x_302) ;  /* 0xfffffffc00501947 */ /* 0x001fea000383ffff */
.L_x_301:
[----:B------:R-:W-:Y:S05]  /*1150*/  BSYNC.RECONVERGENT B1 ;  /* 0x0000000000017941 */ /* 0x000fea0003800200 */
.L_x_300:
[----:B------:R-:W-:Y:S05]  /*1160*/  @!P0 BRA `(.L_x_299) ;  /* 0x0000000800948947 */ /* 0x000fea0003800000 */
[C---:B------:R-:W-:Y:S01]  /*1170*/  SHF.L.U32 R7, R5.reuse, 0x1, RZ ;  /* 0x0000000105077819 */ /* 0x040fe200000006ff */
[----:B------:R-:W-:Y:S01]  /*1180*/  IMAD R10, R5, 0x3, R36 ;  /* 0x00000003050a7824 */ /* 0x000fe200078e0224 */
[C---:B------:R-:W-:Y:S01]  /*1190*/  IADD3 R8, PT, PT, R36.reuse, R5, RZ ;  /* 0x0000000524087210 */ /* 0x040fe20007ffe0ff */
[C---:B------:R-:W-:Y:S01]  /*11a0*/  VIADD R6, R36.reuse, UR8 ;  /* 0x0000000824067c36 */ /* 0x040fe20008000000 */
[----:B------:R-:W-:-:S07]  /*11b0*/  IADD3 R12, PT, PT, R36, R7, RZ ;  /* 0x00000007240c7210 */ /* 0x000fce0007ffe0ff */
.L_x_303:
[----:B0-----:R-:W-:Y:S02]  /*11c0*/  HFMA2 R23, -RZ, RZ, 0, 1.1920928955078125e-07 ;  /* 0x00000002ff177431 */ /* 0x001fe400000001ff */
[----:B------:R-:W-:Y:S02]  /*11d0*/  IMAD.U32 R21, RZ, RZ, UR8 ;  /* 0x00000008ff157e24 */ /* 0x000fe4000f8e00ff */
[----:B------:R-:W-:-:S04]  /*11e0*/  IMAD.WIDE.U32 R30, R36, 0x2, R16 ;  /* 0x00000002241e7825 */ /* 0x000fc800078e0010 */
[----:B------:R-:W-:Y:S01]  /*11f0*/  IMAD.WIDE.U32 R22, R36, R23, UR4 ;  /* 0x0000000424167e25 */ /* 0x000fe2000f8e0017 */
[----:B------:R-:W2:Y:S03]  /*1200*/  LDG.E.U16 R9, desc[UR12][R30.64] ;  /* 0x0000000c1e097981 */ /* 0x000ea6000c1e1500 */
[----:B------:R-:W-:-:S04]  /*1210*/  IMAD.WIDE R28, R6, 0x2, R16 ;  /* 0x00000002061c7825 */ /* 0x000fc800078e0210 */
[----:B------:R-:W-:Y:S01]  /*1220*/  IMAD.WIDE.U32 R20, R21, 0x2, R22 ;  /* 0x0000000215147825 */ /* 0x000fe200078e0016 */
[----:B------:R-:W3:Y:S04]  /*1230*/  LDG.E.U16 R11, desc[UR12][R28.64] ;  /* 0x0000000c1c0b7981 */ /* 0x000ee8000c1e1500 */
[----:B------:R-:W4:Y:S04]  /*1240*/  LDG.E.U16.CONSTANT R22, desc[UR12][R22.64] ;  /* 0x0000000c16167981 */ /* 0x000f28000c1e9500 */
[----:B------:R-:W5:Y:S01]  /*1250*/  LDG.E.U16.CONSTANT R20, desc[UR12][R20.64] ;  /* 0x0000000c14147981 */ /* 0x000f62000c1e9500 */
[----:B------:R-:W-:Y:S01]  /*1260*/  MOV R33, UR8 ;  /* 0x0000000800217c02 */ /* 0x000fe20008000f00 */
[----:B--2---:R-:W-:-:S02]  /*1270*/  HADD2.F32 R9, -RZ, R9.H0_H0 ;  /* 0x20000009ff097230 */ /* 0x004fc40000004100 */
        /* <DEDUP_REMOVED lines=11> */
[----:B------:R-:W-:Y:S02]  /*1330*/  F2FP.F16.F32.PACK_AB R26, RZ, R26 ;  /* 0x0000001aff1a723e */ /* 0x000fe400000000ff */
[----:B------:R-:W-:Y:S02]  /*1340*/  MOV R25, 0x2 ;  /* 0x0000000200197802 */ /* 0x000fe40000000f00 */
[----:B------:R-:W-:Y:S01]  /*1350*/  F2FP.F16.F32.PACK_AB R9, R24, R9 ;  /* 0x000000091809723e */ /* 0x000fe200000000ff */
[----:B------:R-:W-:Y:S02]  /*1360*/  HADD2.F32 R26, -RZ, R26.H0_H0 ;  /* 0x2000001aff1a7230 */ /* 0x000fe40000004100 */
[----:B------:R-:W-:-:S04]  /*1370*/  IMAD.WIDE.U32 R24, R8, R25, UR4 ;  /* 0x0000000408187e25 */ /* 0x000fc8000f8e0019 */
[----:B------:R-:W-:Y:S02]  /*1380*/  HADD2.F32 R11, -RZ, R9.H1_H1 ;  /* 0x30000009ff0b7230 */ /* 0x000fe40000004100 */
[----:B------:R-:W-:-:S04]  /*1390*/  IMAD.WIDE.U32 R32, R33, 0x2, R24 ;  /* 0x0000000221207825 */ /* 0x000fc800078e0018 */
[----:B------:R-:W-:Y:S01]  /*13a0*/  FADD.FTZ R26, R11, R26 ;  /* 0x0000001a0b1a7221 */ /* 0x000fe20000010000 */
[----:B------:R-:W-:Y:S01]  /*13b0*/  IADD3 R22, P0, PT, R7, R28, RZ ;  /* 0x0000001c07167210 */ /* 0x000fe20007f1e0ff */
[----:B------:R0:W-:Y:S03]  /*13c0*/  STG.E.U16 desc[UR12][R30.64], R9 ;  /* 0x000000091e007986 */ /* 0x0001e6000c10150c */
[----:B------:R-:W-:Y:S01]  /*13d0*/  F2FP.F16.F32.PACK_AB R13, RZ, R26 ;  /* 0x0000001aff0d723e */ /* 0x000fe200000000ff */
[----:B------:R1:W2:Y:S01]  /*13e0*/  LDG.E.U16.CONSTANT R32, desc[UR12][R32.64] ;  /* 0x0000000c20207981 */ /* 0x0002a2000c1e9500 */
[----:B------:R-:W-:Y:S02]  /*13f0*/  IMAD.WIDE.U32 R26, R36, 0x2, R18 ;  /* 0x00000002241a7825 */ /* 0x000fe400078e0012 */
[C---:B------:R-:W-:Y:S01]  /*1400*/  PRMT R35, R13.reuse, 0x7610, R35 ;  /* 0x000076100d237816 */ /* 0x040fe20000000023 */
[----:B------:R3:W4:Y:S01]  /*1410*/  LDG.E.U16.CONSTANT R11, desc[UR12][R24.64] ;  /* 0x0000000c180b7981 */ /* 0x000722000c1e9500 */
[----:B------:R-:W-:Y:S01]  /*1420*/  IMAD.WIDE R20, R6, 0x2, R18 ;  /* 0x0000000206147825 */ /* 0x000fe200078e0212 */
[----:B0-----:R-:W-:-:S02]  /*1430*/  PRMT R31, R13, 0x7610, R31 ;  /* 0x000076100d1f7816 */ /* 0x001fc4000000001f */
[----:B-1----:R-:W-:Y:S01]  /*1440*/  PRMT R33, R9, 0x7610, R33 ;  /* 0x0000761009217816 */ /* 0x002fe20000000021 */
[----:B------:R-:W-:Y:S02]  /*1450*/  IMAD.X R23, RZ, RZ, R29, P0 ;  /* 0x000000ffff177224 */ /* 0x000fe400000e061d */
[----:B---3--:R-:W-:Y:S01]  /*1460*/  IMAD.WIDE.U32 R24, R8, 0x2, R16 ;  /* 0x0000000208187825 */ /* 0x008fe200078e0010 */
[----:B------:R-:W-:Y:S04]  /*1470*/  STG.E.U16 desc[UR12][R28.64], R31 ;  /* 0x0000001f1c007986 */ /* 0x000fe8000c10150c */
[----:B------:R0:W-:Y:S04]  /*1480*/  STG.E.U16 desc[UR12][R26.64], R33 ;  /* 0x000000211a007986 */ /* 0x0001e8000c10150c */
[----:B------:R1:W-:Y:S04]  /*1490*/  STG.E.U16 desc[UR12][R20.64], R35 ;  /* 0x0000002314007986 */ /* 0x0003e8000c10150c */
[----:B------:R-:W3:Y:S04]  /*14a0*/  LDG.E.U16 R9, desc[UR12][R24.64] ;  /* 0x0000000c18097981 */ /* 0x000ee8000c1e1500 */
[----:B------:R-:W5:Y:S01]  /*14b0*/  LDG.E.U16 R13, desc[UR12][R22.64] ;  /* 0x0000000c160d7981 */ /* 0x000f62000c1e1500 */
[----:B0-----:R-:W-:Y:S01]  /*14c0*/  HFMA2 R27, -RZ, RZ, 0, 1.1920928955078125e-07 ;  /* 0x00000002ff1b7431 */ /* 0x001fe200000001ff */
[----:B------:R-:W-:-:S02]  /*14d0*/  MOV R29, UR8 ;  /* 0x00000008001d7c02 */ /* 0x000fc40008000f00 */
[----:B-1----:R-:W-:-:S05]  /*14e0*/  IADD3 R20, P0, PT, R7, R20, RZ ;  /* 0x0000001407147210 */ /* 0x002fca0007f1e0ff */
[----:B------:R-:W-:Y:S02]  /*14f0*/  IMAD.X R21, RZ, RZ, R21, P0 ;  /* 0x000000ffff157224 */ /* 0x000fe400000e0615 */
[----:B--2---:R-:W-:Y:S02]  /*1500*/  HADD2.F32 R32, -RZ, R32.H0_H0 ;  /* 0x20000020ff207230 */ /* 0x004fe40000004100 */
[----:B----4-:R-:W-:Y:S02]  /*1510*/  HADD2.F32 R30, -RZ, R11.H0_H0 ;  /* 0x2000000bff1e7230 */ /* 0x010fe40000004100 */
[----:B---3--:R-:W-:Y:S02]  /*1520*/  HADD2.F32 R9, -RZ, R9.H0_H0 ;  /* 0x20000009ff097230 */ /* 0x008fe40000004100 */
        /* <DEDUP_REMOVED lines=13> */
[----:B------:R-:W-:Y:S01]  /*1600*/  PRMT R13, R9, 0x7610, R13 ;  /* 0x00007610090d7816 */ /* 0x000fe2000000000d */
[----:B------:R-:W-:-:S04]  /*1610*/  IMAD.WIDE.U32 R26, R12, R27, UR4 ;  /* 0x000000040c1a7e25 */ /* 0x000fc8000f8e001b */
[----:B------:R-:W-:Y:S01]  /*1620*/  FADD.FTZ R11, R11, R32 ;  /* 0x000000200b0b7221 */ /* 0x000fe20000010000 */
[----:B------:R-:W-:Y:S01]  /*1630*/  IADD3 R30, P0, PT, R7, R22, RZ ;  /* 0x00000016071e7210 */ /* 0x000fe20007f1e0ff */
[----:B------:R0:W-:Y:S01]  /*1640*/  STG.E.U16 desc[UR12][R24.64], R13 ;  /* 0x0000000d18007986 */ /* 0x0001e2000c10150c */
[----:B------:R-:W-:Y:S02]  /*1650*/  IMAD.WIDE.U32 R28, R29, 0x2, R26 ;  /* 0x000000021d1c7825 */ /* 0x000fe400078e001a */
[----:B------:R-:W-:Y:S01]  /*1660*/  F2FP.F16.F32.PACK_AB R11, RZ, R11 ;  /* 0x0000000bff0b723e */ /* 0x000fe200000000ff */
[----:B------:R1:W2:Y:S01]  /*1670*/  LDG.E.U16.CONSTANT R26, desc[UR12][R26.64] ;  /* 0x0000000c1a1a7981 */ /* 0x0002a2000c1e9500 */
[----:B------:R-:W-:Y:S01]  /*1680*/  IMAD.WIDE.U32 R32, R8, 0x2, R18 ;  /* 0x0000000208207825 */ /* 0x000fe200078e0012 */
[----:B------:R-:W-:-:S03]  /*1690*/  IADD3.X R31, PT, PT, RZ, R23, RZ, P0, !PT ;  /* 0x00000017ff1f7210 */ /* 0x000fc600007fe4ff */
[----:B------:R-:W-:Y:S01]  /*16a0*/  IMAD.WIDE.U32 R34, R12, 0x2, R16 ;  /* 0x000000020c227825 */ /* 0x000fe200078e0010 */
[----:B0-----:R-:W-:Y:S01]  /*16b0*/  PRMT R25, R9, 0x7610, R25 ;  /* 0x0000761009197816 */ /* 0x001fe20000000019 */
[----:B------:R-:W3:Y:S01]  /*16c0*/  LDG.E.U16.CONSTANT R28, desc[UR12][R28.64] ;  /* 0x0000000c1c1c7981 */ /* 0x000ee2000c1e9500 */
[----:B-1----:R-:W-:-:S03]  /*16d0*/  PRMT R27, R11, 0x7610, R27 ;  /* 0x000076100b1b7816 */ /* 0x002fc6000000001b */
[----:B------:R0:W-:Y:S04]  /*16e0*/  STG.E.U16 desc[UR12][R22.64], R11 ;  /* 0x0000000b16007986 */ /* 0x0001e8000c10150c */
[----:B------:R1:W-:Y:S04]  /*16f0*/  STG.E.U16 desc[UR12][R32.64], R25 ;  /* 0x0000001920007986 */ /* 0x0003e8000c10150c */
[----:B------:R4:W-:Y:S04]  /*1700*/  STG.E.U16 desc[UR12][R20.64], R27 ;  /* 0x0000001b14007986 */ /* 0x0009e8000c10150c */
[----:B------:R-:W5:Y:S04]  /*1710*/  LDG.E.U16 R9, desc[UR12][R34.64] ;  /* 0x0000000c22097981 */ /* 0x000f68000c1e1500 */
[----:B0-----:R-:W5:Y:S01]  /*1720*/  LDG.E.U16 R11, desc[UR12][R30.64] ;  /* 0x0000000c1e0b7981 */ /* 0x001f62000c1e1500 */
[----:B------:R-:W-:Y:S01]  /*1730*/  MOV R23, 0x2 ;  /* 0x0000000200177802 */ /* 0x000fe20000000f00 */
[----:B-1----:R-:W-:Y:S01]  /*1740*/  IMAD.U32 R25, RZ, RZ, UR8 ;  /* 0x00000008ff197e24 */ /* 0x002fe2000f8e00ff */
[----:B----4-:R-:W-:-:S04]  /*1750*/  IADD3 R20, P0, PT, R7, R20, RZ ;  /* 0x0000001407147210 */ /* 0x010fc80007f1e0ff */
[----:B------:R-:W-:Y:S01]  /*1760*/  IADD3.X R21, PT, PT, RZ, R21, RZ, P0, !PT ;  /* 0x00000015ff157210 */ /* 0x000fe200007fe4ff */
[----:B--2---:R-:W-:Y:S02]  /*1770*/  HADD2.F32 R26, -RZ, R26.H0_H0 ;  /* 0x2000001aff1a7230 */ /* 0x004fe40000004100 */
[----:B---3--:R-:W-:Y:S02]  /*1780*/  HADD2.F32 R28, -RZ, R28.H0_H0 ;  /* 0x2000001cff1c7230 */ /* 0x008fe40000004100 */
[----:B-----5:R-:W-:Y:S02]  /*1790*/  HADD2.F32 R9, -RZ, R9.H0_H0 ;  /* 0x20000009ff097230 */ /* 0x020fe40000004100 */
        /* <DEDUP_REMOVED lines=11> */
[----:B------:R-:W-:Y:S02]  /*1850*/  HADD2.F32 R28, -RZ, R28.H0_H0 ;  /* 0x2000001cff1c7230 */ /* 0x000fe40000004100 */
[----:B------:R-:W-:-:S04]  /*1860*/  IMAD.WIDE.U32 R22, R10, R23, UR4 ;  /* 0x000000040a167e25 */ /* 0x000fc8000f8e0017 */
[----:B------:R-:W-:Y:S02]  /*1870*/  HADD2.F32 R11, -RZ, R9.H1_H1 ;  /* 0x30000009ff0b7230 */ /* 0x000fe40000004100 */
[----:B------:R-:W-:-:S04]  /*1880*/  IMAD.WIDE.U32 R24, R25, 0x2, R22 ;  /* 0x0000000219187825 */ /* 0x000fc800078e0016 */
[----:B------:R-:W-:Y:S01]  /*1890*/  FADD.FTZ R13, R11, R28 ;  /* 0x0000001c0b0d7221 */ /* 0x000fe20000010000 */
[----:B------:R-:W-:Y:S01]  /*18a0*/  IADD3 R28, P1, PT, R7, R30, RZ ;  /* 0x0000001e071c7210 */ /* 0x000fe20007f3e0ff */
[----:B------:R-:W-:Y:S01]  /*18b0*/  IMAD.WIDE.U32 R26, R12, 0x2, R18 ;  /* 0x000000020c1a7825 */ /* 0x000fe200078e0012 */
[----:B------:R0:W2:Y:S02]  /*18c0*/  LDG.E.U16.CONSTANT R24, desc[UR12][R24.64] ;  /* 0x0000000c18187981 */ /* 0x0000a4000c1e9500 */
[----:B------:R-:W-:Y:S02]  /*18d0*/  F2FP.F16.F32.PACK_AB R13, RZ, R13 ;  /* 0x0000000dff0d723e */ /* 0x000fe400000000ff */
[----:B------:R1:W3:Y:S01]  /*18e0*/  LDG.E.U16.CONSTANT R11, desc[UR12][R22.64] ;  /* 0x0000000c160b7981 */ /* 0x0002e2000c1e9500 */
[----:B------:R-:W-:Y:S02]  /*18f0*/  IADD3.X R29, PT, PT, RZ, R31, RZ, P1, !PT ;  /* 0x0000001fff1d7210 */ /* 0x000fe40000ffe4ff */
[----:B------:R-:W-:-:S02]  /*1900*/  PRMT R33, R13, 0x7610, R33 ;  /* 0x000076100d217816 */ /* 0x000fc40000000021 */
[----:B0-----:R-:W-:Y:S01]  /*1910*/  PRMT R25, R9, 0x7610, R25 ;  /* 0x0000761009197816 */ /* 0x001fe20000000019 */
[----:B------:R0:W-:Y:S01]  /*1920*/  STG.E.U16 desc[UR12][R34.64], R9 ;  /* 0x0000000922007986 */ /* 0x0001e2000c10150c */
[----:B-1----:R-:W-:-:S03]  /*1930*/  IMAD.WIDE.U32 R22, R10, 0x2, R16 ;  /* 0x000000020a167825 */ /* 0x002fc600078e0010 */
[----:B------:R1:W-:Y:S04]  /*1940*/  STG.E.U16 desc[UR12][R30.64], R13 ;  /* 0x0000000d1e007986 */ /* 0x0003e8000c10150c */
[----:B------:R-:W-:Y:S04]  /*1950*/  STG.E.U16 desc[UR12][R26.64], R25 ;  /* 0x000000191a007986 */ /* 0x000fe8000c10150c */
[----:B------:R4:W-:Y:S04]  /*1960*/  STG.E.U16 desc[UR12][R20.64], R33 ;  /* 0x0000002114007986 */ /* 0x0009e8000c10150c */
[----:B0-----:R-:W5:Y:S04]  /*1970*/  LDG.E.U16 R9, desc[UR12][R22.64] ;  /* 0x0000000c16097981 */ /* 0x001f68000c1e1500 */
[----:B-1----:R-:W5:Y:S01]  /*1980*/  LDG.E.U16 R13, desc[UR12][R28.64] ;  /* 0x0000000c1c0d7981 */ /* 0x002f62000c1e1500 */
[----:B----4-:R-:W-:-:S02]  /*1990*/  IADD3 R20, P0, PT, R7, R20, RZ ;  /* 0x0000001407147210 */ /* 0x010fc40007f1e0ff */
[----:B------:R-:W-:-:S03]  /*19a0*/  IADD3 R36, PT, PT, R5, R36, R5 ;  /* 0x0000002405247210 */ /* 0x000fc60007ffe005 */
[----:B------:R-:W-:Y:S01]  /*19b0*/  IMAD.X R21, RZ, RZ, R21, P0 ;  /* 0x000000ffff157224 */ /* 0x000fe200000e0615 */
[----:B------:R-:W-:-:S04]  /*19c0*/  IADD3 R36, PT, PT, R5, R36, R5 ;  /* 0x0000002405247210 */ /* 0x000fc80007ffe005 */
[----:B------:R-:W-:Y:S02]  /*19d0*/  ISETP.GE.AND P0, PT, R36, UR8, PT ;  /* 0x0000000824007c0c */ /* 0x000fe4000bf06270 */
[C---:B------:R-:W-:Y:S02]  /*19e0*/  LEA R6, R5.reuse, R6, 0x2 ;  /* 0x0000000605067211 */ /* 0x040fe400078e10ff */
[C---:B------:R-:W-:Y:S02]  /*19f0*/  LEA R12, R5.reuse, R12, 0x2 ;  /* 0x0000000c050c7211 */ /* 0x040fe400078e10ff */
[----:B------:R-:W-:Y:S01]  /*1a00*/  LEA R8, R5, R8, 0x2 ;  /* 0x0000000805087211 */ /* 0x000fe200078e10ff */
[----:B--2---:R-:W-:Y:S02]  /*1a10*/  HADD2.F32 R24, -RZ, R24.H0_H0 ;  /* 0x20000018ff187230 */ /* 0x004fe40000004100 */
[----:B---3--:R-:W-:Y:S02]  /*1a20*/  HADD2.F32 R30, -RZ, R11.H0_H0 ;  /* 0x2000000bff1e7230 */ /* 0x008fe40000004100 */
[----:B-----5:R-:W-:-:S02]  /*1a30*/  HADD2.F32 R9, -RZ, R9.H0_H0 ;  /* 0x20000009ff097230 */ /* 0x020fc40000004100 */
        /* <DEDUP_REMOVED lines=14> */
[----:B------:R-:W-:Y:S01]  /*1b20*/  IMAD.WIDE.U32 R24, R10, 0x2, R18 ;  /* 0x000000020a187825 */ /* 0x000fe200078e0012 */
[----:B------:R-:W-:-:S03]  /*1b30*/  PRMT R13, R9, 0x7610, R13 ;  /* 0x00007610090d7816 */ /* 0x000fc6000000000d */
[----:B------:R-:W-:Y:S01]  /*1b40*/  F2FP.F16.F32.PACK_AB R11, RZ, R11 ;  /* 0x0000000bff0b723e */ /* 0x000fe200000000ff */
[----:B------:R0:W-:Y:S03]  /*1b50*/  STG.E.U16 desc[UR12][R22.64], R9 ;  /* 0x0000000916007986 */ /* 0x0001e6000c10150c */
[----:B------:R-:W-:Y:S01]  /*1b60*/  PRMT R26, R11, 0x7610, R26 ;  /* 0x000076100b1a7816 */ /* 0x000fe2000000001a */
[----:B------:R0:W-:Y:S04]  /*1b70*/  STG.E.U16 desc[UR12][R28.64], R11 ;  /* 0x0000000b1c007986 */ /* 0x0001e8000c10150c */
[----:B------:R0:W-:Y:S04]  /*1b80*/  STG.E.U16 desc[UR12][R24.64], R13 ;  /* 0x0000000d18007986 */ /* 0x0001e8000c10150c */
[----:B------:R0:W-:Y:S01]  /*1b90*/  STG.E.U16 desc[UR12][R20.64], R26 ;  /* 0x0000001a14007986 */ /* 0x0001e2000c10150c */
[----:B------:R-:W-:Y:S01]  /*1ba0*/  IMAD R10, R5, 0x4, R10 ;  /* 0x00000004050a7824 */ /* 0x000fe200078e020a */
[----:B------:R-:W-:Y:S06]  /*1bb0*/  @!P0 BRA `(.L_x_303) ;  /* 0xfffffff400808947 */ /* 0x000fec000383ffff */
.L_x_299:
[----:B------:R-:W-:Y:S05]  /*1bc0*/  BSYNC.RECONVERGENT B0 ;  /* 0x0000000000007941 */ /* 0x000fea0003800200 */
.L_x_298:
        /* <DEDUP_REMOVED lines=18> */
.L_x_304:
[----:B------:R-:W-:-:S03]  /*1cf0*/  SHF.R.S32.HI R3, RZ, 0x1f, R2 ;  /* 0x0000001fff037819 */ /* 0x000fc60000011402 */
[----:B0-----:R-:W-:-:S04]  /*1d00*/  IMAD.WIDE.U32 R4, R0, UR6, R2 ;  /* 0x0000000600047c25 */ /* 0x001fc8000f8e0002 */
[----:B------:R-:W-:Y:S01]  /*1d10*/  IMAD R5, R0, UR7, R5 ;  /* 0x0000000700057c24 */ /* 0x000fe2000f8e0205 */
[----:B------:R-:W-:-:S04]  /*1d20*/  LEA R6, P0, R4, UR8, 0x1 ;  /* 0x0000000804067c11 */ /* 0x000fc8000f8008ff */
[----:B------:R-:W-:-:S06]  /*1d30*/  LEA.HI.X R7, R4, UR9, R5, 0x1, P0 ;  /* 0x0000000904077c11 */ /* 0x000fcc00080f0c05 */
[----:B------:R-:W2:Y:S01]  /*1d40*/  LDG.E.U16.CONSTANT R7, desc[UR12][R6.64] ;  /* 0x0000000c06077981 */ /* 0x000ea2000c1e9500 */
[C---:B------:R-:W-:Y:S02]  /*1d50*/  IADD3 R5, P0, PT, R2.reuse, R14, RZ ;  /* 0x0000000e02057210 */ /* 0x040fe40007f1e0ff */
[----:B------:R-:W-:Y:S02]  /*1d60*/  IADD3 R2, PT, PT, R2, UR4, RZ ;  /* 0x0000000402027c10 */ /* 0x000fe4000fffe0ff */
[----:B------:R-:W-:Y:S02]  /*1d70*/  IADD3.X R8, PT, PT, R3, R9, RZ, P0, !PT ;  /* 0x0000000903087210 */ /* 0x000fe400007fe4ff */
[----:B------:R-:W-:-:S04]  /*1d80*/  LEA R4, P0, R5, UR16, 0x1 ;  /* 0x0000001005047c11 */ /* 0x000fc8000f8008ff */
[----:B------:R-:W-:Y:S02]  /*1d90*/  LEA.HI.X R5, R5, UR17, R8, 0x1, P0 ;  /* 0x0000001105057c11 */ /* 0x000fe400080f0c08 */
[----:B------:R-:W-:-:S03]  /*1da0*/  ISETP.GE.AND P0, PT, R2, UR10, PT ;  /* 0x0000000a02007c0c */ /* 0x000fc6000bf06270 */
[----:B--2---:R0:W-:Y:S10]  /*1db0*/  STG.E.U16 desc[UR12][R4.64], R7 ;  /* 0x0000000704007986 */ /* 0x0041f4000c10150c */
[----:B------:R-:W-:Y:S05]  /*1dc0*/  @!P0 BRA `(.L_x_304) ;  /* 0xfffffffc00c88947 */ /* 0x000fea000383ffff */
[----:B------:R-:W-:Y:S05]  /*1dd0*/  EXIT ;  /* 0x000000000000794d */ /* 0x000fea0003800000 */
        .weak           $__internal_3_$__cuda_sm20_div_s64
        .type           $__internal_3_$__cuda_sm20_div_s64,@function
        .size           $__internal_3_$__cuda_sm20_div_s64,(.L_x_501 - $__internal_3_$__cuda_sm20_div_s64)
$__internal_3_$__cuda_sm20_div_s64:
        /* <DEDUP_REMOVED lines=9> */
[----:B0-----:R-:W-:-:S15]  /*1e70*/  VIADD R8, R3, 0x1ffffffe ;  /* 0x1ffffffe03087836 */ /* 0x001fde0000000000 */
        /* <DEDUP_REMOVED lines=9> */
[----:B------:R-:W-:-:S03]  /*1f10*/  IMAD.HI.U32 R10, R8, R13, RZ ;  /* 0x0000000d080a7227 */ /* 0x000fc600078e00ff */
[----:B------:R-:W-:-:S05]  /*1f20*/  IADD3.X R5, PT, PT, RZ, ~R5, RZ, P0, !PT ;  /* 0x80000005ff057210 */ /* 0x000fca00007fe4ff */
        /* <DEDUP_REMOVED lines=14> */
[----:B------:R-:W-:-:S02]  /*2010*/  IADD3.X R8, PT, PT, RZ, ~R5, RZ, P0, !PT ;  /* 0x80000005ff087210 */ /* 0x000fc400007fe4ff */
[----:B------:R-:W-:-:S03]  /*2020*/  IADD3.X R9, PT, PT, RZ, ~R7, RZ, P4, !PT ;  /* 0x80000007ff097210 */ /* 0x000fc600027fe4ff */
[----:B------:R-:W-:Y:S01]  /*2030*/  IMAD.WIDE.U32 R10, P0, R11, R8, R10 ;  /* 0x000000080b0a7225 */ /* 0x000fe2000780000a */
[----:B------:R-:W-:-:S03]  /*2040*/  SEL R14, R9, R7, !P3 ;  /* 0x00000007090e7207 */ /* 0x000fc60005800000 */
[----:B------:R-:W-:Y:S02]  /*2050*/  HFMA2 R9, -RZ, RZ, 0, 0 ;  /* 0x00000000ff097431 */ /* 0x000fe400000001ff */
[----:B------:R-:W-:-:S04]  /*2060*/  IMAD.HI.U32 R5, P1, R3, R13, R10 ;  /* 0x0000000d03057227 */ /* 0x000fc8000782000a */
[CC--:B------:R-:W-:Y:S02]  /*2070*/  IMAD R10, R3.reuse, R8.reuse, RZ ;  /* 0x00000008030a7224 */ /* 0x0c0fe400078e02ff */
[----:B------:R-:W-:-:S03]  /*2080*/  IMAD.HI.U32 R8, R3, R8, RZ ;  /* 0x0000000803087227 */ /* 0x000fc600078e00ff */
[----:B------:R-:W-:Y:S01]  /*2090*/  IADD3 R5, P2, PT, R10, R5, RZ ;  /* 0x000000050a057210 */ /* 0x000fe20007f5e0ff */
[----:B------:R-:W-:-:S04]  /*20a0*/  IMAD.X R3, R8, 0x1, R3, P0 ;  /* 0x0000000108037824 */ /* 0x000fc800000e0603 */
        /* <DEDUP_REMOVED lines=15> */
[----:B------:R-:W-:Y:S02]  /*21a0*/  IADD3.X R14, PT, PT, ~R10, R14, RZ, P1, !PT ;  /* 0x0000000e0a0e7210 */ /* 0x000fe40000ffe5ff */
[----:B------:R-:W-:Y:S02]  /*21b0*/  IADD3 R9, P1, PT, R12, -UR6, RZ ;  /* 0x800000060c097c10 */ /* 0x000fe4000ff3e0ff */
[C---:B------:R-:W-:Y:S02]  /*21c0*/  ISETP.GE.U32.AND.EX P0, PT, R14.reuse, UR7, PT, P0 ;  /* 0x000000070e007c0c */ /* 0x040fe4000bf06100 */
[----:B------:R-:W-:Y:S02]  /*21d0*/  IADD3.X R11, PT, PT, R14, ~UR7, RZ, P1, !PT ;  /* 0x800000070e0b7c10 */ /* 0x000fe40008ffe4ff */
[----:B------:R-:W-:Y:S02]  /*21e0*/  SEL R9, R9, R12, P0 ;  /* 0x0000000c09097207 */ /* 0x000fe40000000000 */
[----:B------:R-:W-:-:S02]  /*21f0*/  IADD3.X R10, PT, PT, RZ, R3, RZ, P2, !PT ;  /* 0x00000003ff0a7210 */ /* 0x000fc400017fe4ff */
[----:B------:R-:W-:Y:S02]  /*2200*/  SEL R5, R8, R5, P0 ;  /* 0x0000000508057207 */ /* 0x000fe40000000000 */
[----:B------:R-:W-:Y:S02]  /*2210*/  SEL R11, R11, R14, P0 ;  /* 0x0000000e0b0b7207 */ /* 0x000fe40000000000 */
[----:B------:R-:W-:Y:S02]  /*2220*/  ISETP.GE.U32.AND P1, PT, R9, UR6, PT ;  /* 0x0000000609007c0c */ /* 0x000fe4000bf26070 */
[----:B------:R-:W-:Y:S02]  /*2230*/  SEL R8, R10, R3, P0 ;  /* 0x000000030a087207 */ /* 0x000fe40000000000 */
[----:B------:R-:W-:Y:S02]  /*2240*/  IADD3 R14, P2, PT, R5, 0x1, RZ ;  /* 0x00000001050e7810 */ /* 0x000fe40007f5e0ff */
[----:B------:R-:W-:-:S03]  /*2250*/  ISETP.GE.U32.AND.EX P0, PT, R11, UR7, PT, P1 ;  /* 0x000000070b007c0c */ /* 0x000fc6000bf06110 */
[----:B------:R-:W-:Y:S01]  /*2260*/  IMAD.X R15, RZ, RZ, R8, P2 ;  /* 0x000000ffff0f7224 */ /* 0x000fe200010e0608 */
[----:B------:R-:W-:Y:S02]  /*2270*/  SEL R14, R14, R5, P0 ;  /* 0x000000050e0e7207 */ /* 0x000fe40000000000 */
[----:B------:R-:W-:Y:S02]  /*2280*/  LOP3.LUT R5, R7, UR10, RZ, 0x3c, !PT ;  /* 0x0000000a07057c12 */ /* 0x000fe4000f8e3cff */
[----:B------:R-:W-:Y:S02]  /*2290*/  SEL R15, R15, R8, P0 ;  /* 0x000000080f0f7207 */ /* 0x000fe40000000000 */
[----:B------:R-:W-:Y:S02]  /*22a0*/  IADD3 R3, P2, PT, RZ, -R14, RZ ;  /* 0x8000000eff037210 */ /* 0x000fe40007f5e0ff */
[----:B------:R-:W-:Y:S02]  /*22b0*/  ISETP.NE.U32.AND P0, PT, RZ, UR11, PT ;  /* 0x0000000bff007c0c */ /* 0x000fe4000bf05070 */
[----:B------:R-:W-:-:S02]  /*22c0*/  ISETP.GE.AND P1, PT, R5, RZ, PT ;  /* 0x000000ff0500720c */ /* 0x000fc40003f26270 */
[-C--:B------:R-:W-:Y:S02]  /*22d0*/  IADD3.X R8, PT, PT, RZ, ~R15.reuse, RZ, P2, !PT ;  /* 0x8000000fff087210 */ /* 0x080fe400017fe4ff */
[----:B------:R-:W-:Y:S02]  /*22e0*/  MOV R5, 0x0 ;  /* 0x0000000000057802 */ /* 0x000fe40000000f00 */
[----:B------:R-:W-:Y:S02]  /*22f0*/  ISETP.NE.AND.EX P0, PT, RZ, UR10, PT, P0 ;  /* 0x0000000aff007c0c */ /* 0x000fe4000bf05300 */
[----:B------:R-:W-:Y:S02]  /*2300*/  SEL R14, R3, R14, !P1 ;  /* 0x0000000e030e7207 */ /* 0x000fe40004800000 */
[----:B------:R-:W-:Y:S02]  /*2310*/  SEL R15, R8, R15, !P1 ;  /* 0x0000000f080f7207 */ /* 0x000fe40004800000 */
[----:B------:R-:W-:-:S02]  /*2320*/  SEL R14, R14, 0xffffffff, P0 ;  /* 0xffffffff0e0e7807 */ /* 0x000fc40000000000 */
[----:B------:R-:W-:Y:S01]  /*2330*/  SEL R15, R15, 0xffffffff, P0 ;  /* 0xffffffff0f0f7807 */ /* 0x000fe20000000000 */
[----:B------:R-:W-:Y:S06]  /*2340*/  RET.REL.NODEC R4 `(_ZN4vllm38concat_and_cache_mla_rope_fused_kernelIN3c104HalfELb1E13__nv_bfloat16S3_LNS_18Fp8KVCacheDataTypeE0EEEvPKlPT_S8_PKS7_SA_illlliPT2_S6_iiiiPKf) ;  /* 0xffffffdc042c7950 */ /* 0x000fec0003c3ffff */
.L_x_305:
        /* <DEDUP_REMOVED lines=11> */
.L_x_501:


//--------------------- .text._ZN4vllm38concat_and_cache_mla_rope_fused_kernelIfLb0E13__nv_bfloat16S1_LNS_18Fp8KVCacheDataTypeE0EEEvPKlPT_S6_PKS5_S8_illlliPT2_S4_iiiiPKf --------------------------
	.section	.text._ZN4vllm38concat_and_cache_mla_rope_fused_kernelIfLb0E13__nv_bfloat16S1_LNS_18Fp8KVCacheDataTypeE0EEEvPKlPT_S6_PKS5_S8_illlliPT2_S4_iiiiPKf,"ax",@progbits
	.align	128
        .global         _ZN4vllm38concat_and_cache_mla_rope_fused_kernelIfLb0E13__nv_bfloat16S1_LNS_18Fp8KVCacheDataTypeE0EEEvPKlPT_S6_PKS5_S8_illlliPT2_S4_iiiiPKf
        .type           _ZN4vllm38concat_and_cache_mla_rope_fused_kernelIfLb0E13__nv_bfloat16S1_LNS_18Fp8KVCacheDataTypeE0EEEvPKlPT_S6_PKS5_S8_illlliPT2_S4_iiiiPKf,@function
        .size           _ZN4vllm38concat_and_cache_mla_rope_fused_kernelIfLb0E13__nv_bfloat16S1_LNS_18Fp8KVCacheDataTypeE0EEEvPKlPT_S6_PKS5_S8_illlliPT2_S4_iiiiPKf,(.L_x_502 - _ZN4vllm38concat_and_cache_mla_rope_fused_kernelIfLb0E13__nv_bfloat16S1_LNS_18Fp8KVCacheDataTypeE0EEEvPKlPT_S6_PKS5_S8_illlliPT2_S4_iiiiPKf)
        .other          _ZN4vllm38concat_and_cache_mla_rope_fused_kernelIfLb0E13__nv_bfloat16S1_LNS_18Fp8KVCacheDataTypeE0EEEvPKlPT_S6_PKS5_S8_illlliPT2_S4_iiiiPKf,@"STO_CUDA_ENTRY STV_DEFAULT"
_ZN4vllm38concat_and_cache_mla_rope_fused_kernelIfLb0E13__nv_bfloat16S1_LNS_18Fp8KVCacheDataTypeE0EEEvPKlPT_S6_PKS5_S8_illlliPT2_S4_iiiiPKf:
.text._ZN4vllm38concat_and_cache_mla_rope_fused_kernelIfLb0E13__nv_bfloat16S1_LNS_18Fp8KVCacheDataTypeE0EEEvPKlPT_S6_PKS5_S8_illlliPT2_S4_iiiiPKf:
[----:B------:R-:W-:Y:S01]  /*0000*/  LDC R1, c[0x0][0x37c] ;  /* 0x0000df00ff017b82 */ /* 0x000fe20000000800 */
[----:B------:R-:W0:Y:S07]  /*0010*/  S2R R0, SR_CTAID.X ;  /* 0x0000000000007919 */ /* 0x000e2e0000002500 */
[----:B------:R-:W0:Y:S01]  /*0020*/  LDC.64 R4, c[0x0][0x380] ;  /* 0x0000e000ff047b82 */ /* 0x000e220000000a00 */
[----:B------:R-:W1:Y:S01]  /*0030*/  LDCU.64 UR14, c[0x0][0x358] ;  /* 0x00006b00ff0e77ac */ /* 0x000e620008000a00 */
[----:B------:R-:W2:Y:S01]  /*0040*/  S2R R2, SR_TID.X ;  /* 0x0000000000027919 */ /* 0x000ea20000002100 */
[----:B------:R-:W3:Y:S01]  /*0050*/  LDCU UR6, c[0x0][0x3a8] ;  /* 0x00007500ff0677ac */ /* 0x000ee20008000800 */
[----:B------:R-:W4:Y:S01]  /*0060*/  LDCU UR4, c[0x0][0x3d0] ;  /* 0x00007a00ff0477ac */ /* 0x000f220008000800 */
[----:B------:R-:W5:Y:S01]  /*0070*/  LDCU.64 UR8, c[0x0][0x3a0] ;  /* 0x00007400ff0877ac */ /* 0x000f620008000a00 */
[----:B------:R-:W0:Y:S01]  /*0080*/  LDCU.64 UR10, c[0x0][0x3b8] ;  /* 0x00007700ff0a77ac */ /* 0x000e220008000a00 */
[----:B------:R-:W0:Y:S02]  /*0090*/  LDCU.64 UR12, c[0x0][0x388] ;  /* 0x00007100ff0c77ac */ /* 0x000e240008000a00 */
[----:B0-----:R-:W-:-:S06]  /*00a0*/  IMAD.WIDE.U32 R4, R0, 0x8, R4 ;  /* 0x0000000800047825 */ /* 0x001fcc00078e0004 */
[----:B-1----:R-:W5:Y:S01]  /*00b0*/  LDG.E.64.CONSTANT R4, desc[UR14][R4.64] ;  /* 0x0000000e04047981 */ /* 0x002f62000c1e9b00 */
[----:B---3--:R-:W-:Y:S01]  /*00c0*/  ULEA.HI UR7, UR6, UR6, URZ, 0x1 ;  /* 0x0000000606077291 */ /* 0x008fe2000f8f08ff */
[----:B------:R-:W-:Y:S01]  /*00d0*/  BSSY.RECONVERGENT B0, `(.L_x_306) ;  /* 0x000004b000007945 */ /* 0x000fe20003800200 */
[----:B------:R-:W-:Y:S02]  /*00e0*/  USHF.R.S32.HI UR5, URZ, 0x1f, UR6 ;  /* 0x0000001fff057899 */ /* 0x000fe40008011406 */
[----:B------:R-:W-:-:S04]  /*00f0*/  USHF.R.S32.HI UR7, URZ, 0x1, UR7 ;  /* 0x00000001ff077899 */ /* 0x000fc80008011407 */
[----:B----4-:R-:W-:-:S06]  /*0100*/  UIMAD UR4, UR7, UR4, URZ ;  /* 0x00000004070472a4 */ /* 0x010fcc000f8e02ff */
[----:B--2---:R-:W-:Y:S01]  /*0110*/  ISETP.GE.AND P0, PT, R2, UR4, PT ;  /* 0x0000000402007c0c */ /* 0x004fe2000bf06270 */
[----:B-----5:R-:W-:Y:S02]  /*0120*/  IMAD R3, R5, UR6, RZ ;  /* 0x0000000605037c24 */ /* 0x020fe4000f8e02ff */
[----:B------:R-:W-:-:S04]  /*0130*/  IMAD.WIDE.U32 R8, R4, UR6, RZ ;  /* 0x0000000604087c25 */ /* 0x000fc8000f8e00ff */
[----:B------:R-:W-:Y:S02]  /*0140*/  IMAD R3, R4, UR5, R3 ;  /* 0x0000000504037c24 */ /* 0x000fe4000f8e0203 */
[----:B------:R-:W-:-:S03]  /*0150*/  IMAD.SHL.U32 R6, R8, 0x4, RZ ;  /* 0x0000000408067824 */ /* 0x000fc600078e00ff */
[----:B------:R-:W-:Y:S02]  /*0160*/  IADD3 R3, PT, PT, R9, R3, RZ ;  /* 0x0000000309037210 */ /* 0x000fe40007ffe0ff */
[----:B------:R-:W-:Y:S02]  /*0170*/  IADD3 R14, P1, PT, R6, UR8, RZ ;  /* 0x00000008060e7c10 */ /* 0x000fe4000ff3e0ff */
[----:B------:R-:W-:-:S04]  /*0180*/  SHF.L.U64.HI R7, R8, 0x2, R3 ;  /* 0x0000000208077819 */ /* 0x000fc80000010203 */
[----:B------:R-:W-:Y:S01]  /*0190*/  IADD3.X R15, PT, PT, R7, UR9, RZ, P1, !PT ;  /* 0x00000009070f7c10 */ /* 0x000fe20008ffe4ff */
[----:B------:R-:W-:Y:S06]  /*01a0*/  @P0 BRA `(.L_x_307) ;  /* 0x0000000000f40947 */ /* 0x000fec0003800000 */
[----:B------:R-:W-:Y:S01]  /*01b0*/  IABS R3, UR7 ;  /* 0x0000000700037c13 */ /* 0x000fe20008000000 */
[----:B------:R-:W0:Y:S01]  /*01c0*/  LDCU.64 UR8, c[0x0][0x3b0] ;  /* 0x00007600ff0877ac */ /* 0x000e220008000a00 */
[----:B------:R-:W1:Y:S01]  /*01d0*/  LDC R10, c[0x0][0x360] ;  /* 0x0000d800ff0a7b82 */ /* 0x000e620000000800 */
[----:B------:R-:W-:Y:S01]  /*01e0*/  ISETP.NE.AND P0, PT, RZ, UR7, PT ;  /* 0x00000007ff007c0c */ /* 0x000fe2000bf05270 */
[----:B------:R-:W2:Y:S01]  /*01f0*/  I2F.RP R11, R3 ;  /* 0x00000003000b7306 */ /* 0x000ea20000209400 */
[----:B------:R-:W-:Y:S01]  /*0200*/  IMAD.MOV.U32 R19, RZ, RZ, R2 ;  /* 0x000000ffff137224 */ /* 0x000fe200078e0002 */
[----:B------:R-:W-:-:S06]  /*0210*/  LOP3.LUT R16, RZ, UR7, RZ, 0x33, !PT ;  /* 0x00000007ff107c12 */ /* 0x000fcc000f8e33ff */
[----:B--2---:R-:W2:Y:S02]  /*0220*/  MUFU.RCP R11, R11 ;  /* 0x0000000b000b7308 */ /* 0x004ea40000001000 */
[----:B--2---:R-:W-:-:S06]  /*0230*/  IADD3 R8, PT, PT, R11, 0xffffffe, RZ ;  /* 0x0ffffffe0b087810 */ /* 0x004fcc0007ffe0ff */
[----:B------:R2:W3:Y:S02]  /*0240*/  F2I.FTZ.U32.TRUNC.NTZ R9, R8 ;  /* 0x0000000800097305 */ /* 0x0004e4000021f000 */
[----:B--2---:R-:W-:Y:S02]  /*0250*/  HFMA2 R8, -RZ, RZ, 0, 0 ;  /* 0x00000000ff087431 */ /* 0x004fe400000001ff */
[----:B---3--:R-:W-:-:S04]  /*0260*/  IMAD.MOV R4, RZ, RZ, -R9 ;  /* 0x000000ffff047224 */ /* 0x008fc800078e0a09 */
[----:B------:R-:W-:Y:S02]  /*0270*/  IMAD R13, R4, R3, RZ ;  /* 0x00000003040d7224 */ /* 0x000fe400078e02ff */
[----:B0-----:R-:W-:-:S04]  /*0280*/  IMAD.WIDE.U32 R4, R0, UR8, RZ ;  /* 0x0000000800047c25 */ /* 0x001fc8000f8e00ff */
[----:B------:R-:W-:-:S04]  /*0290*/  IMAD.HI.U32 R11, R9, R13, R8 ;  /* 0x0000000d090b7227 */ /* 0x000fc800078e0008 */
[----:B-1----:R-:W-:-:S07]  /*02a0*/  IMAD R17, R0, UR9, R5 ;  /* 0x0000000900117c24 */ /* 0x002fce000f8e0205 */
.L_x_308:
[----:B------:R-:W-:Y:S02]  /*02b0*/  IABS R8, UR7 ;  /* 0x0000000700087c13 */ /* 0x000fe40008000000 */
[----:B0-----:R-:W-:Y:S02]  /*02c0*/  IABS R12, R19 ;  /* 0x00000013000c7213 */ /* 0x001fe40000000000 */
[----:B------:R-:W-:-:S03]  /*02d0*/  IADD3 R9, PT, PT, RZ, -R8, RZ ;  /* 0x80000008ff097210 */ /* 0x000fc60007ffe0ff */
[----:B------:R-:W-:-:S04]  /*02e0*/  IMAD.HI.U32 R8, R11, R12, RZ ;  /* 0x0000000c0b087227 */ /* 0x000fc800078e00ff */
[----:B------:R-:W-:Y:S01]  /*02f0*/  IMAD R12, R8, R9, R12 ;  /* 0x00000009080c7224 */ /* 0x000fe200078e020c */
[----:B------:R-:W-:-:S04]  /*0300*/  IABS R9, UR7 ;  /* 0x0000000700097c13 */ /* 0x000fc80008000000 */
[----:B------:R-:W-:-:S13]  /*0310*/  ISETP.GT.U32.AND P2, PT, R3, R12, PT ;  /* 0x0000000c0300720c */ /* 0x000fda0003f44070 */
[----:B------:R-:W-:Y:S01]  /*0320*/  @!P2 IMAD.IADD R12, R12, 0x1, -R9 ;  /* 0x000000010c0ca824 */ /* 0x000fe200078e0a09 */
[----:B------:R-:W-:Y:S02]  /*0330*/  LOP3.LUT R9, R19, UR7, RZ, 0x3c, !PT ;  /* 0x0000000713097c12 */ /* 0x000fe4000f8e3cff */
[----:B------:R-:W-:Y:S02]  /*0340*/  @!P2 IADD3 R8, PT, PT, R8, 0x1, RZ ;  /* 0x000000010808a810 */ /* 0x000fe40007ffe0ff */
[----:B------:R-:W-:Y:S02]  /*0350*/  ISETP.GE.U32.AND P1, PT, R12, R3, PT ;  /* 0x000000030c00720c */ /* 0x000fe40003f26070 */
[----:B------:R-:W-:Y:S01]  /*0360*/  ISETP.GE.AND P3, PT, R9, RZ, PT ;  /* 0x000000ff0900720c */ /* 0x000fe20003f66270 */
[----:B------:R-:W-:-:S10]  /*0370*/  IMAD.MOV.U32 R9, RZ, RZ, R17 ;  /* 0x000000ffff097224 */ /* 0x000fd400078e0011 */
[----:B------:R-:W-:-:S05]  /*0380*/  @P1 VIADD R8, R8, 0x1 ;  /* 0x0000000108081836 */ /* 0x000fca0000000000 */
[----:B------:R-:W-:-:S04]  /*0390*/  @!P3 IADD3 R8, PT, PT, -R8, RZ, RZ ;  /* 0x000000ff0808b210 */ /* 0x000fc80007ffe1ff */
[----:B------:R-:W-:-:S04]  /*03a0*/  SEL R21, R16, R8, !P0 ;  /* 0x0000000810157207 */ /* 0x000fc80004000000 */
[--C-:B------:R-:W-:Y:S01]  /*03b0*/  SHF.R.S32.HI R18, RZ, 0x1f, R21.reuse ;  /* 0x0000001fff127819 */ /* 0x100fe20000011415 */
[----:B------:R-:W-:-:S04]  /*03c0*/  IMAD.MOV R8, RZ, RZ, -R21 ;  /* 0x000000ffff087224 */ /* 0x000fc800078e0a15 */
[----:B------:R-:W-:Y:S01]  /*03d0*/  IMAD R23, R8, UR7, R19 ;  /* 0x0000000708177c24 */ /* 0x000fe2000f8e0213 */
[----:B------:R-:W-:Y:S01]  /*03e0*/  MOV R8, R4 ;  /* 0x0000000400087202 */ /* 0x000fe20000000f00 */
[----:B------:R-:W-:-:S04]  /*03f0*/  IMAD R18, R18, UR10, RZ ;  /* 0x0000000a12127c24 */ /* 0x000fc8000f8e02ff */
[----:B------:R-:W-:Y:S01]  /*0400*/  IMAD.WIDE.U32 R12, R21, UR10, R8 ;  /* 0x0000000a150c7c25 */ /* 0x000fe2000f8e0008 */
[----:B------:R-:W-:-:S03]  /*0410*/  SHF.L.U32 R9, R23, 0x1, RZ ;  /* 0x0000000117097819 */ /* 0x000fc600000006ff */
[----:B------:R-:W-:Y:S01]  /*0420*/  IMAD R20, R21, UR11, R18 ;  /* 0x0000000b15147c24 */ /* 0x000fe2000f8e0212 */
[----:B------:R-:W-:Y:S02]  /*0430*/  SHF.R.S32.HI R21, RZ, 0x1f, R9 ;  /* 0x0000001fff157819 */ /* 0x000fe40000011409 */
[----:B------:R-:W-:Y:S01]  /*0440*/  IADD3 R18, P1, PT, R9, R12, RZ ;  /* 0x0000000c09127210 */ /* 0x000fe20007f3e0ff */
[----:B------:R-:W-:-:S03]  /*0450*/  IMAD.WIDE R8, R23, 0x4, R14 ;  /* 0x0000000417087825 */ /* 0x000fc600078e020e */
[----:B------:R-:W-:Y:S01]  /*0460*/  IADD3.X R13, PT, PT, R21, R13, R20, P1, !PT ;  /* 0x0000000d150d7210 */ /* 0x000fe20000ffe414 */
[----:B------:R-:W-:Y:S01]  /*0470*/  IMAD.U32 R23, RZ, RZ, UR7 ;  /* 0x00000007ff177e24 */ /* 0x000fe2000f8e00ff */
[----:B------:R-:W-:-:S03]  /*0480*/  LEA R12, P1, R18, UR12, 0x2 ;  /* 0x0000000c120c7c11 */ /* 0x000fc6000f8210ff */
[----:B------:R-:W-:Y:S01]  /*0490*/  IMAD.WIDE R20, R23, 0x4, R8 ;  /* 0x0000000417147825 */ /* 0x000fe200078e0208 */
[----:B------:R-:W-:Y:S01]  /*04a0*/  LEA.HI.X R13, R18, UR13, R13, 0x2, P1 ;  /* 0x0000000d120d7c11 */ /* 0x000fe200088f140d */
[----:B------:R-:W2:Y:S04]  /*04b0*/  LDG.E.CONSTANT R8, desc[UR14][R8.64] ;  /* 0x0000000e08087981 */ /* 0x000ea8000c1e9900 */
[----:B------:R-:W3:Y:S04]  /*04c0*/  LDG.E.CONSTANT R20, desc[UR14][R20.64] ;  /* 0x0000000e14147981 */ /* 0x000ee8000c1e9900 */
[----:B------:R-:W3:Y:S04]  /*04d0*/  LDG.E R25, desc[UR14][R12.64+0x4] ;  /* 0x0000040e0c197981 */ /* 0x000ee8000c1e1900 */
[----:B------:R-:W4:Y:S01]  /*04e0*/  LDG.E R23, desc[UR14][R12.64] ;  /* 0x0000000e0c177981 */ /* 0x000f22000c1e1900 */
[----:B------:R-:W-:-:S04]  /*04f0*/  IADD3 R19, PT, PT, R10, R19, RZ ;  /* 0x000000130a137210 */ /* 0x000fc80007ffe0ff */
[----:B------:R-:W-:Y:S01]  /*0500*/  ISETP.GE.AND P1, PT, R19, UR4, PT ;  /* 0x0000000413007c0c */ /* 0x000fe2000bf26270 */
[-C--:B---3--:R-:W-:Y:S01]  /*0510*/  FMUL.FTZ R27, R20, R25.reuse ;  /* 0x00000019141b7220 */ /* 0x088fe20000410000 */
[----:B--2---:R-:W-:-:S03]  /*0520*/  FMUL.FTZ R25, R8, R25 ;  /* 0x0000001908197220 */ /* 0x004fc60000410000 */
[-C--:B----4-:R-:W-:Y:S01]  /*0530*/  FFMA.FTZ R27, R8, R23.reuse, -R27 ;  /* 0x00000017081b7223 */ /* 0x090fe2000001081b */
[----:B------:R-:W-:-:S04]  /*0540*/  FFMA.FTZ R25, R20, R23, R25 ;  /* 0x0000001714197223 */ /* 0x000fc80000010019 */
[----:B------:R0:W-:Y:S04]  /*0550*/  STG.E desc[UR14][R12.64], R27 ;  /* 0x0000001b0c007986 */ /* 0x0001e8000c10190e */
[----:B------:R0:W-:Y:S01]  /*0560*/  STG.E desc[UR14][R12.64+0x4], R25 ;  /* 0x000004190c007986 */ /* 0x0001e2000c10190e */
[----:B------:R-:W-:Y:S05]  /*0570*/  @!P1 BRA `(.L_x_308) ;  /* 0xfffffffc004c9947 */ /* 0x000fea000383ffff */
.L_x_307:
[----:B------:R-:W-:Y:S05]  /*0580*/  BSYNC.RECONVERGENT B0 ;  /* 0x0000000000007941 */ /* 0x000fea0003800200 */
.L_x_306:
        /* <DEDUP_REMOVED lines=36> */
.L_x_309:
[----:B------:R-:W-:-:S07]  /*07d0*/  MOV R8, 0x7f0 ;  /* 0x000007f000087802 */ /* 0x000fce0000000f00 */
[----:B0-----:R-:W-:Y:S05]  /*07e0*/  CALL.REL.NOINC `($__internal_4_$__cuda_sm20_div_s64) ;  /* 0x0000000c00e87944 */ /* 0x001fea0003c00000 */
        /* <DEDUP_REMOVED lines=10> */
.L_x_310:
[----:B------:R-:W-:-:S13]  /*0890*/  ISETP.LE.AND P0, PT, RZ, UR17, PT ;  /* 0x00000011ff007c0c */ /* 0x000fda000bf03270 */
[----:B------:R-:W-:Y:S05]  /*08a0*/  @!P0 EXIT ;  /* 0x000000000000894d */ /* 0x000fea0003800000 */
[----:B------:R-:W-:Y:S01]  /*08b0*/  ISETP.GE.AND P0, PT, R2, UR7, PT ;  /* 0x0000000702007c0c */ /* 0x000fe2000bf06270 */
[----:B------:R-:W-:-:S12]  /*08c0*/  BSSY.RECONVERGENT B0, `(.L_x_311) ;  /* 0x00000c9000007945 */ /* 0x000fd80003800200 */
[----:B------:R-:W-:Y:S05]  /*08d0*/  @P0 BRA `(.L_x_312) ;  /* 0x0000000c001c0947 */ /* 0x000fea0003800000 */
[----:B------:R-:W1:Y:S01]  /*08e0*/  LDC R3, c[0x0][0x360] ;  /* 0x0000d800ff037b82 */ /* 0x000e620000000800 */
[----:B------:R-:W2:Y:S01]  /*08f0*/  LDCU.64 UR16, c[0x0][0x3e8] ;  /* 0x00007d00ff1077ac */ /* 0x000ea20008000a00 */
[----:B------:R-:W-:Y:S01]  /*0900*/  BSSY.RECONVERGENT B1, `(.L_x_313) ;  /* 0x0000064000017945 */ /* 0x000fe20003800200 */
[----:B------:R-:W3:Y:S01]  /*0910*/  LDCU UR8, c[0x0][0x3f0] ;  /* 0x00007e00ff0877ac */ /* 0x000ee20008000800 */
[----:B--2---:R-:W-:Y:S02]  /*0920*/  UIMAD UR12, UR5, UR16, URZ ;  /* 0x00000010050c72a4 */ /* 0x004fe4000f8e02ff */
[----:B------:R-:W-:Y:S02]  /*0930*/  USHF.R.S32.HI UR10, URZ, 0x1f, UR16 ;  /* 0x0000001fff0a7899 */ /* 0x000fe40008011410 */
[----:B---3--:R-:W-:Y:S01]  /*0940*/  USHF.R.S32.HI UR9, URZ, 0x1f, UR8 ;  /* 0x0000001fff097899 */ /* 0x008fe20008011408 */
[----:B-1----:R-:W1:Y:S01]  /*0950*/  I2F.U32.RP R11, R3 ;  /* 0x00000003000b7306 */ /* 0x002e620000209000 */
[----:B------:R-:W-:Y:S01]  /*0960*/  IADD3 R8, PT, PT, R2, R3, RZ ;  /* 0x0000000302087210 */ /* 0x000fe20007ffe0ff */
[----:B------:R-:W-:Y:S01]  /*0970*/  UIMAD UR10, UR10, UR4, UR12 ;  /* 0x000000040a0a72a4 */ /* 0x000fe2000f8e020c */
[----:B------:R-:W-:Y:S01]  /*0980*/  ISETP.NE.U32.AND P2, PT, R3, RZ, PT ;  /* 0x000000ff0300720c */ /* 0x000fe20003f45070 */
[----:B------:R-:W-:Y:S01]  /*0990*/  UIMAD.WIDE.U32 UR8, UR4, UR16, UR8 ;  /* 0x00000010040872a5 */ /* 0x000fe2000f8e0008 */
[C---:B------:R-:W-:Y:S01]  /*09a0*/  ISETP.GE.U32.AND P0, PT, R8.reuse, UR7, PT ;  /* 0x0000000708007c0c */ /* 0x040fe2000bf06070 */
[----:B------:R-:W2:Y:S01]  /*09b0*/  LDCU.64 UR12, c[0x0][0x3c0] ;  /* 0x00007800ff0c77ac */ /* 0x000ea20008000a00 */
[----:B------:R-:W-:Y:S01]  /*09c0*/  VIMNMX.U32 R9, PT, PT, R8, UR7, !PT ;  /* 0x0000000708097c48 */ /* 0x000fe2000ffe0000 */
[----:B------:R-:W-:Y:S01]  /*09d0*/  UIADD3 UR10, UPT, UPT, UR9, UR10, URZ ;  /* 0x0000000a090a7290 */ /* 0x000fe2000fffe0ff */
[----:B-1----:R-:W1:Y:S02]  /*09e0*/  MUFU.RCP R11, R11 ;  /* 0x0000000b000b7308 */ /* 0x002e640000001000 */
[----:B-1----:R-:W-:-:S06]  /*09f0*/  IADD3 R4, PT, PT, R11, 0xffffffe, RZ ;  /* 0x0ffffffe0b047810 */ /* 0x002fcc0007ffe0ff */
[----:B------:R1:W3:Y:S02]  /*0a00*/  F2I.FTZ.U32.TRUNC.NTZ R5, R4 ;  /* 0x0000000400057305 */ /* 0x0002e4000021f000 */
[----:B-1----:R-:W-:Y:S02]  /*0a10*/  IMAD.MOV.U32 R4, RZ, RZ, RZ ;  /* 0x000000ffff047224 */ /* 0x002fe400078e00ff */
[----:B---3--:R-:W-:-:S04]  /*0a20*/  IMAD.MOV R10, RZ, RZ, -R5 ;  /* 0x000000ffff0a7224 */ /* 0x008fc800078e0a05 */
[----:B0-----:R-:W-:Y:S01]  /*0a30*/  IMAD R13, R10, R3, RZ ;  /* 0x000000030a0d7224 */ /* 0x001fe200078e02ff */
[----:B------:R-:W-:-:S03]  /*0a40*/  SEL R10, RZ, 0x1, P0 ;  /* 0x00000001ff0a7807 */ /* 0x000fc60000000000 */
[----:B------:R-:W-:Y:S01]  /*0a50*/  IMAD.HI.U32 R5, R5, R13, R4 ;  /* 0x0000000d05057227 */ /* 0x000fe200078e0004 */
[----:B------:R-:W-:Y:S02]  /*0a60*/  IADD3 R8, PT, PT, R9, -R8, -R10 ;  /* 0x8000000809087210 */ /* 0x000fe40007ffe80a */
[----:B------:R-:W-:Y:S01]  /*0a70*/  MOV R9, UR17 ;  /* 0x0000001100097c02 */ /* 0x000fe20008000f00 */
[----:B--2---:R-:W-:-:S04]  /*0a80*/  IMAD.WIDE.U32 R12, R0, UR12, RZ ;  /* 0x0000000c000c7c25 */ /* 0x004fc8000f8e00ff */
[----:B------:R-:W-:-:S04]  /*0a90*/  IMAD.HI.U32 R5, R5, R8, RZ ;  /* 0x0000000805057227 */ /* 0x000fc800078e00ff */
[----:B------:R-:W-:Y:S01]  /*0aa0*/  IMAD R11, R0, UR13, R13 ;  /* 0x0000000d000b7c24 */ /* 0x000fe2000f8e020d */
[----:B------:R-:W-:-:S05]  /*0ab0*/  IADD3 R4, PT, PT, -R5, RZ, RZ ;  /* 0x000000ff05047210 */ /* 0x000fca0007ffe1ff */
[----:B------:R-:W-:Y:S02]  /*0ac0*/  IMAD R8, R3, R4, R8 ;  /* 0x0000000403087224 */ /* 0x000fe400078e0208 */
[----:B------:R-:W-:Y:S01]  /*0ad0*/  IMAD.U32 R4, RZ, RZ, UR8 ;  /* 0x00000008ff047e24 */ /* 0x000fe2000f8e00ff */
[----:B------:R-:W-:Y:S02]  /*0ae0*/  USHF.R.S32.HI UR8, URZ, 0x1f, UR17 ;  /* 0x0000001fff087899 */ /* 0x000fe40008011411 */
[----:B------:R-:W-:-:S13]  /*0af0*/  ISETP.GE.U32.AND P0, PT, R8, R3, PT ;  /* 0x000000030800720c */ /* 0x000fda0003f06070 */
[----:B------:R-:W-:Y:S01]  /*0b00*/  @P0 IMAD.IADD R8, R8, 0x1, -R3 ;  /* 0x0000000108080824 */ /* 0x000fe200078e0a03 */
[----:B------:R-:W-:-:S04]  /*0b10*/  @P0 IADD3 R5, PT, PT, R5, 0x1, RZ ;  /* 0x0000000105050810 */ /* 0x000fc80007ffe0ff */
[----:B------:R-:W-:-:S13]  /*0b20*/  ISETP.GE.U32.AND P1, PT, R8, R3, PT ;  /* 0x000000030800720c */ /* 0x000fda0003f26070 */
[----:B------:R-:W-:Y:S01]  /*0b30*/  @P1 VIADD R5, R5, 0x1 ;  /* 0x0000000105051836 */ /* 0x000fe20000000000 */
[----:B------:R-:W-:-:S04]  /*0b40*/  @!P2 LOP3.LUT R5, RZ, R3, RZ, 0x33, !PT ;  /* 0x00000003ff05a212 */ /* 0x000fc800078e33ff */
[----:B------:R-:W-:Y:S02]  /*0b50*/  IADD3 R10, PT, PT, R10, R5, RZ ;  /* 0x000000050a0a7210 */ /* 0x000fe40007ffe0ff */
[----:B------:R-:W-:Y:S01]  /*0b60*/  MOV R5, UR9 ;  /* 0x0000000900057c02 */ /* 0x000fe20008000f00 */
[----:B------:R-:W-:Y:S01]  /*0b70*/  UIMAD UR9, UR6, UR17, URZ ;  /* 0x00000011060972a4 */ /* 0x000fe2000f8e02ff */
[C---:B------:R-:W-:Y:S01]  /*0b80*/  LOP3.LUT R8, R10.reuse, 0x3, RZ, 0xc0, !PT ;  /* 0x000000030a087812 */ /* 0x040fe200078ec0ff */
[----:B------:R-:W-:Y:S01]  /*0b90*/  IMAD.U32 R5, RZ, RZ, UR10 ;  /* 0x0000000aff057e24 */ /* 0x000fe2000f8e00ff */
[----:B------:R-:W-:Y:S01]  /*0ba0*/  ISETP.GE.U32.AND P0, PT, R10, 0x3, PT ;  /* 0x000000030a00780c */ /* 0x000fe20003f06070 */
[----:B------:R-:W-:Y:S01]  /*0bb0*/  UIMAD UR8, UR8, UR11, UR9 ;  /* 0x0000000b080872a4 */ /* 0x000fe2000f8e0209 */
[----:B------:R-:W-:Y:S01]  /*0bc0*/  ISETP.NE.AND P1, PT, R8, 0x3, PT ;  /* 0x000000030800780c */ /* 0x000fe20003f25270 */
[----:B------:R-:W-:-:S04]  /*0bd0*/  IMAD.WIDE.U32 R4, R9, UR11, R4 ;  /* 0x0000000b09047c25 */ /* 0x000fc8000f8e0004 */
[----:B------:R-:W-:Y:S01]  /*0be0*/  IMAD.MOV.U32 R9, RZ, RZ, R2 ;  /* 0x000000ffff097224 */ /* 0x000fe200078e0002 */
[----:B------:R-:W-:-:S07]  /*0bf0*/  IADD3 R17, PT, PT, R5, UR8, RZ ;  /* 0x0000000805117c10 */ /* 0x000fce000fffe0ff */
[----:B------:R-:W-:Y:S05]  /*0c00*/  @!P1 BRA `(.L_x_314) ;  /* 0x0000000000cc9947 */ /* 0x000fea0003800000 */
[----:B------:R-:W0:Y:S01]  /*0c10*/  LDCU.64 UR16, c[0x0][0x3a0] ;  /* 0x00007400ff1077ac */ /* 0x000e220008000a00 */
[C---:B------:R-:W-:Y:S01]  /*0c20*/  SHF.L.U64.HI R9, R12.reuse, 0x2, R11 ;  /* 0x000000020c097819 */ /* 0x040fe2000001020b */
[----:B------:R-:W-:Y:S01]  /*0c30*/  IMAD.SHL.U32 R8, R12, 0x4, RZ ;  /* 0x000000040c087824 */ /* 0x000fe200078e00ff */
[C---:B------:R-:W-:Y:S01]  /*0c40*/  SHF.L.U64.HI R13, R4.reuse, 0x1, R17 ;  /* 0x00000001040d7819 */ /* 0x040fe20000010211 */
[----:B------:R-:W1:Y:S01]  /*0c50*/  LDCU.64 UR12, c[0x0][0x390] ;  /* 0x00007200ff0c77ac */ /* 0x000e620008000a00 */
[----:B------:R-:W-:Y:S01]  /*0c60*/  SHF.L.U32 R12, R4, 0x1, RZ ;  /* 0x00000001040c7819 */ /* 0x000fe200000006ff */
[C---:B------:R-:W-:Y:S01]  /*0c70*/  IMAD.WIDE.U32 R6, R2.reuse, 0x4, R6 ;  /* 0x0000000402067825 */ /* 0x040fe200078e0006 */
[----:B------:R-:W-:Y:S01]  /*0c80*/  MOV R11, UR7 ;  /* 0x00000007000b7c02 */ /* 0x000fe20008000f00 */
[----:B------:R-:W2:Y:S02]  /*0c90*/  LDCU.64 UR8, c[0x0][0x3d8] ;  /* 0x00007b00ff0877ac */ /* 0x000ea40008000a00 */
[----:B------:R-:W-:-:S04]  /*0ca0*/  IMAD.WIDE.U32 R8, R2, 0x8, R8 ;  /* 0x0000000802087825 */ /* 0x000fc800078e0008 */
[----:B------:R-:W-:Y:S01]  /*0cb0*/  IMAD.WIDE.U32 R12, R2, 0x4, R12 ;  /* 0x00000004020c7825 */ /* 0x000fe200078e000c */
[----:B0-----:R-:W-:-:S03]  /*0cc0*/  IADD3 R6, P2, PT, R6, UR16, RZ ;  /* 0x0000001006067c10 */ /* 0x001fc6000ff5e0ff */
[----:B------:R-:W-:Y:S01]  /*0cd0*/  VIADD R10, R10, 0x1 ;  /* 0x000000010a0a7836 */ /* 0x000fe20000000000 */
[----:B-1----:R-:W-:Y:S02]  /*0ce0*/  IADD3 R16, P1, PT, R8, UR12, RZ ;  /* 0x0000000c08107c10 */ /* 0x002fe4000ff3e0ff */
[----:B------:R-:W-:Y:S02]  /*0cf0*/  IADD3.X R7, PT, PT, R7, UR17, RZ, P2, !PT ;  /* 0x0000001107077c10 */ /* 0x000fe400097fe4ff */
[----:B--2---:R-:W-:Y:S02]  /*0d00*/  IADD3 R29, P2, PT, R12, UR8, RZ ;  /* 0x000000080c1d7c10 */ /* 0x004fe4000ff5e0ff */
[----:B------:R-:W-:Y:S02]  /*0d10*/  IADD3 R16, P3, PT, R16, 0x4, RZ ;  /* 0x0000000410107810 */ /* 0x000fe40007f7e0ff */
[----:B------:R-:W-:Y:S02]  /*0d20*/  LOP3.LUT R8, R10, 0x3, RZ, 0xc0, !PT ;  /* 0x000000030a087812 */ /* 0x000fe400078ec0ff */
[----:B------:R-:W-:Y:S01]  /*0d30*/  IADD3.X R27, PT, PT, R13, UR9, RZ, P2, !PT ;  /* 0x000000090d1b7c10 */ /* 0x000fe200097fe4ff */
[----:B------:R-:W-:Y:S01]  /*0d40*/  IMAD.WIDE.U32 R12, R11, 0x4, R6 ;  /* 0x000000040b0c7825 */ /* 0x000fe200078e0006 */
[----:B------:R-:W-:-:S02]  /*0d50*/  IADD3.X R23, PT, PT, RZ, UR13, R9, P3, P1 ;  /* 0x0000000dff177c10 */ /* 0x000fc40009fe2409 */
[----:B------:R-:W-:Y:S01]  /*0d60*/  CS2R R10, SRZ ;  /* 0x00000000000a7805 */ /* 0x000fe2000001ff00 */
[----:B------:R-:W-:Y:S02]  /*0d70*/  IMAD R9, R8, R3, R2 ;  /* 0x0000000308097224 */ /* 0x000fe400078e0202 */
[----:B------:R-:W-:-:S07]  /*0d80*/  IMAD.MOV R8, RZ, RZ, -R8 ;  /* 0x000000ffff087224 */ /* 0x000fce00078e0a08 */
.L_x_315:
[----:B------:R-:W-:Y:S01]  /*0d90*/  IADD3 R20, P2, PT, R12, R10, RZ ;  /* 0x0000000a0c147210 */ /* 0x000fe20007f5e0ff */
[----:B0-----:R-:W-:Y:S01]  /*0da0*/  IMAD.MOV.U32 R18, RZ, RZ, R16 ;  /* 0x000000ffff127224 */ /* 0x001fe200078e0010 */
[----:B------:R-:W-:Y:S02]  /*0db0*/  IADD3 R22, P1, PT, R10, R6, RZ ;  /* 0x000000060a167210 */ /* 0x000fe40007f3e0ff */
[----:B------:R-:W-:Y:S02]  /*0dc0*/  IADD3.X R21, PT, PT, R13, R11, RZ, P2, !PT ;  /* 0x0000000b0d157210 */ /* 0x000fe400017fe4ff */
[----:B------:R-:W-:Y:S01]  /*0dd0*/  MOV R19, R23 ;  /* 0x0000001700137202 */ /* 0x000fe20000000f00 */
[----:B------:R-:W-:Y:S02]  /*0de0*/  IMAD.X R23, R11, 0x1, R7, P1 ;  /* 0x000000010b177824 */ /* 0x000fe400008e0607 */
[----:B------:R-:W2:Y:S04]  /*0df0*/  LDG.E.CONSTANT R20, desc[UR14][R20.64] ;  /* 0x0000000e14147981 */ /* 0x000ea8000c1e9900 */
[----:B------:R-:W2:Y:S04]  /*0e00*/  LDG.E R16, desc[UR14][R18.64] ;  /* 0x0000000e12107981 */ /* 0x000ea8000c1e1900 */
[----:B------:R-:W3:Y:S04]  /*0e10*/  LDG.E.CONSTANT R22, desc[UR14][R22.64] ;  /* 0x0000000e16167981 */ /* 0x000ee8000c1e9900 */
[----:B------:R-:W4:Y:S01]  /*0e20*/  LDG.E R25, desc[UR14][R18.64+-0x4] ;  /* 0xfffffc0e12197981 */ /* 0x000f22000c1e1900 */
[----:B------:R-:W-:-:S02]  /*0e30*/  VIADD R8, R8, 0x1 ;  /* 0x0000000108087836 */ /* 0x000fc40000000000 */
[-C--:B--2---:R-:W-:Y:S01]  /*0e40*/  FMUL.FTZ R24, R20, R16.reuse ;  /* 0x0000001014187220 */ /* 0x084fe20000410000 */
[----:B---3--:R-:W-:-:S03]  /*0e50*/  FMUL.FTZ R16, R22, R16 ;  /* 0x0000001016107220 */ /* 0x008fc60000410000 */
[----:B----4-:R-:W-:Y:S01]  /*0e60*/  FFMA.FTZ R26, R22, R25, -R24 ;  /* 0x00000019161a7223 */ /* 0x010fe20000010818 */
[----:B------:R-:W-:Y:S01]  /*0e70*/  IADD3 R24, P1, PT, R10, R29, RZ ;  /* 0x0000001d0a187210 */ /* 0x000fe20007f3e0ff */
[----:B------:R-:W-:Y:S01]  /*0e80*/  FFMA.FTZ R28, R20, R25, R16 ;  /* 0x00000019141c7223 */ /* 0x000fe20000010010 */
[----:B------:R-:W-:Y:S02]  /*0e90*/  IMAD.WIDE.U32 R20, R3, 0x8, R18 ;  /* 0x0000000803147825 */ /* 0x000fe400078e0012 */
[----:B------:R-:W-:Y:S01]  /*0ea0*/  IADD3.X R25, PT, PT, R11, R27, RZ, P1, !PT ;  /* 0x0000001b0b197210 */ /* 0x000fe20000ffe4ff */
[----:B------:R0:W-:Y:S01]  /*0eb0*/  STG.E desc[UR14][R18.64+-0x4], R26 ;  /* 0xfffffc1a12007986 */ /* 0x0001e2000c10190e */
[----:B------:R-:W-:Y:S01]  /*0ec0*/  ISETP.NE.AND P1, PT, R8, RZ, PT ;  /* 0x000000ff0800720c */ /* 0x000fe20003f25270 */
[----:B------:R-:W-:Y:S01]  /*0ed0*/  IMAD.MOV.U32 R23, RZ, RZ, R21 ;  /* 0x000000ffff177224 */ /* 0x000fe200078e0015 */
[----:B------:R-:W-:Y:S01]  /*0ee0*/  MOV R16, R20 ;  /* 0x0000001400107202 */ /* 0x000fe20000000f00 */
[----:B------:R0:W-:Y:S01]  /*0ef0*/  STG.E desc[UR14][R18.64], R28 ;  /* 0x0000001c12007986 */ /* 0x0001e2000c10190e */
[----:B------:R-:W-:-:S03]  /*0f00*/  IMAD.WIDE.U32 R10, R3, 0x4, R10 ;  /* 0x00000004030a7825 */ /* 0x000fc600078e000a */
[----:B------:R0:W-:Y:S04]  /*0f10*/  STG.E.U16 desc[UR14][R24.64], R26 ;  /* 0x0000001a18007986 */ /* 0x0001e8000c10150e */
[----:B------:R0:W-:Y:S02]  /*0f20*/  STG.E.U16 desc[UR14][R24.64+0x2], R28 ;  /* 0x0000021c18007986 */ /* 0x0001e4000c10150e */
[----:B------:R-:W-:Y:S05]  /*0f30*/  @P1 BRA `(.L_x_315) ;  /* 0xfffffffc00941947 */ /* 0x000fea000383ffff */
.L_x_314:
[----:B------:R-:W-:Y:S05]  /*0f40*/  BSYNC.RECONVERGENT B1 ;  /* 0x0000000000017941 */ /* 0x000fea0003800200 */
.L_x_313:
[----:B------:R-:W-:Y:S05]  /*0f50*/  @!P0 BRA `(.L_x_312) ;  /* 0x00000004007c8947 */ /* 0x000fea0003800000 */
[----:B0-----:R-:W0:Y:S01]  /*0f60*/  LDC.64 R18, c[0x0][0x390] ;  /* 0x0000e400ff127b82 */ /* 0x001e220000000a00 */
[----:B------:R-:W1:Y:S01]  /*0f70*/  LDCU.64 UR12, c[0x0][0x3c0] ;  /* 0x00007800ff0c77ac */ /* 0x000e620008000a00 */
[----:B------:R-:W-:Y:S01]  /*0f80*/  SHF.L.U32 R10, R9, 0x1, RZ ;  /* 0x00000001090a7819 */ /* 0x000fe200000006ff */
[----:B------:R-:W2:Y:S04]  /*0f90*/  LDCU.64 UR8, c[0x0][0x3d8] ;  /* 0x00007b00ff0877ac */ /* 0x000ea80008000a00 */
[C-C-:B------:R-:W-:Y:S02]  /*0fa0*/  IMAD R8, R3.reuse, 0x4, R10.reuse ;  /* 0x0000000403087824 */ /* 0x140fe400078e020a */
[----:B------:R-:W-:Y:S02]  /*0fb0*/  IMAD R12, R3, 0x6, R10 ;  /* 0x00000006030c7824 */ /* 0x000fe400078e020a */
[----:B-1----:R-:W-:-:S04]  /*0fc0*/  IMAD.WIDE.U32 R6, R0, UR12, RZ ;  /* 0x0000000c00067c25 */ /* 0x002fc8000f8e00ff */
[----:B------:R-:W-:Y:S01]  /*0fd0*/  IMAD R5, R0, UR13, R7 ;  /* 0x0000000d00057c24 */ /* 0x000fe2000f8e0207 */
[----:B0-----:R-:W-:Y:S02]  /*0fe0*/  LEA R18, P0, R6, R18, 0x2 ;  /* 0x0000001206127211 */ /* 0x001fe400078010ff */
[----:B--2---:R-:W-:Y:S02]  /*0ff0*/  LEA R16, P1, R4, UR8, 0x1 ;  /* 0x0000000804107c11 */ /* 0x004fe4000f8208ff */
[----:B------:R-:W-:Y:S01]  /*1000*/  LEA.HI.X R19, R6, R19, R5, 0x2, P0 ;  /* 0x0000001306137211 */ /* 0x000fe200000f1405 */
[----:B------:R-:W-:Y:S01]  /*1010*/  IMAD R5, R3, 0x3, R9 ;  /* 0x0000000303057824 */ /* 0x000fe200078e0209 */
[----:B------:R-:W-:Y:S02]  /*1020*/  IADD3 R6, PT, PT, R9, R3, RZ ;  /* 0x0000000309067210 */ /* 0x000fe40007ffe0ff */
[----:B------:R-:W-:Y:S01]  /*1030*/  LEA.HI.X R17, R4, UR9, R17, 0x1, P1 ;  /* 0x0000000904117c11 */ /* 0x000fe200088f0c11 */
[----:B------:R-:W-:Y:S01]  /*1040*/  IMAD R4, R3, 0x2, R9 ;  /* 0x0000000203047824 */ /* 0x000fe200078e0209 */
[----:B------:R-:W-:-:S07]  /*1050*/  SHF.L.U32 R7, R6, 0x1, RZ ;  /* 0x0000000106077819 */ /* 0x000fce00000006ff */
.L_x_316:
[----:B------:R-:W-:-:S04]  /*1060*/  IMAD.WIDE.U32 R24, R9, 0x4, R14 ;  /* 0x0000000409187825 */ /* 0x000fc800078e000e */
[----:B------:R-:W-:Y:S02]  /*1070*/  IMAD.U32 R21, RZ, RZ, UR7 ;  /* 0x00000007ff157e24 */ /* 0x000fe4000f8e00ff */
[----:B------:R-:W-:-:S04]  /*1080*/  IMAD.WIDE.U32 R26, R10, 0x4, R18 ;  /* 0x000000040a1a7825 */ /* 0x000fc800078e0012 */
[----:B------:R-:W-:Y:S01]  /*1090*/  IMAD.WIDE.U32 R20, R21, 0x4, R24 ;  /* 0x0000000415147825 */ /* 0x000fe200078e0018 */
[----:B------:R-:W2:Y:S04]  /*10a0*/  LDG.E R11, desc[UR14][R26.64+0x4] ;  /* 0x0000040e1a0b7981 */ /* 0x000ea8000c1e1900 */
[----:B------:R0:W2:Y:S04]  /*10b0*/  LDG.E.CONSTANT R24, desc[UR14][R24.64] ;  /* 0x0000000e18187981 */ /* 0x0000a8000c1e9900 */
[----:B------:R-:W3:Y:S04]  /*10c0*/  LDG.E.CONSTANT R20, desc[UR14][R20.64] ;  /* 0x0000000e14147981 */ /* 0x000ee8000c1e9900 */
[----:B------:R-:W4:Y:S01]  /*10d0*/  LDG.E R13, desc[UR14][R26.64] ;  /* 0x0000000e1a0d7981 */ /* 0x000f22000c1e1900 */
[----:B0-----:R-:W-:Y:S01]  /*10e0*/  MOV R25, UR7 ;  /* 0x0000000700197c02 */ /* 0x001fe20008000f00 */
[-C--:B--2---:R-:W-:Y:S01]  /*10f0*/  FMUL.FTZ R29, R24, R11.reuse ;  /* 0x0000000b181d7220 */ /* 0x084fe20000410000 */
[----:B---3--:R-:W-:-:S03]  /*1100*/  FMUL.FTZ R23, R20, R11 ;  /* 0x0000000b14177220 */ /* 0x008fc60000410000 */
[----:B----4-:R-:W-:Y:S01]  /*1110*/  FFMA.FTZ R11, R20, R13, R29 ;  /* 0x0000000d140b7223 */ /* 0x010fe2000001001d */
[----:B------:R-:W-:-:S04]  /*1120*/  IMAD.WIDE.U32 R28, R6, 0x4, R14 ;  /* 0x00000004061c7825 */ /* 0x000fc800078e000e */
[----:B------:R-:W-:Y:S01]  /*1130*/  FFMA.FTZ R13, R24, R13, -R23 ;  /* 0x0000000d180d7223 */ /* 0x000fe20000010817 */
[----:B------:R-:W-:-:S04]  /*1140*/  IMAD.WIDE.U32 R22, R10, 0x2, R16 ;  /* 0x000000020a167825 */ /* 0x000fc800078e0010 */
[----:B------:R-:W-:Y:S01]  /*1150*/  IMAD.WIDE.U32 R20, R25, 0x4, R28 ;  /* 0x0000000419147825 */ /* 0x000fe200078e001c */
[----:B------:R-:W-:Y:S03]  /*1160*/  STG.E desc[UR14][R26.64+0x4], R11 ;  /* 0x0000040b1a007986 */ /* 0x000fe6000c10190e */
[----:B------:R-:W-:Y:S01]  /*1170*/  IMAD.WIDE.U32 R24, R7, 0x4, R18 ;  /* 0x0000000407187825 */ /* 0x000fe200078e0012 */
[----:B------:R-:W-:Y:S04]  /*1180*/  STG.E desc[UR14][R26.64], R13 ;  /* 0x0000000d1a007986 */ /* 0x000fe8000c10190e */
[----:B------:R-:W-:Y:S04]  /*1190*/  STG.E.U16 desc[UR14][R22.64], R13 ;  /* 0x0000000d16007986 */ /* 0x000fe8000c10150e */
[----:B------:R0:W-:Y:S04]  /*11a0*/  STG.E.U16 desc[UR14][R22.64+0x2], R11 ;  /* 0x0000020b16007986 */ /* 0x0001e8000c10150e */
[----:B------:R-:W2:Y:S04]  /*11b0*/  LDG.E.CONSTANT R20, desc[UR14][R20.64] ;  /* 0x0000000e14147981 */ /* 0x000ea8000c1e9900 */
[----:B------:R-:W3:Y:S04]  /*11c0*/  LDG.E.CONSTANT R28, desc[UR14][R28.64] ;  /* 0x0000000e1c1c7981 */ /* 0x000ee8000c1e9900 */
[----:B0-----:R-:W2:Y:S04]  /*11d0*/  LDG.E R11, desc[UR14][R24.64+0x4] ;  /* 0x0000040e180b7981 */ /* 0x001ea8000c1e1900 */
[----:B------:R-:W4:Y:S01]  /*11e0*/  LDG.E R21, desc[UR14][R24.64] ;  /* 0x0000000e18157981 */ /* 0x000f22000c1e1900 */
[----:B------:R-:W-:-:S04]  /*11f0*/  IMAD.WIDE.U32 R22, R4, 0x4, R14 ;  /* 0x0000000404167825 */ /* 0x000fc800078e000e */
[-C--:B--2---:R-:W-:Y:S01]  /*1200*/  FMUL.FTZ R27, R20, R11.reuse ;  /* 0x0000000b141b7220 */ /* 0x084fe20000410000 */
[----:B---3--:R-:W-:-:S03]  /*1210*/  FMUL.FTZ R26, R28, R11 ;  /* 0x0000000b1c1a7220 */ /* 0x008fc60000410000 */
[-C--:B----4-:R-:W-:Y:S01]  /*1220*/  FFMA.FTZ R11, R28, R21.reuse, -R27 ;  /* 0x000000151c0b7223 */ /* 0x090fe2000001081b */
[----:B------:R-:W-:Y:S01]  /*1230*/  FFMA.FTZ R13, R20, R21, R26 ;  /* 0x00000015140d7223 */ /* 0x000fe2000001001a */
[----:B------:R-:W-:Y:S02]  /*1240*/  IMAD.U32 R21, RZ, RZ, UR7 ;  /* 0x00000007ff157e24 */ /* 0x000fe4000f8e00ff */
[----:B------:R-:W-:-:S04]  /*1250*/  IMAD.WIDE.U32 R26, R7, 0x2, R16 ;  /* 0x00000002071a7825 */ /* 0x000fc800078e0010 */
[----:B------:R-:W-:Y:S01]  /*1260*/  IMAD.WIDE.U32 R20, R21, 0x4, R22 ;  /* 0x0000000415147825 */ /* 0x000fe200078e0016 */
[----:B------:R-:W-:Y:S03]  /*1270*/  STG.E desc[UR14][R24.64], R11 ;  /* 0x0000000b18007986 */ /* 0x000fe6000c10190e */
[----:B------:R-:W-:Y:S01]  /*1280*/  IMAD.WIDE.U32 R28, R8, 0x4, R18 ;  /* 0x00000004081c7825 */ /* 0x000fe200078e0012 */
[----:B------:R-:W-:Y:S04]  /*1290*/  STG.E desc[UR14][R24.64+0x4], R13 ;  /* 0x0000040d18007986 */ /* 0x000fe8000c10190e */
[----:B------:R0:W-:Y:S04]  /*12a0*/  STG.E.U16 desc[UR14][R26.64], R11 ;  /* 0x0000000b1a007986 */ /* 0x0001e8000c10150e */
[----:B------:R1:W-:Y:S04]  /*12b0*/  STG.E.U16 desc[UR14][R26.64+0x2], R13 ;  /* 0x0000020d1a007986 */ /* 0x0003e8000c10150e */
[----:B------:R-:W2:Y:S04]  /*12c0*/  LDG.E.CONSTANT R20, desc[UR14][R20.64] ;  /* 0x0000000e14147981 */ /* 0x000ea8000c1e9900 */
[----:B0-----:R-:W2:Y:S04]  /*12d0*/  LDG.E R11, desc[UR14][R28.64+0x4] ;  /* 0x0000040e1c0b7981 */ /* 0x001ea8000c1e1900 */
[----:B------:R-:W3:Y:S04]  /*12e0*/  LDG.E.CONSTANT R22, desc[UR14][R22.64] ;  /* 0x0000000e16167981 */ /* 0x000ee8000c1e9900 */
[----:B------:R-:W4:Y:S01]  /*12f0*/  LDG.E R21, desc[UR14][R28.64] ;  /* 0x0000000e1c157981 */ /* 0x000f22000c1e1900 */
[----:B-1----:R-:W-:Y:S01]  /*1300*/  MOV R27, UR7 ;  /* 0x00000007001b7c02 */ /* 0x002fe20008000f00 */
[-C--:B--2---:R-:W-:Y:S01]  /*1310*/  FMUL.FTZ R25, R20, R11.reuse ;  /* 0x0000000b14197220 */ /* 0x084fe20000410000 */
[----:B---3--:R-:W-:-:S03]  /*1320*/  FMUL.FTZ R24, R22, R11 ;  /* 0x0000000b16187220 */ /* 0x008fc60000410000 */
[-C--:B----4-:R-:W-:Y:S01]  /*1330*/  FFMA.FTZ R11, R22, R21.reuse, -R25 ;  /* 0x00000015160b7223 */ /* 0x090fe20000010819 */
[----:B------:R-:W-:Y:S01]  /*1340*/  FFMA.FTZ R13, R20, R21, R24 ;  /* 0x00000015140d7223 */ /* 0x000fe20000010018 */
[----:B------:R-:W-:-:S04]  /*1350*/  IMAD.WIDE.U32 R20, R5, 0x4, R14 ;  /* 0x0000000405147825 */ /* 0x000fc800078e000e */
[----:B------:R-:W-:-:S04]  /*1360*/  IMAD.WIDE.U32 R24, R8, 0x2, R16 ;  /* 0x0000000208187825 */ /* 0x000fc800078e0010 */
[----:B------:R-:W-:Y:S01]  /*1370*/  IMAD.WIDE.U32 R22, R27, 0x4, R20 ;  /* 0x000000041b167825 */ /* 0x000fe200078e0014 */
[----:B------:R-:W-:Y:S03]  /*1380*/  STG.E desc[UR14][R28.64], R11 ;  /* 0x0000000b1c007986 */ /* 0x000fe6000c10190e */
[----:B------:R-:W-:Y:S01]  /*1390*/  IMAD.WIDE.U32 R26, R12, 0x4, R18 ;  /* 0x000000040c1a7825 */ /* 0x000fe200078e0012 */
[----:B------:R0:W-:Y:S04]  /*13a0*/  STG.E desc[UR14][R28.64+0x4], R13 ;  /* 0x0000040d1c007986 */ /* 0x0001e8000c10190e */
[----:B------:R1:W-:Y:S04]  /*13b0*/  STG.E.U16 desc[UR14][R24.64], R11 ;  /* 0x0000000b18007986 */ /* 0x0003e8000c10150e */
[----:B------:R2:W-:Y:S04]  /*13c0*/  STG.E.U16 desc[UR14][R24.64+0x2], R13 ;  /* 0x0000020d18007986 */ /* 0x0005e8000c10150e */
[----:B------:R-:W0:Y:S04]  /*13d0*/  LDG.E.CONSTANT R22, desc[UR14][R22.64] ;  /* 0x0000000e16167981 */ /* 0x000e28000c1e9900 */
[----:B------:R-:W3:Y:S04]  /*13e0*/  LDG.E.CONSTANT R20, desc[UR14][R20.64] ;  /* 0x0000000e14147981 */ /* 0x000ee8000c1e9900 */
[----:B------:R-:W0:Y:S04]  /*13f0*/  LDG.E R23, desc[UR14][R26.64+0x4] ;  /* 0x0000040e1a177981 */ /* 0x000e28000c1e1900 */
[----:B------:R-:W4:Y:S01]  /*1400*/  LDG.E R21, desc[UR14][R26.64] ;  /* 0x0000000e1a157981 */ /* 0x000f22000c1e1900 */
[C---:B------:R-:W-:Y:S01]  /*1410*/  IMAD R4, R3.reuse, 0x4, R4 ;  /* 0x0000000403047824 */ /* 0x040fe200078e0204 */
[C---:B------:R-:W-:Y:S01]  /*1420*/  LEA R8, R3.reuse, R8, 0x3 ;  /* 0x0000000803087211 */ /* 0x040fe200078e18ff */
[C---:B------:R-:W-:Y:S01]  /*1430*/  IMAD R5, R3.reuse, 0x4, R5 ;  /* 0x0000000403057824 */ /* 0x040fe200078e0205 */
[C---:B------:R-:W-:Y:S01]  /*1440*/  LEA R6, R3.reuse, R6, 0x2 ;  /* 0x0000000603067211 */ /* 0x040fe200078e10ff */
[----:B------:R-:W-:-:S02]  /*1450*/  IMAD R7, R3, 0x8, R7 ;  /* 0x0000000803077824 */ /* 0x000fc400078e0207 */
[----:B------:R-:W-:Y:S02]  /*1460*/  IMAD R10, R3, 0x8, R10 ;  /* 0x00000008030a7824 */ /* 0x000fe400078e020a */
[-C--:B0-----:R-:W-:Y:S01]  /*1470*/  FMUL.FTZ R29, R22, R23.reuse ;  /* 0x00000017161d7220 */ /* 0x081fe20000410000 */
[----:B---3--:R-:W-:-:S03]  /*1480*/  FMUL.FTZ R28, R20, R23 ;  /* 0x00000017141c7220 */ /* 0x008fc60000410000 */
[-C--:B----4-:R-:W-:Y:S01]  /*1490*/  FFMA.FTZ R23, R20, R21.reuse, -R29 ;  /* 0x0000001514177223 */ /* 0x090fe2000001081d */
[----:B-1----:R-:W-:Y:S01]  /*14a0*/  FFMA.FTZ R11, R22, R21, R28 ;  /* 0x00000015160b7223 */ /* 0x002fe2000001001c */
[----:B------:R-:W-:Y:S01]  /*14b0*/  IMAD.WIDE.U32 R28, R12, 0x2, R16 ;  /* 0x000000020c1c7825 */ /* 0x000fe200078e0010 */
[C-C-:B------:R-:W-:Y:S02]  /*14c0*/  IADD3 R20, PT, PT, R3.reuse, R9, R3.reuse ;  /* 0x0000000903147210 */ /* 0x140fe40007ffe003 */
[----:B------:R2:W-:Y:S02]  /*14d0*/  STG.E desc[UR14][R26.64], R23 ;  /* 0x000000171a007986 */ /* 0x0005e4000c10190e */
[----:B------:R-:W-:Y:S02]  /*14e0*/  IADD3 R9, PT, PT, R3, R20, R3 ;  /* 0x0000001403097210 */ /* 0x000fe40007ffe003 */
[----:B------:R2:W-:Y:S04]  /*14f0*/  STG.E desc[UR14][R26.64+0x4], R11 ;  /* 0x0000040b1a007986 */ /* 0x0005e8000c10190e */
[----:B------:R2:W-:Y:S04]  /*1500*/  STG.E.U16 desc[UR14][R28.64], R23 ;  /* 0x000000171c007986 */ /* 0x0005e8000c10150e */
[----:B------:R2:W-:Y:S01]  /*1510*/  STG.E.U16 desc[UR14][R28.64+0x2], R11 ;  /* 0x0000020b1c007986 */ /* 0x0005e2000c10150e */
[----:B------:R-:W-:-:S02]  /*1520*/  ISETP.GE.AND P0, PT, R9, UR7, PT ;  /* 0x0000000709007c0c */ /* 0x000fc4000bf06270 */
[----:B------:R-:W-:-:S11]  /*1530*/  LEA R12, R3, R12, 0x3 ;  /* 0x0000000c030c7211 */ /* 0x000fd600078e18ff */
[----:B--2---:R-:W-:Y:S05]  /*1540*/  @!P0 BRA `(.L_x_316) ;  /* 0xfffffff800c48947 */ /* 0x004fea000383ffff */
.L_x_312:
[----:B------:R-:W-:Y:S05]  /*1550*/  BSYNC.RECONVERGENT B0 ;  /* 0x0000000000007941 */ /* 0x000fea0003800200 */
.L_x_311:
[----:B------:R-:W1:Y:S02]  /*1560*/  LDCU UR10, c[0x0][0x3f0] ;  /* 0x00007e00ff0a77ac */ /* 0x000e640008000800 */
[----:B-1----:R-:W-:-:S13]  /*1570*/  ISETP.GE.AND P0, PT, R2, UR10, PT ;  /* 0x0000000a02007c0c */ /* 0x002fda000bf06270 */
[----:B------:R-:W-:Y:S05]  /*1580*/  @P0 EXIT ;  /* 0x000000000000094d */ /* 0x000fea0003800000 */
[----:B------:R-:W1:Y:S01]  /*1590*/  LDCU.64 UR12, c[0x0][0x3e8] ;  /* 0x00007d00ff0c77ac */ /* 0x000e620008000a00 */
[----:B------:R-:W-:Y:S01]  /*15a0*/  BSSY.RECONVERGENT B0, `(.L_x_317) ;  /* 0x000001d000007945 */ /* 0x000fe20003800200 */
[----:B------:R-:W2:Y:S01]  /*15b0*/  LDCU.64 UR18, c[0x0][0x3d8] ;  /* 0x00007b00ff1277ac */ /* 0x000ea20008000a00 */
[----:B------:R-:W3:Y:S01]  /*15c0*/  LDCU.64 UR16, c[0x0][0x398] ;  /* 0x00007300ff1077ac */ /* 0x000ee20008000a00 */
[----:B-1----:R-:W-:Y:S02]  /*15d0*/  USHF.R.S32.HI UR7, URZ, 0x1f, UR12 ;  /* 0x0000001fff077899 */ /* 0x002fe4000801140c */
        /* <DEDUP_REMOVED lines=8> */
[----:B------:R-:W1:Y:S01]  /*1660*/  LDCU UR5, c[0x0][0x360] ;  /* 0x00006c00ff0577ac */ /* 0x000e620008000800 */
[----:B------:R-:W4:Y:S02]  /*1670*/  LDCU.64 UR12, c[0x0][0x3c8] ;  /* 0x00007900ff0c77ac */ /* 0x000f240008000a00 */
[----:B--23--:R-:W-:-:S12]  /*1680*/  UIADD3 UR4, UPT, UPT, UR4, UR9, URZ ;  /* 0x0000000904047290 */ /* 0x00cfd8000fffe0ff */
.L_x_318:
[----:B------:R-:W-:-:S03]  /*1690*/  SHF.R.S32.HI R3, RZ, 0x1f, R2 ;  /* 0x0000001fff037819 */ /* 0x000fc60000011402 */
[----:B--2-4-:R-:W-:-:S04]  /*16a0*/  IMAD.WIDE.U32 R4, R0, UR12, R2 ;  /* 0x0000000c00047c25 */ /* 0x014fc8000f8e0002 */
[----:B------:R-:W-:Y:S01]  /*16b0*/  IMAD R5, R0, UR13, R5 ;  /* 0x0000000d00057c24 */ /* 0x000fe2000f8e0205 */
[----:B------:R-:W-:-:S04]  /*16c0*/  LEA R6, P0, R4, UR16, 0x2 ;  /* 0x0000001004067c11 */ /* 0x000fc8000f8010ff */
[----:B------:R-:W-:-:S06]  /*16d0*/  LEA.HI.X R7, R4, UR17, R5, 0x2, P0 ;  /* 0x0000001104077c11 */ /* 0x000fcc00080f1405 */
[----:B------:R-:W2:Y:S01]  /*16e0*/  LDG.E.U16.CONSTANT R7, desc[UR14][R6.64] ;  /* 0x0000000e06077981 */ /* 0x000ea2000c1e9500 */
[C---:B------:R-:W-:Y:S02]  /*16f0*/  IADD3 R5, P0, PT, R2.reuse, UR8, RZ ;  /* 0x0000000802057c10 */ /* 0x040fe4000ff1e0ff */
[----:B-1----:R-:W-:Y:S02]  /*1700*/  IADD3 R2, PT, PT, R2, UR5, RZ ;  /* 0x0000000502027c10 */ /* 0x002fe4000fffe0ff */
[----:B------:R-:W-:Y:S02]  /*1710*/  IADD3.X R8, PT, PT, R3, UR4, RZ, P0, !PT ;  /* 0x0000000403087c10 */ /* 0x000fe400087fe4ff */
[----:B------:R-:W-:-:S04]  /*1720*/  LEA R4, P0, R5, UR18, 0x1 ;  /* 0x0000001205047c11 */ /* 0x000fc8000f8008ff */
[----:B------:R-:W-:Y:S02]  /*1730*/  LEA.HI.X R5, R5, UR19, R8, 0x1, P0 ;  /* 0x0000001305057c11 */ /* 0x000fe400080f0c08 */
[----:B------:R-:W-:-:S03]  /*1740*/  ISETP.GE.AND P0, PT, R2, UR10, PT ;  /* 0x0000000a02007c0c */ /* 0x000fc6000bf06270 */
[----:B--2---:R2:W-:Y:S10]  /*1750*/  STG.E.U16 desc[UR14][R4.64], R7 ;  /* 0x0000000704007986 */ /* 0x0045f4000c10150e */
[----:B------:R-:W-:Y:S05]  /*1760*/  @!P0 BRA `(.L_x_318) ;  /* 0xfffffffc00c88947 */ /* 0x000fea000383ffff */
[----:B------:R-:W-:Y:S05]  /*1770*/  BSYNC.RECONVERGENT B0 ;  /* 0x0000000000007941 */ /* 0x000fea0003800200 */
.L_x_317:
[----:B------:R-:W-:Y:S05]  /*1780*/  EXIT ;  /* 0x000000000000794d */ /* 0x000fea0003800000 */
        .weak           $__internal_4_$__cuda_sm20_div_s64
        .type           $__internal_4_$__cuda_sm20_div_s64,@function
        .size           $__internal_4_$__cuda_sm20_div_s64,(.L_x_502 - $__internal_4_$__cuda_sm20_div_s64)
$__internal_4_$__cuda_sm20_div_s64:
        /* <DEDUP_REMOVED lines=19> */
[----:B------:R-:W-:Y:S02]  /*18c0*/  UIMAD UR11, UR4, UR9, UR11 ;  /* 0x00000009040b72a4 */ /* 0x000fe4000f8e020b */
[----:B------:R-:W-:Y:S02]  /*18d0*/  UIADD3 UR13, UP0, UPT, URZ, -UR10, URZ ;  /* 0x8000000aff0d7290 */ /* 0x000fe4000ff1e0ff */
[----:B------:R-:W-:Y:S02]  /*18e0*/  UIMAD UR12, UR5, UR8, UR11 ;  /* 0x00000008050c72a4 */ /* 0x000fe4000f8e020b */
[----:B------:R-:W-:Y:S02]  /*18f0*/  UIMAD.WIDE.U32 UR10, UR4, UR13, URZ ;  /* 0x0000000d040a72a5 */ /* 0x000fe4000f8e00ff */
[----:B------:R-:W-:-:S05]  /*1900*/  UIADD3.X UR19, UPT, UPT, URZ, ~UR12, URZ, UP0, !UPT ;  /* 0x8000000cff137290 */ /* 0x000fca00087fe4ff */
[----:B------:R-:W-:Y:S01]  /*1910*/  UMOV UR10, UR11 ;  /* 0x0000000b000a7c82 */ /* 0x000fe20008000000 */
[----:B------:R-:W-:Y:S02]  /*1920*/  UMOV UR11, UR4 ;  /* 0x00000004000b7c82 */ /* 0x000fe40008000000 */
[----:B------:R-:W-:-:S04]  /*1930*/  UIMAD.WIDE.U32 UR10, UP0, UR4, UR19, UR10 ;  /* 0x00000013040a72a5 */ /* 0x000fc8000f80000a */
[----:B------:R-:W-:Y:S02]  /*1940*/  UIMAD.WIDE.U32 UR10, UP1, UR5, UR13, UR10 ;  /* 0x0000000d050a72a5 */ /* 0x000fe4000f82000a */
[----:B------:R-:W-:Y:S02]  /*1950*/  UIMAD.WIDE.U32 UR12, UR5, UR19, URZ ;  /* 0x00000013050c72a5 */ /* 0x000fe4000f8e00ff */
[----:B------:R-:W-:Y:S02]  /*1960*/  UIMAD UR19, UR5, UR19, URZ ;  /* 0x00000013051372a4 */ /* 0x000fe4000f8e02ff */
[----:B------:R-:W-:Y:S02]  /*1970*/  UIADD3.X UR10, UPT, UPT, UR13, UR5, URZ, UP0, !UPT ;  /* 0x000000050d0a7290 */ /* 0x000fe400087fe4ff */
[----:B------:R-:W-:Y:S02]  /*1980*/  UIADD3 UR11, UP2, UPT, UR19, UR11, URZ ;  /* 0x0000000b130b7290 */ /* 0x000fe4000ff5e0ff */
[----:B------:R-:W-:-:S02]  /*1990*/  UIADD3 UR19, UP4, UPT, URZ, -UR16, URZ ;  /* 0x80000010ff137290 */ /* 0x000fc4000ff9e0ff */
[----:B------:R-:W-:Y:S02]  /*19a0*/  UIMAD.WIDE.U32 UR4, UR11, UR8, URZ ;  /* 0x000000080b0472a5 */ /* 0x000fe4000f8e00ff */
[----:B------:R-:W-:Y:S02]  /*19b0*/  UIADD3.X UR12, UPT, UPT, URZ, URZ, UR10, UP2, UP1 ;  /* 0x000000ffff0c7290 */ /* 0x000fe400097e240a */
[----:B------:R-:W-:Y:S02]  /*19c0*/  UIADD3 UR4, UP0, UPT, URZ, -UR4, URZ ;  /* 0x80000004ff047290 */ /* 0x000fe4000ff1e0ff */
[----:B------:R-:W-:Y:S02]  /*19d0*/  UIMAD UR5, UR11, UR9, UR5 ;  /* 0x000000090b0572a4 */ /* 0x000fe4000f8e0205 */
[----:B------:R-:W-:Y:S02]  /*19e0*/  UIMAD.WIDE.U32 UR20, UR11, UR4, URZ ;  /* 0x000000040b1472a5 */ /* 0x000fe4000f8e00ff */
[----:B------:R-:W-:-:S02]  /*19f0*/  UIMAD UR5, UR12, UR8, UR5 ;  /* 0x000000080c0572a4 */ /* 0x000fc4000f8e0205 */
[----:B------:R-:W-:Y:S02]  /*1a00*/  USEL UR19, UR19, UR16, !UP3 ;  /* 0x0000001013137287 */ /* 0x000fe4000d800000 */
[----:B------:R-:W-:Y:S01]  /*1a10*/  UIADD3.X UR5, UPT, UPT, URZ, ~UR5, URZ, UP0, !UPT ;  /* 0x80000005ff057290 */ /* 0x000fe200087fe4ff */
[----:B------:R-:W-:Y:S01]  /*1a20*/  UMOV UR10, UR21 ;  /* 0x00000015000a7c82 */ /* 0x000fe20008000000 */
[----:B------:R-:W-:Y:S02]  /*1a30*/  UIADD3.X UR20, UPT, UPT, URZ, ~UR17, URZ, UP4, !UPT ;  /* 0x80000011ff147290 */ /* 0x000fe4000a7fe4ff */
[----:B------:R-:W-:Y:S02]  /*1a40*/  UIMAD.WIDE.U32 UR10, UP0, UR11, UR5, UR10 ;  /* 0x000000050b0a72a5 */ /* 0x000fe4000f80000a */
[----:B------:R-:W-:Y:S02]  /*1a50*/  UIMAD UR13, UR12, UR5, URZ ;  /* 0x000000050c0d72a4 */ /* 0x000fe4000f8e02ff */
[----:B------:R-:W-:-:S02]  /*1a60*/  UIMAD.WIDE.U32 UR10, UP1, UR12, UR4, UR10 ;  /* 0x000000040c0a72a5 */ /* 0x000fc4000f82000a */
[----:B------:R-:W-:Y:S02]  /*1a70*/  UIMAD.WIDE.U32 UR4, UR12, UR5, URZ ;  /* 0x000000050c0472a5 */ /* 0x000fe4000f8e00ff */
[----:B------:R-:W-:Y:S02]  /*1a80*/  UIADD3 UR13, UP2, UPT, UR13, UR11, URZ ;  /* 0x0000000b0d0d7290 */ /* 0x000fe4000ff5e0ff */
[----:B------:R-:W-:Y:S02]  /*1a90*/  UIADD3.X UR12, UPT, UPT, UR5, UR12, URZ, UP0, !UPT ;  /* 0x0000000c050c7290 */ /* 0x000fe400087fe4ff */
[----:B------:R-:W-:Y:S02]  /*1aa0*/  UIMAD.WIDE.U32 UR10, UR13, UR19, URZ ;  /* 0x000000130d0a72a5 */ /* 0x000fe4000f8e00ff */
[----:B------:R-:W-:Y:S01]  /*1ab0*/  USEL UR20, UR20, UR17, !UP3 ;  /* 0x0000001114147287 */ /* 0x000fe2000d800000 */
[----:B------:R-:W-:Y:S01]  /*1ac0*/  UMOV UR5, URZ ;  /* 0x000000ff00057c82 */ /* 0x000fe20008000000 */
[----:B------:R-:W-:-:S03]  /*1ad0*/  UIADD3.X UR12, UPT, UPT, URZ, URZ, UR12, UP2, UP1 ;  /* 0x000000ffff0c7290 */ /* 0x000fc600097e240c */
[----:B------:R-:W-:Y:S02]  /*1ae0*/  UMOV UR4, UR11 ;  /* 0x0000000b00047c82 */ /* 0x000fe40008000000 */
[----:B------:R-:W-:Y:S02]  /*1af0*/  UIMAD.WIDE.U32 UR4, UR13, UR20, UR4 ;  /* 0x000000140d0472a5 */ /* 0x000fe4000f8e0004 */
[----:B------:R-:W-:Y:S02]  /*1b00*/  UIMAD.WIDE.U32 UR10, UR12, UR20, URZ ;  /* 0x000000140c0a72a5 */ /* 0x000fe4000f8e00ff */
[----:B------:R-:W-:Y:S02]  /*1b10*/  UIMAD.WIDE.U32 UR4, UP0, UR12, UR19, UR4 ;  /* 0x000000130c0472a5 */ /* 0x000fe4000f800004 */
[----:B------:R-:W-:Y:S02]  /*1b20*/  UIMAD UR12, UR12, UR20, URZ ;  /* 0x000000140c0c72a4 */ /* 0x000fe4000f8e02ff */
[----:B------:R-:W-:-:S02]  /*1b30*/  UIADD3.X UR10, UPT, UPT, UR11, URZ, URZ, UP0, !UPT ;  /* 0x000000ff0b0a7290 */ /* 0x000fc400087fe4ff */
[----:B------:R-:W-:-:S04]  /*1b40*/  UIADD3 UR12, UP1, UPT, UR12, UR5, URZ ;  /* 0x000000050c0c7290 */ /* 0x000fc8000ff3e0ff */
[----:B------:R-:W-:Y:S02]  /*1b50*/  UIMAD.WIDE.U32 UR4, UR12, UR8, URZ ;  /* 0x000000080c0472a5 */ /* 0x000fe4000f8e00ff */
[----:B------:R-:W-:Y:S02]  /*1b60*/  UIADD3.X UR10, UPT, UPT, URZ, UR10, URZ, UP1, !UPT ;  /* 0x0000000aff0a7290 */ /* 0x000fe40008ffe4ff */
[----:B------:R-:W-:Y:S02]  /*1b70*/  UIMAD UR5, UR12, UR9, UR5 ;  /* 0x000000090c0572a4 */ /* 0x000fe4000f8e0205 */
[----:B------:R-:W-:Y:S02]  /*1b80*/  UIADD3 UR11, UP0, UPT, UR12, 0x1, URZ ;  /* 0x000000010c0b7890 */ /* 0x000fe4000ff1e0ff */
[----:B------:R-:W-:Y:S02]  /*1b90*/  UIADD3 UR19, UP1, UPT, -UR4, UR19, URZ ;  /* 0x0000001304137290 */ /* 0x000fe4000ff3e1ff */
[----:B------:R-:W-:-:S02]  /*1ba0*/  UIMAD UR5, UR10, UR8, UR5 ;  /* 0x000000080a0572a4 */ /* 0x000fc4000f8e0205 */
[----:B------:R-:W-:Y:S02]  /*1bb0*/  UIADD3.X UR4, UPT, UPT, URZ, UR10, URZ, UP0, !UPT ;  /* 0x0000000aff047290 */ /* 0x000fe400087fe4ff */
[----:B------:R-:W-:Y:S02]  /*1bc0*/  UISETP.GE.U32.AND UP0, UPT, UR19, UR8, UPT ;  /* 0x000000081300728c */ /* 0x000fe4000bf06070 */
[----:B------:R-:W-:Y:S02]  /*1bd0*/  UIADD3.X UR20, UPT, UPT, ~UR5, UR20, URZ, UP1, !UPT ;  /* 0x0000001405147290 */ /* 0x000fe40008ffe5ff */
[----:B------:R-:W-:Y:S02]  /*1be0*/  UIADD3 UR5, UP1, UPT, UR19, -UR8, URZ ;  /* 0x8000000813057290 */ /* 0x000fe4000ff3e0ff */
[----:B------:R-:W-:Y:S02]  /*1bf0*/  UISETP.GE.U32.AND.EX UP0, UPT, UR20, UR9, UPT, UP0 ;  /* 0x000000091400728c */ /* 0x000fe4000bf06100 */
[----:B------:R-:W-:-:S02]  /*1c00*/  UIADD3.X UR13, UPT, UPT, UR20, ~UR9, URZ, UP1, !UPT ;  /* 0x80000009140d7290 */ /* 0x000fc40008ffe4ff */
[----:B------:R-:W-:Y:S02]  /*1c10*/  USEL UR5, UR5, UR19, UP0 ;  /* 0x0000001305057287 */ /* 0x000fe40008000000 */
[----:B------:R-:W-:Y:S02]  /*1c20*/  USEL UR13, UR13, UR20, UP0 ;  /* 0x000000140d0d7287 */ /* 0x000fe40008000000 */
[----:B------:R-:W-:Y:S02]  /*1c30*/  USEL UR12, UR11, UR12, UP0 ;  /* 0x0000000c0b0c7287 */ /* 0x000fe40008000000 */
[----:B------:R-:W-:Y:S02]  /*1c40*/  UISETP.GE.U32.AND UP1, UPT, UR5, UR8, UPT ;  /* 0x000000080500728c */ /* 0x000fe4000bf26070 */
[----:B------:R-:W-:Y:S02]  /*1c50*/  USEL UR10, UR4, UR10, UP0 ;  /* 0x0000000a040a7287 */ /* 0x000fe40008000000 */
[----:B------:R-:W-:-:S02]  /*1c60*/  UIADD3 UR8, UP2, UPT, UR12, 0x1, URZ ;  /* 0x000000010c087890 */ /* 0x000fc4000ff5e0ff */
[----:B------:R-:W-:Y:S02]  /*1c70*/  UISETP.GE.U32.AND.EX UP0, UPT, UR13, UR9, UPT, UP1 ;  /* 0x000000090d00728c */ /* 0x000fe4000bf06110 */
[----:B------:R-:W-:Y:S02]  /*1c80*/  UIADD3.X UR9, UPT, UPT, URZ, UR10, URZ, UP2, !UPT ;  /* 0x0000000aff097290 */ /* 0x000fe400097fe4ff */
[----:B------:R-:W-:Y:S02]  /*1c90*/  USEL UR8, UR8, UR12, UP0 ;  /* 0x0000000c08087287 */ /* 0x000fe40008000000 */
[----:B------:R-:W-:Y:S02]  /*1ca0*/  ULOP3.LUT UR5, UR6, UR17, URZ, 0x3c, !UPT ;  /* 0x0000001106057292 */ /* 0x000fe4000f8e3cff */
[----:B------:R-:W-:Y:S02]  /*1cb0*/  USEL UR9, UR9, UR10, UP0 ;  /* 0x0000000a09097287 */ /* 0x000fe40008000000 */
[----:B------:R-:W-:-:S02]  /*1cc0*/  UIADD3 UR4, UP2, UPT, URZ, -UR8, URZ ;  /* 0x80000008ff047290 */ /* 0x000fc4000ff5e0ff */
[----:B------:R-:W-:Y:S02]  /*1cd0*/  UISETP.GE.AND UP1, UPT, UR5, URZ, UPT ;  /* 0x000000ff0500728c */ /* 0x000fe4000bf26270 */
[----:B------:R-:W-:Y:S02]  /*1ce0*/  UISETP.NE.U32.AND UP0, UPT, UR18, URZ, UPT ;  /* 0x000000ff1200728c */ /* 0x000fe4000bf05070 */
[----:B------:R-:W-:Y:S02]  /*1cf0*/  UIADD3.X UR5, UPT, UPT, URZ, ~UR9, URZ, UP2, !UPT ;  /* 0x80000009ff057290 */ /* 0x000fe400097fe4ff */
[----:B------:R-:W-:Y:S02]  /*1d00*/  UISETP.NE.AND.EX UP0, UPT, UR6, URZ, UPT, UP0 ;  /* 0x000000ff0600728c */ /* 0x000fe4000bf05300 */
[----:B------:R-:W-:Y:S02]  /*1d10*/  USEL UR8, UR4, UR8, !UP1 ;  /* 0x0000000804087287 */ /* 0x000fe4000c800000 */
[----:B------:R-:W-:-:S02]  /*1d20*/  USEL UR9, UR5, UR9, !UP1 ;  /* 0x0000000905097287 */ /* 0x000fc4000c800000 */
[----:B------:R-:W-:Y:S02]  /*1d30*/  USEL UR8, UR8, 0xffffffff, UP0 ;  /* 0xffffffff08087887 */ /* 0x000fe40008000000 */
[----:B------:R-:W-:Y:S01]  /*1d40*/  USEL UR9, UR9, 0xffffffff, UP0 ;  /* 0xffffffff09097887 */ /* 0x000fe20008000000 */
[----:B------:R-:W-:Y:S11]  /*1d50*/  RET.REL.NODEC R4 `(_ZN4vllm38concat_and_cache_mla_rope_fused_kernelIfLb0E13__nv_bfloat16S1_LNS_18Fp8KVCacheDataTypeE0EEEvPKlPT_S6_PKS5_S8_illlliPT2_S4_iiiiPKf) ;  /* 0xffffffe004a87950 */ /* 0x000ff60003c3ffff */
.L_x_319:
        /* <DEDUP_REMOVED lines=10> */
.L_x_502:


//--------------------- .text._ZN4vllm38concat_and_cache_mla_rope_fused_kernelIfLb1E13__nv_bfloat16S1_LNS_18Fp8KVCacheDataTypeE0EEEvPKlPT_S6_PKS5_S8_illlliPT2_S4_iiiiPKf --------------------------
	.section	.text._ZN4vllm38concat_and_cache_mla_rope_fused_kernelIfLb1E13__nv_bfloat16S1_LNS_18Fp8KVCacheDataTypeE0EEEvPKlPT_S6_PKS5_S8_illlliPT2_S4_iiiiPKf,"ax",@progbits
	.align	128
        .global         _ZN4vllm38concat_and_cache_mla_rope_fused_kernelIfLb1E13__nv_bfloat16S1_LNS_18Fp8KVCacheDataTypeE0EEEvPKlPT_S6_PKS5_S8_illlliPT2_S4_iiiiPKf
        .type           _ZN4vllm38concat_and_cache_mla_rope_fused_kernelIfLb1E13__nv_bfloat16S1_LNS_18Fp8KVCacheDataTypeE0EEEvPKlPT_S6_PKS5_S8_illlliPT2_S4_iiiiPKf,@function
        .size           _ZN4vllm38concat_and_cache_mla_rope_fused_kernelIfLb1E13__nv_bfloat16S1_LNS_18Fp8KVCacheDataTypeE0EEEvPKlPT_S6_PKS5_S8_illlliPT2_S4_iiiiPKf,(.L_x_503 - _ZN4vllm38concat_and_cache_mla_rope_fused_kernelIfLb1E13__nv_bfloat16S1_LNS_18Fp8KVCacheDataTypeE0EEEvPKlPT_S6_PKS5_S8_illlliPT2_S4_iiiiPKf)
        .other          _ZN4vllm38concat_and_cache_mla_rope_fused_kernelIfLb1E13__nv_bfloat16S1_LNS_18Fp8KVCacheDataTypeE0EEEvPKlPT_S6_PKS5_S8_illlliPT2_S4_iiiiPKf,@"STO_CUDA_ENTRY STV_DEFAULT"
_ZN4vllm38concat_and_cache_mla_rope_fused_kernelIfLb1E13__nv_bfloat16S1_LNS_18Fp8KVCacheDataTypeE0EEEvPKlPT_S6_PKS5_S8_illlliPT2_S4_iiiiPKf:
.text._ZN4vllm38concat_and_cache_mla_rope_fused_kernelIfLb1E13__nv_bfloat16S1_LNS_18Fp8KVCacheDataTypeE0EEEvPKlPT_S6_PKS5_S8_illlliPT2_S4_iiiiPKf:
        /* <DEDUP_REMOVED lines=50> */
.L_x_322:
        /* <DEDUP_REMOVED lines=31> */
[----:B------:R-:W2:Y:S01]  /*0510*/  LDG.E.CONSTANT R20, desc[UR12][R20.64] ;  /* 0x0000000c14147981 */ /* 0x000ea2000c1e9900 */
[----:B------:R-:W-:Y:S01]  /*0520*/  LEA.HI.X R11, R12, UR17, R13, 0x2, P1 ;  /* 0x000000110c0b7c11 */ /* 0x000fe200088f140d */
[----:B------:R-:W-:Y:S02]  /*0530*/  IMAD.U32 R13, RZ, RZ, UR8 ;  /* 0x00000008ff0d7e24 */ /* 0x000fe4000f8e00ff */
[----:B------:R-:W3:Y:S02]  /*0540*/  LDG.E.CONSTANT R22, desc[UR12][R22.64] ;  /* 0x0000000c16167981 */ /* 0x000ee4000c1e9900 */
[----:B------:R-:W-:-:S02]  /*0550*/  IMAD.WIDE R12, R13, 0x4, R10 ;  /* 0x000000040d0c7825 */ /* 0x000fc400078e020a */
[----:B------:R-:W4:Y:S04]  /*0560*/  LDG.E R17, desc[UR12][R10.64] ;  /* 0x0000000c0a117981 */ /* 0x000f28000c1e1900 */
[----:B------:R-:W3:Y:S01]  /*0570*/  LDG.E R19, desc[UR12][R12.64] ;  /* 0x0000000c0c137981 */ /* 0x000ee2000c1e1900 */
        /* <DEDUP_REMOVED lines=9> */
.L_x_321:
[----:B0-----:R-:W-:Y:S05]  /*0610*/  BSYNC.RECONVERGENT B0 ;  /* 0x0000000000007941 */ /* 0x001fea0003800200 */
.L_x_320:
        /* <DEDUP_REMOVED lines=28> */
.L_x_323:
[----:B------:R-:W-:-:S07]  /*07e0*/  MOV R4, 0x800 ;  /* 0x0000080000047802 */ /* 0x000fce0000000f00 */
[----:B-1----:R-:W-:Y:S05]  /*07f0*/  CALL.REL.NOINC `($__internal_5_$__cuda_sm20_div_s64) ;  /* 0x0000001000087944 */ /* 0x002fea0003c00000 */
[----:B------:R-:W0:Y:S01]  /*0800*/  LDC R5, c[0x0][0x3f4] ;  /* 0x0000fd00ff057b82 */ /* 0x000e220000000800 */
[----:B------:R-:W-:-:S05]  /*0810*/  IADD3 R8, P0, PT, RZ, -R14, RZ ;  /* 0x8000000eff087210 */ /* 0x000fca0007f1e0ff */
[----:B------:R-:W-:-:S04]  /*0820*/  IMAD.X R3, RZ, RZ, ~R15, P0 ;  /* 0x000000ffff037224 */ /* 0x000fc800000e0e0f */
[-C--:B0-----:R-:W-:Y:S02]  /*0830*/  IMAD R3, R3, R5.reuse, RZ ;  /* 0x0000000503037224 */ /* 0x081fe400078e02ff */
[----:B------:R-:W-:-:S04]  /*0840*/  IMAD.WIDE.U32 R4, R8, R5, R6 ;  /* 0x0000000508047225 */ /* 0x000fc800078e0006 */
[----:B------:R-:W-:-:S05]  /*0850*/  IMAD R3, R8, UR10, R3 ;  /* 0x0000000a08037c24 */ /* 0x000fca000f8e0203 */
[----:B------:R-:W-:-:S07]  /*0860*/  IADD3 R3, PT, PT, R5, R3, RZ ;  /* 0x0000000305037210 */ /* 0x000fce0007ffe0ff */
.L_x_324:
[----:B------:R-:W-:-:S13]  /*0870*/  ISETP.GE.AND P0, PT, R7, RZ, PT ;  /* 0x000000ff0700720c */ /* 0x000fda0003f06270 */
[----:B------:R-:W-:Y:S05]  /*0880*/  @!P0 EXIT ;  /* 0x000000000000894d */ /* 0x000fea0003800000 */
[----:B------:R-:W-:Y:S01]  /*0890*/  ISETP.GE.AND P0, PT, R2, UR8, PT ;  /* 0x0000000802007c0c */ /* 0x000fe2000bf06270 */
[----:B------:R-:W-:-:S12]  /*08a0*/  BSSY.RECONVERGENT B0, `(.L_x_325) ;  /* 0x00000d6000007945 */ /* 0x000fd80003800200 */
[----:B------:R-:W-:Y:S05]  /*08b0*/  @P0 BRA `(.L_x_326) ;  /* 0x0000000c00500947 */ /* 0x000fea0003800000 */
[----:B------:R-:W1:Y:S01]  /*08c0*/  LDC R5, c[0x0][0x360] ;  /* 0x0000d800ff057b82 */ /* 0x000e620000000800 */
[----:B------:R-:W0:Y:S01]  /*08d0*/  LDCU.64 UR10, c[0x0][0x3c0] ;  /* 0x00007800ff0a77ac */ /* 0x000e220008000a00 */
[----:B------:R-:W-:Y:S01]  /*08e0*/  BSSY.RECONVERGENT B1, `(.L_x_327) ;  /* 0x0000068000017945 */ /* 0x000fe20003800200 */
[----:B------:R-:W-:Y:S01]  /*08f0*/  IMAD.MOV.U32 R28, RZ, RZ, R2 ;  /* 0x000000ffff1c7224 */ /* 0x000fe200078e0002 */
[----:B------:R-:W2:Y:S04]  /*0900*/  LDCU UR15, c[0x0][0x3f0] ;  /* 0x00007e00ff0f77ac */ /* 0x000ea80008000800 */
[----:B------:R-:W3:Y:S01]  /*0910*/  LDC.64 R26, c[0x0][0x390] ;  /* 0x0000e400ff1a7b82 */ /* 0x000ee20000000a00 */
[----:B------:R-:W4:Y:S01]  /*0920*/  LDCU.64 UR16, c[0x0][0x3e8] ;  /* 0x00007d00ff1077ac */ /* 0x000f220008000a00 */
[----:B--2---:R-:W-:Y:S01]  /*0930*/  USHF.R.S32.HI UR7, URZ, 0x1f, UR15 ;  /* 0x0000001fff077899 */ /* 0x004fe2000801140f */
[----:B-1----:R-:W1:Y:S01]  /*0940*/  I2F.U32.RP R10, R5 ;  /* 0x00000005000a7306 */ /* 0x002e620000209000 */
[----:B------:R-:W-:Y:S01]  /*0950*/  IMAD.IADD R8, R2, 0x1, R5 ;  /* 0x0000000102087824 */ /* 0x000fe200078e0205 */
[----:B------:R-:W-:Y:S01]  /*0960*/  ISETP.NE.U32.AND P2, PT, R5, RZ, PT ;  /* 0x000000ff0500720c */ /* 0x000fe20003f45070 */
[----:B----4-:R-:W-:-:S02]  /*0970*/  USHF.R.S32.HI UR6, URZ, 0x1f, UR16 ;  /* 0x0000001fff067899 */ /* 0x010fc40008011410 */
[----:B------:R-:W-:Y:S01]  /*0980*/  IMAD R13, R15, UR16, RZ ;  /* 0x000000100f0d7c24 */ /* 0x000fe2000f8e02ff */
[C---:B------:R-:W-:Y:S02]  /*0990*/  ISETP.GE.U32.AND P0, PT, R8.reuse, UR8, PT ;  /* 0x0000000808007c0c */ /* 0x040fe4000bf06070 */
[----:B------:R-:W-:Y:S01]  /*09a0*/  VIMNMX.U32 R9, PT, PT, R8, UR8, !PT ;  /* 0x0000000808097c48 */ /* 0x000fe2000ffe0000 */
[----:B------:R-:W-:Y:S01]  /*09b0*/  IMAD R13, R14, UR6, R13 ;  /* 0x000000060e0d7c24 */ /* 0x000fe2000f8e020d */
[----:B------:R-:W-:Y:S01]  /*09c0*/  SEL R16, RZ, 0x1, P0 ;  /* 0x00000001ff107807 */ /* 0x000fe20000000000 */
[----:B------:R-:W-:-:S03]  /*09d0*/  USHF.R.S32.HI UR6, URZ, 0x1f, UR17 ;  /* 0x0000001fff067899 */ /* 0x000fc60008011411 */
[----:B------:R-:W-:Y:S01]  /*09e0*/  IADD3 R8, PT, PT, R9, -R8, -R16 ;  /* 0x8000000809087210 */ /* 0x000fe20007ffe810 */
[----:B-1----:R-:W1:Y:S01]  /*09f0*/  MUFU.RCP R10, R10 ;  /* 0x0000000a000a7308 */ /* 0x002e620000001000 */
[----:B------:R-:W-:Y:S02]  /*0a00*/  IMAD.U32 R9, RZ, RZ, UR7 ;  /* 0x00000007ff097e24 */ /* 0x000fe4000f8e00ff */
[----:B-1----:R-:W-:-:S05]  /*0a10*/  VIADD R6, R10, 0xffffffe ;  /* 0x0ffffffe0a067836 */ /* 0x002fca0000000000 */
[----:B------:R1:W2:Y:S02]  /*0a20*/  F2I.FTZ.U32.TRUNC.NTZ R7, R6 ;  /* 0x0000000600077305 */ /* 0x0002a4000021f000 */
[----:B-1----:R-:W-:Y:S02]  /*0a30*/  MOV R6, RZ ;  /* 0x000000ff00067202 */ /* 0x002fe40000000f00 */
[----:B--2---:R-:W-:-:S05]  /*0a40*/  IADD3 R12, PT, PT, RZ, -R7, RZ ;  /* 0x80000007ff0c7210 */ /* 0x004fca0007ffe0ff */
[----:B------:R-:W-:-:S04]  /*0a50*/  IMAD R11, R12, R5, RZ ;  /* 0x000000050c0b7224 */ /* 0x000fc800078e02ff */
[----:B------:R-:W-:-:S06]  /*0a60*/  IMAD.HI.U32 R7, R7, R11, R6 ;  /* 0x0000000b07077227 */ /* 0x000fcc00078e0006 */
[----:B------:R-:W-:-:S04]  /*0a70*/  IMAD.HI.U32 R11, R7, R8, RZ ;  /* 0x00000008070b7227 */ /* 0x000fc800078e00ff */
[----:B------:R-:W-:-:S04]  /*0a80*/  IMAD.MOV R6, RZ, RZ, -R11 ;  /* 0x000000ffff067224 */ /* 0x000fc800078e0a0b */
[----:B------:R-:W-:Y:S02]  /*0a90*/  IMAD R8, R5, R6, R8 ;  /* 0x0000000605087224 */ /* 0x000fe400078e0208 */
[----:B0-----:R-:W-:-:S03]  /*0aa0*/  IMAD.WIDE.U32 R6, R0, UR10, RZ ;  /* 0x0000000a00067c25 */ /* 0x001fc6000f8e00ff */
[----:B------:R-:W-:Y:S01]  /*0ab0*/  ISETP.GE.U32.AND P0, PT, R8, R5, PT ;  /* 0x000000050800720c */ /* 0x000fe20003f06070 */
[----:B------:R-:W-:Y:S02]  /*0ac0*/  IMAD R7, R0, UR11, R7 ;  /* 0x0000000b00077c24 */ /* 0x000fe4000f8e0207 */
[----:B------:R-:W-:-:S10]  /*0ad0*/  IMAD.SHL.U32 R10, R6, 0x4, RZ ;  /* 0x00000004060a7824 */ /* 0x000fd400078e00ff */
[-C--:B------:R-:W-:Y:S02]  /*0ae0*/  @P0 IADD3 R8, PT, PT, R8, -R5.reuse, RZ ;  /* 0x8000000508080210 */ /* 0x080fe40007ffe0ff */
[----:B------:R-:W-:Y:S02]  /*0af0*/  @P0 IADD3 R11, PT, PT, R11, 0x1, RZ ;  /* 0x000000010b0b0810 */ /* 0x000fe40007ffe0ff */
[----:B------:R-:W-:Y:S01]  /*0b00*/  ISETP.GE.U32.AND P1, PT, R8, R5, PT ;  /* 0x000000050800720c */ /* 0x000fe20003f26070 */
[----:B------:R-:W-:-:S04]  /*0b10*/  IMAD.U32 R8, RZ, RZ, UR15 ;  /* 0x0000000fff087e24 */ /* 0x000fc8000f8e00ff */
[----:B------:R-:W-:-:S05]  /*0b20*/  IMAD.WIDE.U32 R8, R14, UR16, R8 ;  /* 0x000000100e087c25 */ /* 0x000fca000f8e0008 */
[----:B------:R-:W-:Y:S01]  /*0b30*/  IADD3 R9, PT, PT, R9, R13, RZ ;  /* 0x0000000d09097210 */ /* 0x000fe20007ffe0ff */
[----:B------:R-:W-:Y:S02]  /*0b40*/  IMAD R13, R3, UR17, RZ ;  /* 0x00000011030d7c24 */ /* 0x000fe4000f8e02ff */
[----:B------:R-:W-:Y:S02]  /*0b50*/  @P1 IADD3 R11, PT, PT, R11, 0x1, RZ ;  /* 0x000000010b0b1810 */ /* 0x000fe40007ffe0ff */
[----:B------:R-:W-:Y:S01]  /*0b60*/  @!P2 LOP3.LUT R11, RZ, R5, RZ, 0x33, !PT ;  /* 0x00000005ff0ba212 */ /* 0x000fe200078e33ff */
[----:B------:R-:W-:Y:S01]  /*0b70*/  IMAD R17, R4, UR6, R13 ;  /* 0x0000000604117c24 */ /* 0x000fe2000f8e020d */
[----:B---3--:R-:W-:-:S03]  /*0b80*/  IADD3 R12, P1, PT, R10, R26, RZ ;  /* 0x0000001a0a0c7210 */ /* 0x008fc60007f3e0ff */
[----:B------:R-:W-:Y:S01]  /*0b90*/  IMAD.IADD R16, R16, 0x1, R11 ;  /* 0x0000000110107824 */ /* 0x000fe200078e020b */
[----:B------:R-:W-:-:S04]  /*0ba0*/  SHF.L.U64.HI R11, R6, 0x2, R7 ;  /* 0x00000002060b7819 */ /* 0x000fc80000010207 */
[----:B------:R-:W-:Y:S02]  /*0bb0*/  LOP3.LUT R6, R16, 0x3, RZ, 0xc0, !PT ;  /* 0x0000000310067812 */ /* 0x000fe400078ec0ff */
[----:B------:R-:W-:Y:S02]  /*0bc0*/  IADD3.X R13, PT, PT, R11, R27, RZ, P1, !PT ;  /* 0x0000001b0b0d7210 */ /* 0x000fe40000ffe4ff */
[----:B------:R-:W-:Y:S01]  /*0bd0*/  ISETP.NE.AND P0, PT, R6, 0x3, PT ;  /* 0x000000030600780c */ /* 0x000fe20003f05270 */
[----:B------:R-:W-:-:S05]  /*0be0*/  IMAD.WIDE.U32 R6, R4, UR17, R8 ;  /* 0x0000001104067c25 */ /* 0x000fca000f8e0008 */
[----:B------:R-:W-:-:S07]  /*0bf0*/  IADD3 R17, PT, PT, R7, R17, RZ ;  /* 0x0000001107117210 */ /* 0x000fce0007ffe0ff */
[----:B------:R-:W-:Y:S05]  /*0c00*/  @!P0 BRA `(.L_x_328) ;  /* 0x0000000000d48947 */ /* 0x000fea0003800000 */
[----:B------:R-:W0:Y:S01]  /*0c10*/  LDCU.64 UR10, c[0x0][0x3a0] ;  /* 0x00007400ff0a77ac */ /* 0x000e220008000a00 */
[----:B------:R-:W-:Y:S01]  /*0c20*/  IMAD.U32 R21, RZ, RZ, UR8 ;  /* 0x00000008ff157e24 */ /* 0x000fe2000f8e00ff */
[----:B------:R-:W-:Y:S01]  /*0c30*/  MOV R9, UR9 ;  /* 0x0000000900097c02 */ /* 0x000fe20008000f00 */
[----:B------:R-:W-:Y:S01]  /*0c40*/  IMAD.U32 R8, RZ, RZ, UR14 ;  /* 0x0000000eff087e24 */ /* 0x000fe2000f8e00ff */
[----:B------:R-:W1:Y:S01]  /*0c50*/  LDCU.64 UR6, c[0x0][0x3d8] ;  /* 0x00007b00ff0677ac */ /* 0x000e620008000a00 */
[----:B------:R-:W-:Y:S01]  /*0c60*/  IMAD.WIDE R10, R21, 0x4, R10 ;  /* 0x00000004150a7825 */ /* 0x000fe200078e020a */
[C---:B------:R-:W-:Y:S01]  /*0c70*/  SHF.L.U64.HI R19, R6.reuse, 0x1, R17 ;  /* 0x0000000106137819 */ /* 0x040fe20000010211 */
[----:B------:R-:W-:Y:S01]  /*0c80*/  BSSY.RECONVERGENT B2, `(.L_x_328) ;  /* 0x000002d000027945 */ /* 0x000fe20003800200 */
[----:B------:R-:W-:Y:S01]  /*0c90*/  SHF.L.U32 R18, R6, 0x1, RZ ;  /* 0x0000000106127819 */ /* 0x000fe200000006ff */
[----:B------:R-:W-:Y:S01]  /*0ca0*/  IMAD.U32 R23, RZ, RZ, UR8 ;  /* 0x00000008ff177e24 */ /* 0x000fe2000f8e00ff */
[----:B------:R-:W-:-:S02]  /*0cb0*/  IADD3 R31, P1, PT, R10, R26, RZ ;  /* 0x0000001a0a1f7210 */ /* 0x000fc40007f3e0ff */
[----:B------:R-:W-:Y:S01]  /*0cc0*/  IADD3 R10, PT, PT, R16, 0x1, RZ ;  /* 0x00000001100a7810 */ /* 0x000fe20007ffe0ff */
[----:B------:R-:W-:-:S03]  /*0cd0*/  IMAD.WIDE.U32 R8, R23, 0x4, R8 ;  /* 0x0000000417087825 */ /* 0x000fc600078e0008 */
[----:B------:R-:W-:Y:S01]  /*0ce0*/  LOP3.LUT R10, R10, 0x3, RZ, 0xc0, !PT ;  /* 0x000000030a0a7812 */ /* 0x000fe200078ec0ff */
[----:B------:R-:W-:Y:S01]  /*0cf0*/  IMAD.WIDE.U32 R18, R2, 0x2, R18 ;  /* 0x0000000202127825 */ /* 0x000fe200078e0012 */
[----:B0-----:R-:W-:Y:S02]  /*0d00*/  IADD3 R29, P2, PT, R8, UR10, RZ ;  /* 0x0000000a081d7c10 */ /* 0x001fe4000ff5e0ff */
[----:B------:R-:W-:Y:S01]  /*0d10*/  IADD3 R26, PT, PT, -R10, RZ, RZ ;  /* 0x000000ff0a1a7210 */ /* 0x000fe20007ffe1ff */
[----:B------:R-:W-:Y:S01]  /*0d20*/  IMAD.X R27, R11, 0x1, R27, P1 ;  /* 0x000000010b1b7824 */ /* 0x000fe200008e061b */
[----:B-1----:R-:W-:Y:S01]  /*0d30*/  IADD3 R24, P0, PT, R18, UR6, RZ ;  /* 0x0000000612187c10 */ /* 0x002fe2000ff1e0ff */
[----:B------:R-:W-:Y:S01]  /*0d40*/  IMAD R28, R10, R5, R2 ;  /* 0x000000050a1c7224 */ /* 0x000fe200078e0202 */
[----:B------:R-:W-:Y:S01]  /*0d50*/  IADD3.X R33, PT, PT, R9, UR11, RZ, P2, !PT ;  /* 0x0000000b09217c10 */ /* 0x000fe200097fe4ff */
[----:B------:R-:W-:Y:S01]  /*0d60*/  IMAD.WIDE.U32 R8, R2, 0x4, RZ ;  /* 0x0000000402087825 */ /* 0x000fe200078e00ff */
[----:B------:R-:W-:-:S09]  /*0d70*/  IADD3.X R25, PT, PT, R19, UR7, RZ, P0, !PT ;  /* 0x0000000713197c10 */ /* 0x000fd200087fe4ff */
.L_x_329:
[C---:B0-----:R-:W-:Y:S02]  /*0d80*/  IADD3 R20, P0, PT, R8.reuse, UR4, RZ ;  /* 0x0000000408147c10 */ /* 0x041fe4000ff1e0ff */
[C---:B------:R-:W-:Y:S02]  /*0d90*/  IADD3 R18, P1, PT, R8.reuse, R29, RZ ;  /* 0x0000001d08127210 */ /* 0x040fe40007f3e0ff */
[C---:B------:R-:W-:Y:S02]  /*0da0*/  IADD3 R10, P2, PT, R8.reuse, R31, RZ ;  /* 0x0000001f080a7210 */ /* 0x040fe40007f5e0ff */
[C---:B------:R-:W-:Y:S01]  /*0db0*/  IADD3.X R21, PT, PT, R9.reuse, UR5, RZ, P0, !PT ;  /* 0x0000000509157c10 */ /* 0x040fe200087fe4ff */
[C---:B------:R-:W-:Y:S01]  /*0dc0*/  IMAD.X R19, R9.reuse, 0x1, R33, P1 ;  /* 0x0000000109137824 */ /* 0x040fe200008e0621 */
[----:B------:R-:W-:Y:S02]  /*0dd0*/  IADD3 R22, P0, PT, R8, R12, RZ ;  /* 0x0000000c08167210 */ /* 0x000fe40007f1e0ff */
[C---:B------:R-:W-:Y:S01]  /*0de0*/  IADD3.X R11, PT, PT, R9.reuse, R27, RZ, P2, !PT ;  /* 0x0000001b090b7210 */ /* 0x040fe200017fe4ff */
[----:B------:R0:W2:Y:S02]  /*0df0*/  LDG.E.CONSTANT R20, desc[UR12][R20.64] ;  /* 0x0000000c14147981 */ /* 0x0000a4000c1e9900 */
[----:B------:R-:W-:-:S02]  /*0e00*/  IMAD.X R23, R9, 0x1, R13, P0 ;  /* 0x0000000109177824 */ /* 0x000fc400000e060d */
[----:B------:R1:W3:Y:S04]  /*0e10*/  LDG.E.CONSTANT R18, desc[UR12][R18.64] ;  /* 0x0000000c12127981 */ /* 0x0002e8000c1e9900 */
[----:B------:R-:W3:Y:S04]  /*0e20*/  LDG.E R37, desc[UR12][R10.64] ;  /* 0x0000000c0a257981 */ /* 0x000ee8000c1e1900 */
[----:B------:R-:W4:Y:S01]  /*0e30*/  LDG.E R35, desc[UR12][R22.64] ;  /* 0x0000000c16237981 */ /* 0x000f22000c1e1900 */
[----:B0-----:R-:W-:Y:S01]  /*0e40*/  MOV R21, UR8 ;  /* 0x0000000800157c02 */ /* 0x001fe20008000f00 */
[----:B------:R-:W-:Y:S01]  /*0e50*/  VIADD R26, R26, 0x1 ;  /* 0x000000011a1a7836 */ /* 0x000fe20000000000 */
[----:B-1----:R-:W-:Y:S01]  /*0e60*/  MOV R19, R25 ;  /* 0x0000001900137202 */ /* 0x002fe20000000f00 */
[----:B------:R-:W-:-:S03]  /*0e70*/  IMAD.WIDE.U32 R8, R5, 0x4, R8 ;  /* 0x0000000405087825 */ /* 0x000fc600078e0008 */
[----:B------:R-:W-:Y:S01]  /*0e80*/  ISETP.NE.AND P0, PT, R26, RZ, PT ;  /* 0x000000ff1a00720c */ /* 0x000fe20003f05270 */
[-C--:B---3--:R-:W-:Y:S01]  /*0e90*/  FMUL.FTZ R30, R18, R37.reuse ;  /* 0x00000025121e7220 */ /* 0x088fe20000410000 */
[----:B--2---:R-:W-:-:S03]  /*0ea0*/  FMUL.FTZ R32, R20, R37 ;  /* 0x0000002514207220 */ /* 0x004fc60000410000 */
[-C--:B----4-:R-:W-:Y:S01]  /*0eb0*/  FFMA.FTZ R37, R20, R35.reuse, -R30 ;  /* 0x0000002314257223 */ /* 0x090fe2000001081e */
[----:B------:R-:W-:Y:S01]  /*0ec0*/  FFMA.FTZ R35, R18, R35, R32 ;  /* 0x0000002312237223 */ /* 0x000fe20000010020 */
[----:B------:R-:W-:-:S03]  /*0ed0*/  IMAD.MOV.U32 R18, RZ, RZ, R24 ;  /* 0x000000ffff127224 */ /* 0x000fc600078e0018 */
[----:B------:R0:W-:Y:S01]  /*0ee0*/  STG.E desc[UR12][R22.64], R37 ;  /* 0x0000002516007986 */ /* 0x0001e2000c10190c */
[----:B------:R-:W-:-:S03]  /*0ef0*/  IMAD.WIDE R20, R21, 0x2, R18 ;  /* 0x0000000215147825 */ /* 0x000fc600078e0212 */
[----:B------:R0:W-:Y:S01]  /*0f00*/  STG.E desc[UR12][R10.64], R35 ;  /* 0x000000230a007986 */ /* 0x0001e2000c10190c */
[----:B------:R-:W-:-:S03]  /*0f10*/  IMAD.WIDE.U32 R24, R5, 0x2, R18 ;  /* 0x0000000205187825 */ /* 0x000fc600078e0012 */
[----:B------:R0:W-:Y:S04]  /*0f20*/  STG.E.U16 desc[UR12][R18.64], R37 ;  /* 0x0000002512007986 */ /* 0x0001e8000c10150c */
[----:B------:R0:W-:Y:S01]  /*0f30*/  STG.E.U16 desc[UR12][R20.64], R35 ;  /* 0x0000002314007986 */ /* 0x0001e2000c10150c */
[----:B------:R-:W-:Y:S05]  /*0f40*/  @P0 BRA `(.L_x_329) ;  /* 0xfffffffc008c0947 */ /* 0x000fea000383ffff */
[----:B------:R-:W-:Y:S05]  /*0f50*/  BSYNC.RECONVERGENT B2 ;  /* 0x0000000000027941 */ /* 0x000fea0003800200 */
.L_x_328:
[----:B------:R-:W-:Y:S05]  /*0f60*/  BSYNC.RECONVERGENT B1 ;  /* 0x0000000000017941 */ /* 0x000fea0003800200 */
.L_x_327:
[----:B------:R-:W-:-:S13]  /*0f70*/  ISETP.GE.U32.AND P0, PT, R16, 0x3, PT ;  /* 0x000000031000780c */ /* 0x000fda0003f06070 */
[----:B------:R-:W-:Y:S05]  /*0f80*/  @!P0 BRA `(.L_x_326) ;  /* 0x00000004009c8947 */ /* 0x000fea0003800000 */
[----:B------:R-:W0:Y:S01]  /*0f90*/  LDCU.64 UR6, c[0x0][0x3d8] ;  /* 0x00007b00ff0677ac */ /* 0x000e220008000a00 */
[C---:B------:R-:W-:Y:S01]  /*0fa0*/  SHF.L.U32 R7, R5.reuse, 0x1, RZ ;  /* 0x0000000105077819 */ /* 0x040fe200000006ff */
[C---:B------:R-:W-:Y:S02]  /*0fb0*/  IMAD R9, R5.reuse, 0x3, R28 ;  /* 0x0000000305097824 */ /* 0x040fe400078e021c */
[C---:B------:R-:W-:Y:S01]  /*0fc0*/  IMAD.IADD R8, R28.reuse, 0x1, R5 ;  /* 0x000000011c087824 */ /* 0x040fe200078e0205 */
[----:B------:R-:W-:Y:S01]  /*0fd0*/  IADD3 R29, PT, PT, R28, R7, RZ ;  /* 0x000000071c1d7210 */ /* 0x000fe20007ffe0ff */
[----:B------:R-:W-:Y:S01]  /*0fe0*/  IMAD.SHL.U32 R31, R5, 0x4, RZ ;  /* 0x00000004051f7824 */ /* 0x000fe200078e00ff */
[----:B0-----:R-:W-:-:S04]  /*0ff0*/  LEA R10, P0, R6, UR6, 0x1 ;  /* 0x00000006060a7c11 */ /* 0x001fc8000f8008ff */
[----:B------:R-:W-:Y:S02]  /*1000*/  LEA.HI.X R11, R6, UR7, R17, 0x1, P0 ;  /* 0x00000007060b7c11 */ /* 0x000fe400080f0c11 */
[----:B------:R-:W-:-:S07]  /*1010*/  IADD3 R6, PT, PT, R28, UR8, RZ ;  /* 0x000000081c067c10 */ /* 0x000fce000fffe0ff */
.L_x_330:
[----:B------:R-:W-:Y:S01]  /*1020*/  IMAD.MOV.U32 R19, RZ, RZ, 0x4 ;  /* 0x00000004ff137424 */ /* 0x000fe200078e00ff */
[----:B------:R-:W-:Y:S01]  /*1030*/  MOV R17, UR8 ;  /* 0x0000000800117c02 */ /* 0x000fe20008000f00 */
[----:B------:R-:W-:-:S04]  /*1040*/  IMAD.WIDE R26, R6, 0x4, R12 ;  /* 0x00000004061a7825 */ /* 0x000fc800078e020c */
[C---:B------:R-:W-:Y:S01]  /*1050*/  IMAD.WIDE.U32 R18, R28.reuse, R19, UR4 ;  /* 0x000000041c127e25 */ /* 0x040fe2000f8e0013 */
[----:B------:R-:W2:Y:S03]  /*1060*/  LDG.E R21, desc[UR12][R26.64] ;  /* 0x0000000c1a157981 */ /* 0x000ea6000c1e1900 */
[----:B------:R-:W-:-:S04]  /*1070*/  IMAD.WIDE.U32 R34, R28, 0x4, R12 ;  /* 0x000000041c227825 */ /* 0x000fc800078e000c */
[----:B------:R-:W-:Y:S01]  /*1080*/  IMAD.WIDE.U32 R16, R17, 0x4, R18 ;  /* 0x0000000411107825 */ /* 0x000fe200078e0012 */
[----:B------:R-:W3:Y:S04]  /*1090*/  LDG.E R25, desc[UR12][R34.64] ;  /* 0x0000000c22197981 */ /* 0x000ee8000c1e1900 */
[----:B------:R-:W2:Y:S04]  /*10a0*/  LDG.E.CONSTANT R18, desc[UR12][R18.64] ;  /* 0x0000000c12127981 */ /* 0x000ea8000c1e9900 */
[----:B------:R-:W4:Y:S01]  /*10b0*/  LDG.E.CONSTANT R16, desc[UR12][R16.64] ;  /* 0x0000000c10107981 */ /* 0x000f22000c1e9900 */
[----:B------:R-:W-:Y:S01]  /*10c0*/  IMAD.MOV.U32 R23, RZ, RZ, 0x4 ;  /* 0x00000004ff177424 */ /* 0x000fe200078e00ff */
[----:B------:R-:W-:-:S03]  /*10d0*/  MOV R20, UR8 ;  /* 0x0000000800147c02 */ /* 0x000fc60008000f00 */
[----:B------:R-:W-:-:S04]  /*10e0*/  IMAD.WIDE.U32 R22, R8, R23, UR4 ;  /* 0x0000000408167e25 */ /* 0x000fc8000f8e0017 */
[-C--:B--2---:R-:W-:Y:S01]  /*10f0*/  FMUL.FTZ R37, R18, R21.reuse ;  /* 0x0000001512257220 */ /* 0x084fe20000410000 */
[----:B----4-:R-:W-:-:S03]  /*1100*/  FMUL.FTZ R33, R16, R21 ;  /* 0x0000001510217220 */ /* 0x010fc60000410000 */
[-C--:B---3--:R-:W-:Y:S01]  /*1110*/  FFMA.FTZ R36, R16, R25.reuse, R37 ;  /* 0x0000001910247223 */ /* 0x088fe20000010025 */
[----:B------:R-:W-:Y:S01]  /*1120*/  FFMA.FTZ R30, R18, R25, -R33 ;  /* 0x00000019121e7223 */ /* 0x000fe20000010821 */
[----:B------:R-:W-:Y:S01]  /*1130*/  IADD3 R18, P0, PT, R26, R31, RZ ;  /* 0x0000001f1a127210 */ /* 0x000fe20007f1e0ff */
[----:B------:R-:W-:-:S04]  /*1140*/  IMAD.WIDE.U32 R24, R28, 0x2, R10 ;  /* 0x000000021c187825 */ /* 0x000fc800078e000a */
[----:B------:R-:W-:Y:S01]  /*1150*/  IMAD.WIDE R16, R6, 0x2, R10 ;  /* 0x0000000206107825 */ /* 0x000fe200078e020a */
[----:B------:R0:W-:Y:S03]  /*1160*/  STG.E desc[UR12][R34.64], R30 ;  /* 0x0000001e22007986 */ /* 0x0001e6000c10190c */
[----:B------:R-:W-:Y:S01]  /*1170*/  IMAD.X R19, RZ, RZ, R27, P0 ;  /* 0x000000ffff137224 */ /* 0x000fe200000e061b */
[----:B------:R-:W-:Y:S01]  /*1180*/  STG.E desc[UR12][R26.64], R36 ;  /* 0x000000241a007986 */ /* 0x000fe2000c10190c */
[----:B------:R-:W-:-:S03]  /*1190*/  IMAD.WIDE.U32 R20, R20, 0x4, R22 ;  /* 0x0000000414147825 */ /* 0x000fc600078e0016 */
[----:B------:R1:W-:Y:S01]  /*11a0*/  STG.E.U16 desc[UR12][R24.64], R30 ;  /* 0x0000001e18007986 */ /* 0x0003e2000c10150c */
[----:B------:R-:W-:-:S03]  /*11b0*/  IMAD.WIDE.U32 R32, R8, 0x4, R12 ;  /* 0x0000000408207825 */ /* 0x000fc600078e000c */
[----:B------:R2:W-:Y:S04]  /*11c0*/  STG.E.U16 desc[UR12][R16.64], R36 ;  /* 0x0000002410007986 */ /* 0x0005e8000c10150c */
[----:B------:R-:W3:Y:S04]  /*11d0*/  LDG.E R37, desc[UR12][R18.64] ;  /* 0x0000000c12257981 */ /* 0x000ee8000c1e1900 */
[----:B------:R-:W3:Y:S04]  /*11e0*/  LDG.E.CONSTANT R22, desc[UR12][R22.64] ;  /* 0x0000000c16167981 */ /* 0x000ee8000c1e9900 */
[----:B------:R3:W4:Y:S04]  /*11f0*/  LDG.E.CONSTANT R20, desc[UR12][R20.64] ;  /* 0x0000000c14147981 */ /* 0x000728000c1e9900 */
[----:B0-----:R-:W2:Y:S01]  /*1200*/  LDG.E R35, desc[UR12][R32.64] ;  /* 0x0000000c20237981 */ /* 0x001ea2000c1e1900 */
[----:B-1----:R-:W-:-:S05]  /*1210*/  HFMA2 R24, -RZ, RZ, 0, 2.384185791015625e-07 ;  /* 0x00000004ff187431 */ /* 0x002fca00000001ff */
[----:B------:R-:W-:-:S04]  /*1220*/  IMAD.WIDE.U32 R24, R29, R24, UR4 ;  /* 0x000000041d187e25 */ /* 0x000fc8000f8e0018 */
[----:B------:R-:W-:-:S04]  /*1230*/  IMAD.WIDE.U32 R26, R8, 0x2, R10 ;  /* 0x00000002081a7825 */ /* 0x000fc800078e000a */
[-C--:B---3--:R-:W-:Y:S01]  /*1240*/  FMUL.FTZ R21, R22, R37.reuse ;  /* 0x0000002516157220 */ /* 0x088fe20000410000 */
[----:B----4-:R-:W-:-:S03]  /*1250*/  FMUL.FTZ R34, R20, R37 ;  /* 0x0000002514227220 */ /* 0x010fc60000410000 */
[-C--:B--2---:R-:W-:Y:S01]  /*1260*/  FFMA.FTZ R36, R20, R35.reuse, R21 ;  /* 0x0000002314247223 */ /* 0x084fe20000010015 */
[----:B------:R-:W-:Y:S01]  /*1270*/  IMAD.U32 R21, RZ, RZ, UR8 ;  /* 0x00000008ff157e24 */ /* 0x000fe2000f8e00ff */
[----:B------:R-:W-:Y:S01]  /*1280*/  IADD3 R20, P0, PT, R7, R16, RZ ;  /* 0x0000001007147210 */ /* 0x000fe20007f1e0ff */
[----:B------:R-:W-:Y:S02]  /*1290*/  FFMA.FTZ R37, R22, R35, -R34 ;  /* 0x0000002316257223 */ /* 0x000fe40000010822 */
[----:B------:R-:W-:Y:S01]  /*12a0*/  IMAD.WIDE.U32 R22, R21, 0x4, R24 ;  /* 0x0000000415167825 */ /* 0x000fe200078e0018 */
[----:B------:R-:W-:Y:S01]  /*12b0*/  IADD3.X R21, PT, PT, RZ, R17, RZ, P0, !PT ;  /* 0x00000011ff157210 */ /* 0x000fe200007fe4ff */
[----:B------:R-:W2:Y:S01]  /*12c0*/  LDG.E.CONSTANT R24, desc[UR12][R24.64] ;  /* 0x0000000c18187981 */ /* 0x000ea2000c1e9900 */
[----:B------:R-:W-:-:S03]  /*12d0*/  IADD3 R16, P0, PT, R31, R18, RZ ;  /* 0x000000121f107210 */ /* 0x000fc60007f1e0ff */
[----:B------:R0:W-:Y:S02]  /*12e0*/  STG.E desc[UR12][R32.64], R37 ;  /* 0x0000002520007986 */ /* 0x0001e4000c10190c */
[----:B------:R-:W-:Y:S02]  /*12f0*/  IMAD.X R17, RZ, RZ, R19, P0 ;  /* 0x000000ffff117224 */ /* 0x000fe400000e0613 */
[----:B------:R1:W-:Y:S01]  /*1300*/  STG.E desc[UR12][R18.64], R36 ;  /* 0x0000002412007986 */ /* 0x0003e2000c10190c */
[----:B------:R-:W-:-:S03]  /*1310*/  IMAD.WIDE.U32 R34, R29, 0x4, R12 ;  /* 0x000000041d227825 */ /* 0x000fc600078e000c */
[----:B------:R-:W-:Y:S04]  /*1320*/  STG.E.U16 desc[UR12][R26.64], R37 ;  /* 0x000000251a007986 */ /* 0x000fe8000c10150c */
[----:B------:R3:W-:Y:S04]  /*1330*/  STG.E.U16 desc[UR12][R20.64], R36 ;  /* 0x0000002414007986 */ /* 0x0007e8000c10150c */
[----:B------:R-:W4:Y:S04]  /*1340*/  LDG.E.CONSTANT R22, desc[UR12][R22.64] ;  /* 0x0000000c16167981 */ /* 0x000f28000c1e9900 */
[----:B------:R-:W4:Y:S04]  /*1350*/  LDG.E R30, desc[UR12][R16.64] ;  /* 0x0000000c101e7981 */ /* 0x000f28000c1e1900 */
[----:B0-----:R-:W5:Y:S01]  /*1360*/  LDG.E R33, desc[UR12][R34.64] ;  /* 0x0000000c22217981 */ /* 0x001f62000c1e1900 */
[----:B-1----:R-:W-:-:S02]  /*1370*/  MOV R18, 0x4 ;  /* 0x0000000400127802 */ /* 0x002fc40000000f00 */
[----:B---3--:R-:W-:-:S03]  /*1380*/  IADD3 R20, P0, PT, R7, R20, RZ ;  /* 0x0000001407147210 */ /* 0x008fc60007f1e0ff */
[----:B------:R-:W-:Y:S01]  /*1390*/  IMAD.WIDE.U32 R18, R9, R18, UR4 ;  /* 0x0000000409127e25 */ /* 0x000fe2000f8e0012 */
[----:B------:R-:W-:-:S03]  /*13a0*/  IADD3.X R21, PT, PT, RZ, R21, RZ, P0, !PT ;  /* 0x00000015ff157210 */ /* 0x000fc600007fe4ff */
[----:B------:R-:W-:-:S04]  /*13b0*/  IMAD.WIDE.U32 R26, R29, 0x2, R10 ;  /* 0x000000021d1a7825 */ /* 0x000fc800078e000a */
[-C--:B----4-:R-:W-:Y:S01]  /*13c0*/  FMUL.FTZ R32, R22, R30.reuse ;  /* 0x0000001e16207220 */ /* 0x090fe20000410000 */
[----:B--2---:R-:W-:-:S03]  /*13d0*/  FMUL.FTZ R23, R24, R30 ;  /* 0x0000001e18177220 */ /* 0x004fc60000410000 */
[-C--:B-----5:R-:W-:Y:S01]  /*13e0*/  FFMA.FTZ R30, R24, R33.reuse, -R32 ;  /* 0x00000021181e7223 */ /* 0x0a0fe20000010820 */
[----:B------:R-:W-:Y:S01]  /*13f0*/  FFMA.FTZ R37, R22, R33, R23 ;  /* 0x0000002116257223 */ /* 0x000fe20000010017 */
[----:B------:R-:W-:Y:S01]  /*1400*/  IMAD.U32 R23, RZ, RZ, UR8 ;  /* 0x00000008ff177e24 */ /* 0x000fe2000f8e00ff */
[----:B------:R-:W-:-:S03]  /*1410*/  IADD3 R24, P1, PT, R31, R16, RZ ;  /* 0x000000101f187210 */ /* 0x000fc60007f3e0ff */
[----:B------:R-:W-:Y:S01]  /*1420*/  IMAD.WIDE.U32 R22, R23, 0x4, R18 ;  /* 0x0000000417167825 */ /* 0x000fe200078e0012 */
[----:B------:R0:W-:Y:S03]  /*1430*/  STG.E desc[UR12][R34.64], R30 ;  /* 0x0000001e22007986 */ /* 0x0001e6000c10190c */
[----:B------:R-:W-:Y:S01]  /*1440*/  IMAD.X R25, RZ, RZ, R17, P1 ;  /* 0x000000ffff197224 */ /* 0x000fe200008e0611 */
[----:B------:R1:W-:Y:S01]  /*1450*/  STG.E desc[UR12][R16.64], R37 ;  /* 0x0000002510007986 */ /* 0x0003e2000c10190c */
[----:B------:R-:W-:-:S03]  /*1460*/  IMAD.WIDE.U32 R32, R9, 0x4, R12 ;  /* 0x0000000409207825 */ /* 0x000fc600078e000c */
[----:B------:R2:W-:Y:S04]  /*1470*/  STG.E.U16 desc[UR12][R26.64], R30 ;  /* 0x0000001e1a007986 */ /* 0x0005e8000c10150c */
[----:B------:R3:W-:Y:S04]  /*1480*/  STG.E.U16 desc[UR12][R20.64], R37 ;  /* 0x0000002514007986 */ /* 0x0007e8000c10150c */
[----:B------:R-:W4:Y:S04]  /*1490*/  LDG.E.CONSTANT R22, desc[UR12][R22.64] ;  /* 0x0000000c16167981 */ /* 0x000f28000c1e9900 */
[----:B0-----:R-:W4:Y:S04]  /*14a0*/  LDG.E R35, desc[UR12][R24.64] ;  /* 0x0000000c18237981 */ /* 0x001f28000c1e1900 */
[----:B------:R4:W1:Y:S04]  /*14b0*/  LDG.E.CONSTANT R18, desc[UR12][R18.64] ;  /* 0x0000000c12127981 */ /* 0x000868000c1e9900 */
[----:B------:R-:W5:Y:S01]  /*14c0*/  LDG.E R36, desc[UR12][R32.64] ;  /* 0x0000000c20247981 */ /* 0x000f62000c1e1900 */
[----:B------:R-:W-:-:S02]  /*14d0*/  IADD3 R34, P0, PT, R7, R20, RZ ;  /* 0x0000001407227210 */ /* 0x000fc40007f1e0ff */
[----:B------:R-:W-:-:S04]  /*14e0*/  IADD3 R28, PT, PT, R5, R28, R5 ;  /* 0x0000001c051c7210 */ /* 0x000fc80007ffe005 */
[----:B------:R-:W-:Y:S01]  /*14f0*/  IADD3 R28, PT, PT, R5, R28, R5 ;  /* 0x0000001c051c7210 */ /* 0x000fe20007ffe005 */
[C---:B------:R-:W-:Y:S01]  /*1500*/  IMAD.IADD R6, R31.reuse, 0x1, R6 ;  /* 0x000000011f067824 */ /* 0x040fe200078e0206 */
[C---:B------:R-:W-:Y:S02]  /*1510*/  IADD3 R29, PT, PT, R31.reuse, R29, RZ ;  /* 0x0000001d1f1d7210 */ /* 0x040fe40007ffe0ff */
[----:B------:R-:W-:Y:S01]  /*1520*/  IADD3 R8, PT, PT, R31, R8, RZ ;  /* 0x000000081f087210 */ /* 0x000fe20007ffe0ff */
[-C--:B----4-:R-:W-:Y:S01]  /*1530*/  FMUL.FTZ R19, R22, R35.reuse ;  /* 0x0000002316137220 */ /* 0x090fe20000410000 */
[C---:B-1----:R-:W-:Y:S01]  /*1540*/  FMUL.FTZ R17, R18.reuse, R35 ;  /* 0x0000002312117220 */ /* 0x042fe20000410000 */
[----:B------:R-:W-:Y:S02]  /*1550*/  IADD3.X R35, PT, PT, RZ, R21, RZ, P0, !PT ;  /* 0x00000015ff237210 */ /* 0x000fe400007fe4ff */
[-C--:B-----5:R-:W-:Y:S01]  /*1560*/  FFMA.FTZ R23, R18, R36.reuse, -R19 ;  /* 0x0000002412177223 */ /* 0x0a0fe20000010813 */
[----:B--2---:R-:W-:Y:S01]  /*1570*/  FFMA.FTZ R27, R22, R36, R17 ;  /* 0x00000024161b7223 */ /* 0x004fe20000010011 */
[----:B------:R-:W-:-:S03]  /*1580*/  IMAD.WIDE.U32 R16, R9, 0x2, R10 ;  /* 0x0000000209107825 */ /* 0x000fc600078e000a */
[----:B------:R3:W-:Y:S04]  /*1590*/  STG.E desc[UR12][R32.64], R23 ;  /* 0x0000001720007986 */ /* 0x0007e8000c10190c */
[----:B------:R3:W-:Y:S04]  /*15a0*/  STG.E desc[UR12][R24.64], R27 ;  /* 0x0000001b18007986 */ /* 0x0007e8000c10190c */
[----:B------:R3:W-:Y:S04]  /*15b0*/  STG.E.U16 desc[UR12][R16.64], R23 ;  /* 0x0000001710007986 */ /* 0x0007e8000c10150c */
[----:B------:R3:W-:Y:S01]  /*15c0*/  STG.E.U16 desc[UR12][R34.64], R27 ;  /* 0x0000001b22007986 */ /* 0x0007e2000c10150c */
[----:B------:R-:W-:Y:S01]  /*15d0*/  ISETP.GE.AND P0, PT, R28, UR8, PT ;  /* 0x000000081c007c0c */ /* 0x000fe2000bf06270 */
[----:B------:R-:W-:-:S12]  /*15e0*/  IMAD.IADD R9, R31, 0x1, R9 ;  /* 0x000000011f097824 */ /* 0x000fd800078e0209 */
[----:B---3--:R-:W-:Y:S05]  /*15f0*/  @!P0 BRA `(.L_x_330) ;  /* 0xfffffff800888947 */ /* 0x008fea000383ffff */
.L_x_326:
[----:B------:R-:W-:Y:S05]  /*1600*/  BSYNC.RECONVERGENT B0 ;  /* 0x0000000000007941 */ /* 0x000fea0003800200 */
.L_x_325:
        /* <DEDUP_REMOVED lines=13> */
[----:B------:R-:W-:-:S04]  /*16e0*/  IMAD.WIDE.U32 R14, R14, UR14, RZ ;  /* 0x0000000e0e0e7c25 */ /* 0x000fc8000f8e00ff */
[----:B------:R-:W-:Y:S02]  /*16f0*/  IMAD.IADD R15, R5, 0x1, R15 ;  /* 0x00000001050f7824 */ /* 0x000fe400078e020f */
[C---:B------:R-:W-:Y:S02]  /*1700*/  IMAD R3, R4.reuse, UR5, R3 ;  /* 0x0000000504037c24 */ /* 0x040fe4000f8e0203 */
[----:B------:R-:W-:-:S05]  /*1710*/  IMAD.WIDE.U32 R14, R4, UR15, R14 ;  /* 0x0000000f040e7c25 */ /* 0x000fca000f8e000e */
[----:B0--34-:R-:W-:-:S07]  /*1720*/  IADD3 R9, PT, PT, R3, R15, RZ ;  /* 0x0000000f03097210 */ /* 0x019fce0007ffe0ff */
.L_x_331:
[----:B------:R-:W-:-:S03]  /*1730*/  SHF.R.S32.HI R3, RZ, 0x1f, R2 ;  /* 0x0000001fff037819 */ /* 0x000fc60000011402 */
[----:B0-----:R-:W-:-:S04]  /*1740*/  IMAD.WIDE.U32 R4, R0, UR6, R2 ;  /* 0x0000000600047c25 */ /* 0x001fc8000f8e0002 */
[----:B------:R-:W-:Y:S01]  /*1750*/  IMAD R5, R0, UR7, R5 ;  /* 0x0000000700057c24 */ /* 0x000fe2000f8e0205 */
[----:B------:R-:W-:-:S04]  /*1760*/  LEA R6, P0, R4, UR8, 0x2 ;  /* 0x0000000804067c11 */ /* 0x000fc8000f8010ff */
[----:B------:R-:W-:-:S06]  /*1770*/  LEA.HI.X R7, R4, UR9, R5, 0x2, P0 ;  /* 0x0000000904077c11 */ /* 0x000fcc00080f1405 */
[----:B------:R-:W2:Y:S01]  /*1780*/  LDG.E.U16.CONSTANT R7, desc[UR12][R6.64] ;  /* 0x0000000c06077981 */ /* 0x000ea2000c1e9500 */
[C---:B------:R-:W-:Y:S02]  /*1790*/  IADD3 R5, P0, PT, R2.reuse, R14, RZ ;  /* 0x0000000e02057210 */ /* 0x040fe40007f1e0ff */
[----:B------:R-:W-:-:S03]  /*17a0*/  IADD3 R2, PT, PT, R2, UR4, RZ ;  /* 0x0000000402027c10 */ /* 0x000fc6000fffe0ff */
[----:B------:R-:W-:Y:S01]  /*17b0*/  IMAD.X R8, R3, 0x1, R9, P0 ;  /* 0x0000000103087824 */ /* 0x000fe200000e0609 */
[----:B------:R-:W-:-:S04]  /*17c0*/  LEA R4, P0, R5, UR16, 0x1 ;  /* 0x0000001005047c11 */ /* 0x000fc8000f8008ff */
[----:B------:R-:W-:Y:S02]  /*17d0*/  LEA.HI.X R5, R5, UR17, R8, 0x1, P0 ;  /* 0x0000001105057c11 */ /* 0x000fe400080f0c08 */
[----:B------:R-:W-:-:S03]  /*17e0*/  ISETP.GE.AND P0, PT, R2, UR10, PT ;  /* 0x0000000a02007c0c */ /* 0x000fc6000bf06270 */
[----:B--2---:R0:W-:Y:S10]  /*17f0*/  STG.E.U16 desc[UR12][R4.64], R7 ;  /* 0x0000000704007986 */ /* 0x0041f4000c10150c */
[----:B------:R-:W-:Y:S05]  /*1800*/  @!P0 BRA `(.L_x_331) ;  /* 0xfffffffc00c88947 */ /* 0x000fea000383ffff */
[----:B------:R-:W-:Y:S05]  /*1810*/  EXIT ;  /* 0x000000000000794d */ /* 0x000fea0003800000 */
        .weak           $__internal_5_$__cuda_sm20_div_s64
        .type           $__internal_5_$__cuda_sm20_div_s64,@function
        .size           $__internal_5_$__cuda_sm20_div_s64,(.L_x_503 - $__internal_5_$__cuda_sm20_div_s64)
$__internal_5_$__cuda_sm20_div_s64:
        /* <DEDUP_REMOVED lines=86> */
[----:B------:R-:W-:Y:S06]  /*1d80*/  RET.REL.NODEC R4 `(_ZN4vllm38concat_and_cache_mla_rope_fused_kernelIfLb1E13__nv_bfloat16S1_LNS_18Fp8KVCacheDataTypeE0EEEvPKlPT_S6_PKS5_S8_illlliPT2_S4_iiiiPKf) ;  /* 0xffffffe0049c7950 */ /* 0x000fec0003c3ffff */
.L_x_332:
        /* <DEDUP_REMOVED lines=15> */
.L_x_503:


//--------------------- .text._ZN4vllm38concat_and_cache_mla_rope_fused_kernelIN3c108BFloat16ELb0EttLNS_18Fp8KVCacheDataTypeE0EEEvPKlPT_S7_PKS6_S9_illlliPT2_S5_iiiiPKf --------------------------
	.section	.text._ZN4vllm38concat_and_cache_mla_rope_fused_kernelIN3c108BFloat16ELb0EttLNS_18Fp8KVCacheDataTypeE0EEEvPKlPT_S7_PKS6_S9_illlliPT2_S5_iiiiPKf,"ax",@progbits
	.align	128
        .global         _ZN4vllm38concat_and_cache_mla_rope_fused_kernelIN3c108BFloat16ELb0EttLNS_18Fp8KVCacheDataTypeE0EEEvPKlPT_S7_PKS6_S9_illlliPT2_S5_iiiiPKf
        .type           _ZN4vllm38concat_and_cache_mla_rope_fused_kernelIN3c108BFloat16ELb0EttLNS_18Fp8KVCacheDataTypeE0EEEvPKlPT_S7_PKS6_S9_illlliPT2_S5_iiiiPKf,@function
        .size           _ZN4vllm38concat_and_cache_mla_rope_fused_kernelIN3c108BFloat16ELb0EttLNS_18Fp8KVCacheDataTypeE0EEEvPKlPT_S7_PKS6_S9_illlliPT2_S5_iiiiPKf,(.L_x_504 - _ZN4vllm38concat_and_cache_mla_rope_fused_kernelIN3c108BFloat16ELb0EttLNS_18Fp8KVCacheDataTypeE0EEEvPKlPT_S7_PKS6_S9_illlliPT2_S5_iiiiPKf)
        .other          _ZN4vllm38concat_and_cache_mla_rope_fused_kernelIN3c108BFloat16ELb0EttLNS_18Fp8KVCacheDataTypeE0EEEvPKlPT_S7_PKS6_S9_illlliPT2_S5_iiiiPKf,@"STO_CUDA_ENTRY STV_DEFAULT"
_ZN4vllm38concat_and_cache_mla_rope_fused_kernelIN3c108BFloat16ELb0EttLNS_18Fp8KVCacheDataTypeE0EEEvPKlPT_S7_PKS6_S9_illlliPT2_S5_iiiiPKf:
.text._ZN4vllm38concat_and_cache_mla_rope_fused_kernelIN3c108BFloat16ELb0EttLNS_18Fp8KVCacheDataTypeE0EEEvPKlPT_S7_PKS6_S9_illlliPT2_S5_iiiiPKf:
        /* <DEDUP_REMOVED lines=43> */
.L_x_335:
        /* <DEDUP_REMOVED lines=60> */
.L_x_334:
[----:B------:R-:W-:Y:S05]  /*0670*/  BSYNC.RECONVERGENT B0 ;  /* 0x0000000000007941 */ /* 0x000fea0003800200 */
.L_x_333:
        /* <DEDUP_REMOVED lines=36> */
.L_x_336:
[----:B0-----:R-:W-:-:S07]  /*08c0*/  MOV R9, 0x8e0 ;  /* 0x000008e000097802 */ /* 0x001fce0000000f00 */
[----:B------:R-:W-:Y:S05]  /*08d0*/  CALL.REL.NOINC `($__internal_6_$__cuda_sm20_div_s64) ;  /* 0x0000001000fc7944 */ /* 0x000fea0003c00000 */
        /* <DEDUP_REMOVED lines=10> */
.L_x_337:
        /* <DEDUP_REMOVED lines=70> */
.L_x_342:
        /* <DEDUP_REMOVED lines=43> */
.L_x_341:
[----:B------:R-:W-:Y:S05]  /*1090*/  BSYNC.RECONVERGENT B1 ;  /* 0x0000000000017941 */ /* 0x000fea0003800200 */
.L_x_340:
        /* <DEDUP_REMOVED lines=9> */
.L_x_343:
        /* <DEDUP_REMOVED lines=150> */
.L_x_339:
[----:B------:R-:W-:Y:S05]  /*1a90*/  BSYNC.RECONVERGENT B0 ;  /* 0x0000000000007941 */ /* 0x000fea0003800200 */
.L_x_338:
        /* <DEDUP_REMOVED lines=19> */
.L_x_345:
        /* <DEDUP_REMOVED lines=15> */
.L_x_344:
[----:B------:R-:W-:Y:S05]  /*1cc0*/  EXIT ;  /* 0x000000000000794d */ /* 0x000fea0003800000 */
        .weak           $__internal_6_$__cuda_sm20_div_s64
        .type           $__internal_6_$__cuda_sm20_div_s64,@function
        .size           $__internal_6_$__cuda_sm20_div_s64,(.L_x_504 - $__internal_6_$__cuda_sm20_div_s64)
$__internal_6_$__cuda_sm20_div_s64:
        /* <DEDUP_REMOVED lines=92> */
[----:B------:R-:W-:Y:S11]  /*2290*/  RET.REL.NODEC R4 `(_ZN4vllm38concat_and_cache_mla_rope_fused_kernelIN3c108BFloat16ELb0EttLNS_18Fp8KVCacheDataTypeE0EEEvPKlPT_S7_PKS6_S9_illlliPT2_S5_iiiiPKf) ;  /* 0xffffffdc04587950 */ /* 0x000ff60003c3ffff */
.L_x_346:
        /* <DEDUP_REMOVED lines=14> */
.L_x_504:


//--------------------- .text._ZN4vllm38concat_and_cache_mla_rope_fused_kernelIN3c108BFloat16ELb1EttLNS_18Fp8KVCacheDataTypeE0EEEvPKlPT_S7_PKS6_S9_illlliPT2_S5_iiiiPKf --------------------------
	.section	.text._ZN4vllm38concat_and_cache_mla_rope_fused_kernelIN3c108BFloat16ELb1EttLNS_18Fp8KVCacheDataTypeE0EEEvPKlPT_S7_PKS6_S9_illlliPT2_S5_iiiiPKf,"ax",@progbits
	.align	128
        .global         _ZN4vllm38concat_and_cache_mla_rope_fused_kernelIN3c108BFloat16ELb1EttLNS_18Fp8KVCacheDataTypeE0EEEvPKlPT_S7_PKS6_S9_illlliPT2_S5_iiiiPKf
        .type           _ZN4vllm38concat_and_cache_mla_rope_fused_kernelIN3c108BFloat16ELb1EttLNS_18Fp8KVCacheDataTypeE0EEEvPKlPT_S7_PKS6_S9_illlliPT2_S5_iiiiPKf,@function
        .size           _ZN4vllm38concat_and_cache_mla_rope_fused_kernelIN3c108BFloat16ELb1EttLNS_18Fp8KVCacheDataTypeE0EEEvPKlPT_S7_PKS6_S9_illlliPT2_S5_iiiiPKf,(.L_x_505 - _ZN4vllm38concat_and_cache_mla_rope_fused_kernelIN3c108BFloat16ELb1EttLNS_18Fp8KVCacheDataTypeE0EEEvPKlPT_S7_PKS6_S9_illlliPT2_S5_iiiiPKf)
        .other          _ZN4vllm38concat_and_cache_mla_rope_fused_kernelIN3c108BFloat16ELb1EttLNS_18Fp8KVCacheDataTypeE0EEEvPKlPT_S7_PKS6_S9_illlliPT2_S5_iiiiPKf,@"STO_CUDA_ENTRY STV_DEFAULT"
_ZN4vllm38concat_and_cache_mla_rope_fused_kernelIN3c108BFloat16ELb1EttLNS_18Fp8KVCacheDataTypeE0EEEvPKlPT_S7_PKS6_S9_illlliPT2_S5_iiiiPKf:
.text._ZN4vllm38concat_and_cache_mla_rope_fused_kernelIN3c108BFloat16ELb1EttLNS_18Fp8KVCacheDataTypeE0EEEvPKlPT_S7_PKS6_S9_illlliPT2_S5_iiiiPKf:
        /* <DEDUP_REMOVED lines=50> */
.L_x_349:
        /* <DEDUP_REMOVED lines=63> */
.L_x_348:
[----:B0-----:R-:W-:Y:S05]  /*0710*/  BSYNC.RECONVERGENT B0 ;  /* 0x0000000000007941 */ /* 0x001fea0003800200 */
.L_x_347:
        /* <DEDUP_REMOVED lines=28> */
.L_x_350:
[----:B------:R-:W-:-:S07]  /*08e0*/  MOV R4, 0x900 ;  /* 0x0000090000047802 */ /* 0x000fce0000000f00 */
[----:B-1----:R-:W-:Y:S05]  /*08f0*/  CALL.REL.NOINC `($__internal_7_$__cuda_sm20_div_s64) ;  /* 0x0000001400607944 */ /* 0x002fea0003c00000 */
[----:B------:R-:W0:Y:S01]  /*0900*/  LDC R5, c[0x0][0x3f4] ;  /* 0x0000fd00ff057b82 */ /* 0x000e220000000800 */
[----:B------:R-:W-:-:S05]  /*0910*/  IADD3 R8, P0, PT, RZ, -R14, RZ ;  /* 0x8000000eff087210 */ /* 0x000fca0007f1e0ff */
[----:B------:R-:W-:-:S04]  /*0920*/  IMAD.X R3, RZ, RZ, ~R15, P0 ;  /* 0x000000ffff037224 */ /* 0x000fc800000e0e0f */
[-C--:B0-----:R-:W-:Y:S02]  /*0930*/  IMAD R3, R3, R5.reuse, RZ ;  /* 0x0000000503037224 */ /* 0x081fe400078e02ff */
[----:B------:R-:W-:-:S04]  /*0940*/  IMAD.WIDE.U32 R4, R8, R5, R6 ;  /* 0x0000000508047225 */ /* 0x000fc800078e0006 */
[----:B------:R-:W-:-:S05]  /*0950*/  IMAD R3, R8, UR10, R3 ;  /* 0x0000000a08037c24 */ /* 0x000fca000f8e0203 */
[----:B------:R-:W-:-:S07]  /*0960*/  IADD3 R3, PT, PT, R5, R3, RZ ;  /* 0x0000000305037210 */ /* 0x000fce0007ffe0ff */
.L_x_351:
        /* <DEDUP_REMOVED lines=84> */
.L_x_356:
        /* <DEDUP_REMOVED lines=46> */
.L_x_355:
[----:B------:R-:W-:Y:S05]  /*1190*/  BSYNC.RECONVERGENT B1 ;  /* 0x0000000000017941 */ /* 0x000fea0003800200 */
.L_x_354:
[----:B------:R-:W-:Y:S05]  /*11a0*/  @!P0 BRA `(.L_x_353) ;  /* 0x0000000800ac8947 */ /* 0x000fea0003800000 */
[C---:B------:R-:W-:Y:S01]  /*11b0*/  SHF.L.U32 R7, R5.reuse, 0x1, RZ ;  /* 0x0000000105077819 */ /* 0x040fe200000006ff */
[----:B------:R-:W-:Y:S01]  /*11c0*/  IMAD R10, R5, 0x3, R32 ;  /* 0x00000003050a7824 */ /* 0x000fe200078e0220 */
[C---:B------:R-:W-:Y:S01]  /*11d0*/  IADD3 R6, PT, PT, R32.reuse, UR8, RZ ;  /* 0x0000000820067c10 */ /* 0x040fe2000fffe0ff */
[C---:B------:R-:W-:Y:S02]  /*11e0*/  IMAD.IADD R8, R32.reuse, 0x1, R5 ;  /* 0x0000000120087824 */ /* 0x040fe400078e0205 */
[----:B------:R-:W-:-:S07]  /*11f0*/  IMAD.IADD R12, R32, 0x1, R7 ;  /* 0x00000001200c7824 */ /* 0x000fce00078e0207 */
.L_x_357:
        /* <DEDUP_REMOVED lines=166> */
.L_x_353:
[----:B------:R-:W-:Y:S05]  /*1c60*/  BSYNC.RECONVERGENT B0 ;  /* 0x0000000000007941 */ /* 0x000fea0003800200 */
.L_x_352:
        /* <DEDUP_REMOVED lines=18> */
.L_x_358:
        /* <DEDUP_REMOVED lines=15> */
        .weak           $__internal_7_$__cuda_sm20_div_s64
        .type           $__internal_7_$__cuda_sm20_div_s64,@function
        .size           $__internal_7_$__cuda_sm20_div_s64,(.L_x_505 - $__internal_7_$__cuda_sm20_div_s64)
$__internal_7_$__cuda_sm20_div_s64:
        /* <DEDUP_REMOVED lines=86> */
[----:B------:R-:W-:Y:S06]  /*23e0*/  RET.REL.NODEC R4 `(_ZN4vllm38concat_and_cache_mla_rope_fused_kernelIN3c108BFloat16ELb1EttLNS_18Fp8KVCacheDataTypeE0EEEvPKlPT_S7_PKS6_S9_illlliPT2_S5_iiiiPKf) ;  /* 0xffffffdc04047950 */ /* 0x000fec0003c3ffff */
.L_x_359:
        /* <DEDUP_REMOVED lines=9> */
.L_x_505:


//--------------------- .text._ZN4vllm38concat_and_cache_mla_rope_fused_kernelIN3c104HalfELb0EttLNS_18Fp8KVCacheDataTypeE0EEEvPKlPT_S7_PKS6_S9_illlliPT2_S5_iiiiPKf --------------------------
	.section	.text._ZN4vllm38concat_and_cache_mla_rope_fused_kernelIN3c104HalfELb0EttLNS_18Fp8KVCacheDataTypeE0EEEvPKlPT_S7_PKS6_S9_illlliPT2_S5_iiiiPKf,"ax",@progbits
	.align	128
        .global         _ZN4vllm38concat_and_cache_mla_rope_fused_kernelIN3c104HalfELb0EttLNS_18Fp8KVCacheDataTypeE0EEEvPKlPT_S7_PKS6_S9_illlliPT2_S5_iiiiPKf
        .type           _ZN4vllm38concat_and_cache_mla_rope_fused_kernelIN3c104HalfELb0EttLNS_18Fp8KVCacheDataTypeE0EEEvPKlPT_S7_PKS6_S9_illlliPT2_S5_iiiiPKf,@function
        .size           _ZN4vllm38concat_and_cache_mla_rope_fused_kernelIN3c104HalfELb0EttLNS_18Fp8KVCacheDataTypeE0EEEvPKlPT_S7_PKS6_S9_illlliPT2_S5_iiiiPKf,(.L_x_506 - _ZN4vllm38concat_and_cache_mla_rope_fused_kernelIN3c104HalfELb0EttLNS_18Fp8KVCacheDataTypeE0EEEvPKlPT_S7_PKS6_S9_illlliPT2_S5_iiiiPKf)
        .other          _ZN4vllm38concat_and_cache_mla_rope_fused_kernelIN3c104HalfELb0EttLNS_18Fp8KVCacheDataTypeE0EEEvPKlPT_S7_PKS6_S9_illlliPT2_S5_iiiiPKf,@"STO_CUDA_ENTRY STV_DEFAULT"
_ZN4vllm38concat_and_cache_mla_rope_fused_kernelIN3c104HalfELb0EttLNS_18Fp8KVCacheDataTypeE0EEEvPKlPT_S7_PKS6_S9_illlliPT2_S5_iiiiPKf:
.text._ZN4vllm38concat_and_cache_mla_rope_fused_kernelIN3c104HalfELb0EttLNS_18Fp8KVCacheDataTypeE0EEEvPKlPT_S7_PKS6_S9_illlliPT2_S5_iiiiPKf:
        /* <DEDUP_REMOVED lines=43> */
.L_x_362:
        /* <DEDUP_REMOVED lines=58> */
.L_x_361:
[----:B------:R-:W-:Y:S05]  /*0650*/  BSYNC.RECONVERGENT B0 ;  /* 0x0000000000007941 */ /* 0x000fea0003800200 */
.L_x_360:
        /* <DEDUP_REMOVED lines=36> */
.L_x_363:
[----:B0-----:R-:W-:-:S07]  /*08a0*/  MOV R9, 0x8c0 ;  /* 0x000008c000097802 */ /* 0x001fce0000000f00 */
[----:B------:R-:W-:Y:S05]  /*08b0*/  CALL.REL.NOINC `($__internal_8_$__cuda_sm20_div_s64) ;  /* 0x0000001000d07944 */ /* 0x000fea0003c00000 */
        /* <DEDUP_REMOVED lines=10> */
.L_x_364:
        /* <DEDUP_REMOVED lines=70> */
.L_x_369:
        /* <DEDUP_REMOVED lines=41> */
.L_x_368:
[----:B------:R-:W-:Y:S05]  /*1050*/  BSYNC.RECONVERGENT B1 ;  /* 0x0000000000017941 */ /* 0x000fea0003800200 */
.L_x_367:
        /* <DEDUP_REMOVED lines=9> */
.L_x_370:
        /* <DEDUP_REMOVED lines=141> */
.L_x_366:
[----:B------:R-:W-:Y:S05]  /*19c0*/  BSYNC.RECONVERGENT B0 ;  /* 0x0000000000007941 */ /* 0x000fea0003800200 */
.L_x_365:
        /* <DEDUP_REMOVED lines=19> */
.L_x_372:
        /* <DEDUP_REMOVED lines=15> */
.L_x_371:
[----:B------:R-:W-:Y:S05]  /*1bf0*/  EXIT ;  /* 0x000000000000794d */ /* 0x000fea0003800000 */
        .weak           $__internal_8_$__cuda_sm20_div_s64
        .type           $__internal_8_$__cuda_sm20_div_s64,@function
        .size           $__internal_8_$__cuda_sm20_div_s64,(.L_x_506 - $__internal_8_$__cuda_sm20_div_s64)
$__internal_8_$__cuda_sm20_div_s64:
        /* <DEDUP_REMOVED lines=92> */
[----:B------:R-:W-:Y:S11]  /*21c0*/  RET.REL.NODEC R4 `(_ZN4vllm38concat_and_cache_mla_rope_fused_kernelIN3c104HalfELb0EttLNS_18Fp8KVCacheDataTypeE0EEEvPKlPT_S7_PKS6_S9_illlliPT2_S5_iiiiPKf) ;  /* 0xffffffdc048c7950 */ /* 0x000ff60003c3ffff */
.L_x_373:
        /* <DEDUP_REMOVED lines=11> */
.L_x_506:


//--------------------- .text._ZN4vllm38concat_and_cache_mla_rope_fused_kernelIN3c104HalfELb1EttLNS_18Fp8KVCacheDataTypeE0EEEvPKlPT_S7_PKS6_S9_illlliPT2_S5_iiiiPKf --------------------------
	.section	.text._ZN4vllm38concat_and_cache_mla_rope_fused_kernelIN3c104HalfELb1EttLNS_18Fp8KVCacheDataTypeE0EEEvPKlPT_S7_PKS6_S9_illlliPT2_S5_iiiiPKf,"ax",@progbits
	.align	128
        .global         _ZN4vllm38concat_and_cache_mla_rope_fused_kernelIN3c104HalfELb1EttLNS_18Fp8KVCacheDataTypeE0EEEvPKlPT_S7_PKS6_S9_illlliPT2_S5_iiiiPKf
        .type           _ZN4vllm38concat_and_cache_mla_rope_fused_kernelIN3c104HalfELb1EttLNS_18Fp8KVCacheDataTypeE0EEEvPKlPT_S7_PKS6_S9_illlliPT2_S5_iiiiPKf,@function
        .size           _ZN4vllm38concat_and_cache_mla_rope_fused_kernelIN3c104HalfELb1EttLNS_18Fp8KVCacheDataTypeE0EEEvPKlPT_S7_PKS6_S9_illlliPT2_S5_iiiiPKf,(.L_x_507 - _ZN4vllm38concat_and_cache_mla_rope_fused_kernelIN3c104HalfELb1EttLNS_18Fp8KVCacheDataTypeE0EEEvPKlPT_S7_PKS6_S9_illlliPT2_S5_iiiiPKf)
        .other          _ZN4vllm38concat_and_cache_mla_rope_fused_kernelIN3c104HalfELb1EttLNS_18Fp8KVCacheDataTypeE0EEEvPKlPT_S7_PKS6_S9_illlliPT2_S5_iiiiPKf,@"STO_CUDA_ENTRY STV_DEFAULT"
_ZN4vllm38concat_and_cache_mla_rope_fused_kernelIN3c104HalfELb1EttLNS_18Fp8KVCacheDataTypeE0EEEvPKlPT_S7_PKS6_S9_illlliPT2_S5_iiiiPKf:
.text._ZN4vllm38concat_and_cache_mla_rope_fused_kernelIN3c104HalfELb1EttLNS_18Fp8KVCacheDataTypeE0EEEvPKlPT_S7_PKS6_S9_illlliPT2_S5_iiiiPKf:
        /* <DEDUP_REMOVED lines=50> */
.L_x_376:
        /* <DEDUP_REMOVED lines=61> */
.L_x_375:
[----:B0-----:R-:W-:Y:S05]  /*06f0*/  BSYNC.RECONVERGENT B0 ;  /* 0x0000000000007941 */ /* 0x001fea0003800200 */
.L_x_374:
        /* <DEDUP_REMOVED lines=28> */
.L_x_377:
[----:B------:R-:W-:-:S07]  /*08c0*/  MOV R4, 0x8e0 ;  /* 0x000008e000047802 */ /* 0x000fce0000000f00 */
[----:B-1----:R-:W-:Y:S05]  /*08d0*/  CALL.REL.NOINC `($__internal_9_$__cuda_sm20_div_s64) ;  /* 0x0000001400407944 */ /* 0x002fea0003c00000 */
[----:B------:R-:W0:Y:S01]  /*08e0*/  LDC R5, c[0x0][0x3f4] ;  /* 0x0000fd00ff057b82 */ /* 0x000e220000000800 */
[----:B------:R-:W-:-:S04]  /*08f0*/  IADD3 R8, P0, PT, RZ, -R14, RZ ;  /* 0x8000000eff087210 */ /* 0x000fc80007f1e0ff */
[----:B------:R-:W-:-:S05]  /*0900*/  IADD3.X R3, PT, PT, RZ, ~R15, RZ, P0, !PT ;  /* 0x8000000fff037210 */ /* 0x000fca00007fe4ff */
[-C--:B0-----:R-:W-:Y:S02]  /*0910*/  IMAD R3, R3, R5.reuse, RZ ;  /* 0x0000000503037224 */ /* 0x081fe400078e02ff */
[----:B------:R-:W-:-:S04]  /*0920*/  IMAD.WIDE.U32 R4, R8, R5, R6 ;  /* 0x0000000508047225 */ /* 0x000fc800078e0006 */
[----:B------:R-:W-:-:S04]  /*0930*/  IMAD R3, R8, UR10, R3 ;  /* 0x0000000a08037c24 */ /* 0x000fc8000f8e0203 */
[----:B------:R-:W-:-:S07]  /*0940*/  IMAD.IADD R3, R5, 0x1, R3 ;  /* 0x0000000105037824 */ /* 0x000fce00078e0203 */
.L_x_378:
        /* <DEDUP_REMOVED lines=84> */
.L_x_383:
        /* <DEDUP_REMOVED lines=44> */
.L_x_382:
[----:B------:R-:W-:Y:S05]  /*1150*/  BSYNC.RECONVERGENT B1 ;  /* 0x0000000000017941 */ /* 0x000fea0003800200 */
.L_x_381:
[----:B------:R-:W-:Y:S05]  /*1160*/  @!P0 BRA `(.L_x_380) ;  /* 0x0000000800948947 */ /* 0x000fea0003800000 */
[C---:B------:R-:W-:Y:S01]  /*1170*/  SHF.L.U32 R7, R5.reuse, 0x1, RZ ;  /* 0x0000000105077819 */ /* 0x040fe200000006ff */
[----:B------:R-:W-:Y:S01]  /*1180*/  IMAD R10, R5, 0x3, R36 ;  /* 0x00000003050a7824 */ /* 0x000fe200078e0224 */
[C---:B------:R-:W-:Y:S01]  /*1190*/  IADD3 R8, PT, PT, R36.reuse, R5, RZ ;  /* 0x0000000524087210 */ /* 0x040fe20007ffe0ff */
[C---:B------:R-:W-:Y:S01]  /*11a0*/  VIADD R6, R36.reuse, UR8 ;  /* 0x0000000824067c36 */ /* 0x040fe20008000000 */
[----:B------:R-:W-:-:S07]  /*11b0*/  IADD3 R12, PT, PT, R36, R7, RZ ;  /* 0x00000007240c7210 */ /* 0x000fce0007ffe0ff */
.L_x_384:
        /* <DEDUP_REMOVED lines=160> */
.L_x_380:
[----:B------:R-:W-:Y:S05]  /*1bc0*/  BSYNC.RECONVERGENT B0 ;  /* 0x0000000000007941 */ /* 0x000fea0003800200 */
.L_x_379:
        /* <DEDUP_REMOVED lines=18> */
.L_x_385:
        /* <DEDUP_REMOVED lines=15> */
        .weak           $__internal_9_$__cuda_sm20_div_s64
        .type           $__internal_9_$__cuda_sm20_div_s64,@function
        .size           $__internal_9_$__cuda_sm20_div_s64,(.L_x_507 - $__internal_9_$__cuda_sm20_div_s64)
$__internal_9_$__cuda_sm20_div_s64:
        /* <DEDUP_REMOVED lines=86> */
[----:B------:R-:W-:Y:S06]  /*2340*/  RET.REL.NODEC R4 `(_ZN4vllm38concat_and_cache_mla_rope_fused_kernelIN3c104HalfELb1EttLNS_18Fp8KVCacheDataTypeE0EEEvPKlPT_S7_PKS6_S9_illlliPT2_S5_iiiiPKf) ;  /* 0xffffffdc042c7950 */ /* 0x000fec0003c3ffff */
.L_x_386:
        /* <DEDUP_REMOVED lines=11> */
.L_x_507:


//--------------------- .text._ZN4vllm38concat_and_cache_mla_rope_fused_kernelIfLb0EttLNS_18Fp8KVCacheDataTypeE0EEEvPKlPT_S5_PKS4_S7_illlliPT2_S3_iiiiPKf --------------------------
	.section	.text._ZN4vllm38concat_and_cache_mla_rope_fused_kernelIfLb0EttLNS_18Fp8KVCacheDataTypeE0EEEvPKlPT_S5_PKS4_S7_illlliPT2_S3_iiiiPKf,"ax",@progbits
	.align	128
        .global         _ZN4vllm38concat_and_cache_mla_rope_fused_kernelIfLb0EttLNS_18Fp8KVCacheDataTypeE0EEEvPKlPT_S5_PKS4_S7_illlliPT2_S3_iiiiPKf
        .type           _ZN4vllm38concat_and_cache_mla_rope_fused_kernelIfLb0EttLNS_18Fp8KVCacheDataTypeE0EEEvPKlPT_S5_PKS4_S7_illlliPT2_S3_iiiiPKf,@function
        .size           _ZN4vllm38concat_and_cache_mla_rope_fused_kernelIfLb0EttLNS_18Fp8KVCacheDataTypeE0EEEvPKlPT_S5_PKS4_S7_illlliPT2_S3_iiiiPKf,(.L_x_508 - _ZN4vllm38concat_and_cache_mla_rope_fused_kernelIfLb0EttLNS_18Fp8KVCacheDataTypeE0EEEvPKlPT_S5_PKS4_S7_illlliPT2_S3_iiiiPKf)
        .other          _ZN4vllm38concat_and_cache_mla_rope_fused_kernelIfLb0EttLNS_18Fp8KVCacheDataTypeE0EEEvPKlPT_S5_PKS4_S7_illlliPT2_S3_iiiiPKf,@"STO_CUDA_ENTRY STV_DEFAULT"
_ZN4vllm38concat_and_cache_mla_rope_fused_kernelIfLb0EttLNS_18Fp8KVCacheDataTypeE0EEEvPKlPT_S5_PKS4_S7_illlliPT2_S3_iiiiPKf:
.text._ZN4vllm38concat_and_cache_mla_rope_fused_kernelIfLb0EttLNS_18Fp8KVCacheDataTypeE0EEEvPKlPT_S5_PKS4_S7_illlliPT2_S3_iiiiPKf:
        /* <DEDUP_REMOVED lines=43> */
.L_x_389:
        /* <DEDUP_REMOVED lines=45> */
.L_x_388:
[----:B------:R-:W-:Y:S05]  /*0580*/  BSYNC.RECONVERGENT B0 ;  /* 0x0000000000007941 */ /* 0x000fea0003800200 */
.L_x_387:
        /* <DEDUP_REMOVED lines=36> */
.L_x_390:
[----:B------:R-:W-:-:S07]  /*07d0*/  MOV R8, 0x7f0 ;  /* 0x000007f000087802 */ /* 0x000fce0000000f00 */
[----:B0-----:R-:W-:Y:S05]  /*07e0*/  CALL.REL.NOINC `($__internal_10_$__cuda_sm20_div_s64) ;  /* 0x0000000c00e87944 */ /* 0x001fea0003c00000 */
        /* <DEDUP_REMOVED lines=10> */
.L_x_391:
        /* <DEDUP_REMOVED lines=80> */
.L_x_396:
        /* <DEDUP_REMOVED lines=27> */
.L_x_395:
[----:B------:R-:W-:Y:S05]  /*0f40*/  BSYNC.RECONVERGENT B1 ;  /* 0x0000000000017941 */ /* 0x000fea0003800200 */
.L_x_394:
        /* <DEDUP_REMOVED lines=17> */
.L_x_397:
        /* <DEDUP_REMOVED lines=79> */
.L_x_393:
[----:B------:R-:W-:Y:S05]  /*1550*/  BSYNC.RECONVERGENT B0 ;  /* 0x0000000000007941 */ /* 0x000fea0003800200 */
.L_x_392:
        /* <DEDUP_REMOVED lines=19> */
.L_x_399:
        /* <DEDUP_REMOVED lines=15> */
.L_x_398:
[----:B------:R-:W-:Y:S05]  /*1780*/  EXIT ;  /* 0x000000000000794d */ /* 0x000fea0003800000 */
        .weak           $__internal_10_$__cuda_sm20_div_s64
        .type           $__internal_10_$__cuda_sm20_div_s64,@function
        .size           $__internal_10_$__cuda_sm20_div_s64,(.L_x_508 - $__internal_10_$__cuda_sm20_div_s64)
$__internal_10_$__cuda_sm20_div_s64:
        /* <DEDUP_REMOVED lines=92> */
[----:B------:R-:W-:Y:S11]  /*1d50*/  RET.REL.NODEC R4 `(_ZN4vllm38concat_and_cache_mla_rope_fused_kernelIfLb0EttLNS_18Fp8KVCacheDataTypeE0EEEvPKlPT_S5_PKS4_S7_illlliPT2_S3_iiiiPKf) ;  /* 0xffffffe004a87950 */ /* 0x000ff60003c3ffff */
.L_x_400:
        /* <DEDUP_REMOVED lines=10> */
.L_x_508:


//--------------------- .text._ZN4vllm38concat_and_cache_mla_rope_fused_kernelIfLb1EttLNS_18Fp8KVCacheDataTypeE0EEEvPKlPT_S5_PKS4_S7_illlliPT2_S3_iiiiPKf --------------------------
	.section	.text._ZN4vllm38concat_and_cache_mla_rope_fused_kernelIfLb1EttLNS_18Fp8KVCacheDataTypeE0EEEvPKlPT_S5_PKS4_S7_illlliPT2_S3_iiiiPKf,"ax",@progbits
	.align	128
        .global         _ZN4vllm38concat_and_cache_mla_rope_fused_kernelIfLb1EttLNS_18Fp8KVCacheDataTypeE0EEEvPKlPT_S5_PKS4_S7_illlliPT2_S3_iiiiPKf
        .type           _ZN4vllm38concat_and_cache_mla_rope_fused_kernelIfLb1EttLNS_18Fp8KVCacheDataTypeE0EEEvPKlPT_S5_PKS4_S7_illlliPT2_S3_iiiiPKf,@function
        .size           _ZN4vllm38concat_and_cache_mla_rope_fused_kernelIfLb1EttLNS_18Fp8KVCacheDataTypeE0EEEvPKlPT_S5_PKS4_S7_illlliPT2_S3_iiiiPKf,(.L_x_509 - _ZN4vllm38concat_and_cache_mla_rope_fused_kernelIfLb1EttLNS_18Fp8KVCacheDataTypeE0EEEvPKlPT_S5_PKS4_S7_illlliPT2_S3_iiiiPKf)
        .other          _ZN4vllm38concat_and_cache_mla_rope_fused_kernelIfLb1EttLNS_18Fp8KVCacheDataTypeE0EEEvPKlPT_S5_PKS4_S7_illlliPT2_S3_iiiiPKf,@"STO_CUDA_ENTRY STV_DEFAULT"
_ZN4vllm38concat_and_cache_mla_rope_fused_kernelIfLb1EttLNS_18Fp8KVCacheDataTypeE0EEEvPKlPT_S5_PKS4_S7_illlliPT2_S3_iiiiPKf:
.text._ZN4vllm38concat_and_cache_mla_rope_fused_kernelIfLb1EttLNS_18Fp8KVCacheDataTypeE0EEEvPKlPT_S5_PKS4_S7_illlliPT2_S3_iiiiPKf:
        /* <DEDUP_REMOVED lines=50> */
.L_x_403:
        /* <DEDUP_REMOVED lines=47> */
.L_x_402:
[----:B0-----:R-:W-:Y:S05]  /*0610*/  BSYNC.RECONVERGENT B0 ;  /* 0x0000000000007941 */ /* 0x001fea0003800200 */
.L_x_401:
        /* <DEDUP_REMOVED lines=28> */
.L_x_404:
[----:B------:R-:W-:-:S07]  /*07e0*/  MOV R4, 0x800 ;  /* 0x0000080000047802 */ /* 0x000fce0000000f00 */
[----:B-1----:R-:W-:Y:S05]  /*07f0*/  CALL.REL.NOINC `($__internal_11_$__cuda_sm20_div_s64) ;  /* 0x0000001000087944 */ /* 0x002fea0003c00000 */
[----:B------:R-:W0:Y:S01]  /*0800*/  LDC R5, c[0x0][0x3f4] ;  /* 0x0000fd00ff057b82 */ /* 0x000e220000000800 */
[----:B------:R-:W-:-:S05]  /*0810*/  IADD3 R8, P0, PT, RZ, -R14, RZ ;  /* 0x8000000eff087210 */ /* 0x000fca0007f1e0ff */
[----:B------:R-:W-:-:S04]  /*0820*/  IMAD.X R3, RZ, RZ, ~R15, P0 ;  /* 0x000000ffff037224 */ /* 0x000fc800000e0e0f */
[-C--:B0-----:R-:W-:Y:S02]  /*0830*/  IMAD R3, R3, R5.reuse, RZ ;  /* 0x0000000503037224 */ /* 0x081fe400078e02ff */
[----:B------:R-:W-:-:S04]  /*0840*/  IMAD.WIDE.U32 R4, R8, R5, R6 ;  /* 0x0000000508047225 */ /* 0x000fc800078e0006 */
[----:B------:R-:W-:-:S05]  /*0850*/  IMAD R3, R8, UR10, R3 ;  /* 0x0000000a08037c24 */ /* 0x000fca000f8e0203 */
[----:B------:R-:W-:-:S07]  /*0860*/  IADD3 R3, PT, PT, R5, R3, RZ ;  /* 0x0000000305037210 */ /* 0x000fce0007ffe0ff */
.L_x_405:
        /* <DEDUP_REMOVED lines=81> */
.L_x_410:
        /* <DEDUP_REMOVED lines=30> */
.L_x_409:
[----:B------:R-:W-:Y:S05]  /*0f60*/  BSYNC.RECONVERGENT B1 ;  /* 0x0000000000017941 */ /* 0x000fea0003800200 */
.L_x_408:
        /* <DEDUP_REMOVED lines=11> */
.L_x_411:
        /* <DEDUP_REMOVED lines=94> */
.L_x_407:
[----:B------:R-:W-:Y:S05]  /*1600*/  BSYNC.RECONVERGENT B0 ;  /* 0x0000000000007941 */ /* 0x000fea0003800200 */
.L_x_406:
        /* <DEDUP_REMOVED lines=18> */
.L_x_412:
        /* <DEDUP_REMOVED lines=15> */
        .weak           $__internal_11_$__cuda_sm20_div_s64
        .type           $__internal_11_$__cuda_sm20_div_s64,@function
        .size           $__internal_11_$__cuda_sm20_div_s64,(.L_x_509 - $__internal_11_$__cuda_sm20_div_s64)
$__internal_11_$__cuda_sm20_div_s64:
        /* <DEDUP_REMOVED lines=86> */
[----:B------:R-:W-:Y:S06]  /*1d80*/  RET.REL.NODEC R4 `(_ZN4vllm38concat_and_cache_mla_rope_fused_kernelIfLb1EttLNS_18Fp8KVCacheDataTypeE0EEEvPKlPT_S5_PKS4_S7_illlliPT2_S3_iiiiPKf) ;  /* 0xffffffe0049c7950 */ /* 0x000fec0003c3ffff */
.L_x_413:
        /* <DEDUP_REMOVED lines=15> */
.L_x_509:


//--------------------- .text._ZN4vllm38concat_and_cache_mla_rope_fused_kernelIN3c108BFloat16ELb0EffLNS_18Fp8KVCacheDataTypeE0EEEvPKlPT_S7_PKS6_S9_illlliPT2_S5_iiiiPKf --------------------------
	.section	.text._ZN4vllm38concat_and_cache_mla_rope_fused_kernelIN3c108BFloat16ELb0EffLNS_18Fp8KVCacheDataTypeE0EEEvPKlPT_S7_PKS6_S9_illlliPT2_S5_iiiiPKf,"ax",@progbits
	.align	128
        .global         _ZN4vllm38concat_and_cache_mla_rope_fused_kernelIN3c108BFloat16ELb0EffLNS_18Fp8KVCacheDataTypeE0EEEvPKlPT_S7_PKS6_S9_illlliPT2_S5_iiiiPKf
        .type           _ZN4vllm38concat_and_cache_mla_rope_fused_kernelIN3c108BFloat16ELb0EffLNS_18Fp8KVCacheDataTypeE0EEEvPKlPT_S7_PKS6_S9_illlliPT2_S5_iiiiPKf,@function
        .size           _ZN4vllm38concat_and_cache_mla_rope_fused_kernelIN3c108BFloat16ELb0EffLNS_18Fp8KVCacheDataTypeE0EEEvPKlPT_S7_PKS6_S9_illlliPT2_S5_iiiiPKf,(.L_x_510 - _ZN4vllm38concat_and_cache_mla_rope_fused_kernelIN3c108BFloat16ELb0EffLNS_18Fp8KVCacheDataTypeE0EEEvPKlPT_S7_PKS6_S9_illlliPT2_S5_iiiiPKf)
        .other          _ZN4vllm38concat_and_cache_mla_rope_fused_kernelIN3c108BFloat16ELb0EffLNS_18Fp8KVCacheDataTypeE0EEEvPKlPT_S7_PKS6_S9_illlliPT2_S5_iiiiPKf,@"STO_CUDA_ENTRY STV_DEFAULT"
_ZN4vllm38concat_and_cache_mla_rope_fused_kernelIN3c108BFloat16ELb0EffLNS_18Fp8KVCacheDataTypeE0EEEvPKlPT_S7_PKS6_S9_illlliPT2_S5_iiiiPKf:
.text._ZN4vllm38concat_and_cache_mla_rope_fused_kernelIN3c108BFloat16ELb0EffLNS_18Fp8KVCacheDataTypeE0EEEvPKlPT_S7_PKS6_S9_illlliPT2_S5_iiiiPKf:
[----:B------:R-:W0:Y:S01]  /*0000*/  LDC R1, c[0x0][0x37c] ;  /* 0x0000df00ff017b82 */ /* 0x000e220000000800 */
[----:B------:R-:W1:Y:S07]  /*0010*/  S2R R7, SR_CTAID.X ;  /* 0x0000000000077919 */ /* 0x000e6e0000002500 */
[----:B------:R-:W1:Y:S01]  /*0020*/  LDC.64 R2, c[0x0][0x380] ;  /* 0x0000e000ff027b82 */ /* 0x000e620000000a00 */
[----:B------:R-:W2:Y:S01]  /*0030*/  LDCU.64 UR14, c[0x0][0x358] ;  /* 0x00006b00ff0e77ac */ /* 0x000ea20008000a00 */
[----:B0-----:R-:W-:-:S06]  /*0040*/  VIADD R1, R1, 0xfffffff8 ;  /* 0xfffffff801017836 */ /* 0x001fcc0000000000 */
[----:B------:R-:W0:Y:S01]  /*0050*/  LDC R5, c[0x0][0x3a8] ;  /* 0x0000ea00ff057b82 */ /* 0x000e220000000800 */
[----:B------:R-:W3:Y:S01]  /*0060*/  S2R R8, SR_TID.X ;  /* 0x0000000000087919 */ /* 0x000ee20000002100 */
[----:B------:R-:W4:Y:S01]  /*0070*/  LDCU UR6, c[0x0][0x3d0] ;  /* 0x00007a00ff0677ac */ /* 0x000f220008000800 */
[----:B------:R-:W5:Y:S01]  /*0080*/  LDCU.64 UR4, c[0x0][0x3a0] ;  /* 0x00007400ff0477ac */ /* 0x000f620008000a00 */
[----:B------:R-:W0:Y:S01]  /*0090*/  LDCU.64 UR8, c[0x0][0x388] ;  /* 0x00007100ff0877ac */ /* 0x000e220008000a00 */
[----:B-1----:R-:W-:-:S06]  /*00a0*/  IMAD.WIDE.U32 R2, R7, 0x8, R2 ;  /* 0x0000000807027825 */ /* 0x002fcc00078e0002 */
[----:B--2---:R-:W2:Y:S01]  /*00b0*/  LDG.E.64.CONSTANT R2, desc[UR14][R2.64] ;  /* 0x0000000e02027981 */ /* 0x004ea2000c1e9b00 */
[----:B0-----:R-:W-:Y:S01]  /*00c0*/  LEA.HI R9, R5, R5, RZ, 0x1 ;  /* 0x0000000505097211 */ /* 0x001fe200078f08ff */
[----:B------:R-:W-:Y:S01]  /*00d0*/  BSSY.RECONVERGENT B0, `(.L_x_414) ;  /* 0x000005b000007945 */ /* 0x000fe20003800200 */
[----:B------:R-:W-:Y:S02]  /*00e0*/  SHF.R.S32.HI R11, RZ, 0x1f, R5 ;  /* 0x0000001fff0b7819 */ /* 0x000fe40000011405 */
[----:B------:R-:W-:-:S05]  /*00f0*/  SHF.R.S32.HI R9, RZ, 0x1, R9 ;  /* 0x00000001ff097819 */ /* 0x000fca0000011409 */
[----:B----4-:R-:W-:Y:S01]  /*0100*/  IMAD R19, R9, UR6, RZ ;  /* 0x0000000609137c24 */ /* 0x010fe2000f8e02ff */
[----:B------:R-:W0:Y:S04]  /*0110*/  LDCU.64 UR6, c[0x0][0x3b8] ;  /* 0x00007700ff0677ac */ /* 0x000e280008000a00 */
[----:B---3--:R-:W-:Y:S01]  /*0120*/  ISETP.GE.AND P0, PT, R8, R19, PT ;  /* 0x000000130800720c */ /* 0x008fe20003f06270 */
[-C--:B--2---:R-:W-:Y:S02]  /*0130*/  IMAD R0, R3, R5.reuse, RZ ;  /* 0x0000000503007224 */ /* 0x084fe400078e02ff */
[----:B------:R-:W-:-:S04]  /*0140*/  IMAD.WIDE.U32 R4, R2, R5, RZ ;  /* 0x0000000502047225 */ /* 0x000fc800078e00ff */
[----:B------:R-:W-:Y:S01]  /*0150*/  IMAD R11, R2, R11, R0 ;  /* 0x0000000b020b7224 */ /* 0x000fe200078e0200 */
[----:B------:R-:W-:-:S03]  /*0160*/  SHF.L.U32 R2, R4, 0x1, RZ ;  /* 0x0000000104027819 */ /* 0x000fc600000006ff */
[----:B------:R-:W-:Y:S01]  /*0170*/  IMAD.IADD R3, R5, 0x1, R11 ;  /* 0x0000000105037824 */ /* 0x000fe200078e020b */
[----:B-----5:R-:W-:-:S04]  /*0180*/  IADD3 R16, P1, PT, R2, UR4, RZ ;  /* 0x0000000402107c10 */ /* 0x020fc8000ff3e0ff */
[----:B------:R-:W-:-:S04]  /*0190*/  SHF.L.U64.HI R3, R4, 0x1, R3 ;  /* 0x0000000104037819 */ /* 0x000fc80000010203 */
[----:B------:R-:W-:Y:S01]  /*01a0*/  IADD3.X R17, PT, PT, R3, UR5, RZ, P1, !PT ;  /* 0x0000000503117c10 */ /* 0x000fe20008ffe4ff */
[----:B0-----:R-:W-:Y:S06]  /*01b0*/  @P0 BRA `(.L_x_415) ;  /* 0x0000000400300947 */ /* 0x001fec0003800000 */
[-C--:B------:R-:W-:Y:S01]  /*01c0*/  IABS R0, R9.reuse ;  /* 0x0000000900007213 */ /* 0x080fe20000000000 */
[----:B------:R-:W0:Y:S01]  /*01d0*/  LDCU.64 UR4, c[0x0][0x3b0] ;  /* 0x00007600ff0477ac */ /* 0x000e220008000a00 */
[----:B------:R-:W1:Y:S01]  /*01e0*/  LDC R6, c[0x0][0x360] ;  /* 0x0000d800ff067b82 */ /* 0x000e620000000800 */
[----:B------:R-:W-:Y:S01]  /*01f0*/  HFMA2 R22, -RZ, RZ, 0, 0 ;  /* 0x00000000ff167431 */ /* 0x000fe200000001ff */
[----:B------:R-:W2:Y:S01]  /*0200*/  I2F.RP R10, R0 ;  /* 0x00000000000a7306 */ /* 0x000ea20000209400 */
[----:B------:R-:W-:Y:S01]  /*0210*/  ISETP.NE.AND P0, PT, R9, RZ, PT ;  /* 0x000000ff0900720c */ /* 0x000fe20003f05270 */
[----:B------:R-:W-:Y:S01]  /*0220*/  IMAD.MOV.U32 R20, RZ, RZ, R8 ;  /* 0x000000ffff147224 */ /* 0x000fe200078e0008 */
[----:B------:R-:W-:-:S05]  /*0230*/  LOP3.LUT R18, RZ, R9, RZ, 0x33, !PT ;  /* 0x00000009ff127212 */ /* 0x000fca00078e33ff */
[----:B--2---:R-:W2:Y:S01]  /*0240*/  MUFU.RCP R10, R10 ;  /* 0x0000000a000a7308 */ /* 0x004ea20000001000 */
[----:B0-----:R-:W-:-:S04]  /*0250*/  IMAD.WIDE.U32 R4, R7, UR4, RZ ;  /* 0x0000000407047c25 */ /* 0x001fc8000f8e00ff */
[----:B------:R-:W-:Y:S02]  /*0260*/  IMAD R21, R7, UR5, R5 ;  /* 0x0000000507157c24 */ /* 0x000fe4000f8e0205 */
[----:B--2---:R-:W-:-:S06]  /*0270*/  VIADD R23, R10, 0xffffffe ;  /* 0x0ffffffe0a177836 */ /* 0x004fcc0000000000 */
[----:B------:R-:W0:Y:S02]  /*0280*/  F2I.FTZ.U32.TRUNC.NTZ R23, R23 ;  /* 0x0000001700177305 */ /* 0x000e24000021f000 */
[----:B0-----:R-:W-:-:S04]  /*0290*/  IMAD.MOV R11, RZ, RZ, -R23 ;  /* 0x000000ffff0b7224 */ /* 0x001fc800078e0a17 */
[----:B------:R-:W-:-:S04]  /*02a0*/  IMAD R11, R11, R0, RZ ;  /* 0x000000000b0b7224 */ /* 0x000fc800078e02ff */
[----:B-1----:R-:W-:-:S07]  /*02b0*/  IMAD.HI.U32 R22, R23, R11, R22 ;  /* 0x0000000b17167227 */ /* 0x002fce00078e0016 */
.L_x_416:
        /* <DEDUP_REMOVED lines=13> */
[----:B------:R-:W-:-:S06]  /*0390*/  @P1 VIADD R10, R10, 0x1 ;  /* 0x000000010a0a1836 */ /* 0x000fcc0000000000 */
        /* <DEDUP_REMOVED lines=19> */
[----:B------:R-:W4:Y:S04]  /*04d0*/  LDG.E.U16 R25, desc[UR14][R10.64+0x2] ;  /* 0x0000020e0a197981 */ /* 0x000f28000c1e1500 */
[----:B------:R-:W5:Y:S01]  /*04e0*/  LDG.E.U16.CONSTANT R14, desc[UR14][R14.64] ;  /* 0x0000000e0e0e7981 */ /* 0x000f62000c1e9500 */
[----:B------:R-:W-:-:S05]  /*04f0*/  IMAD.IADD R20, R6, 0x1, R20 ;  /* 0x0000000106147824 */ /* 0x000fca00078e0214 */
[----:B------:R-:W-:Y:S01]  /*0500*/  ISETP.GE.AND P1, PT, R20, R19, PT ;  /* 0x000000131400720c */ /* 0x000fe20003f26270 */
[----:B--2---:R-:W-:Y:S01]  /*0510*/  IMAD.U32 R23, R23, 0x10000, RZ ;  /* 0x0001000017177824 */ /* 0x004fe200078e00ff */
[----:B---3--:R-:W-:Y:S02]  /*0520*/  SHF.L.U32 R26, R24, 0x10, RZ ;  /* 0x00000010181a7819 */ /* 0x008fe400000006ff */
[----:B----4-:R-:W-:-:S03]  /*0530*/  SHF.L.U32 R28, R25, 0x10, RZ ;  /* 0x00000010191c7819 */ /* 0x010fc600000006ff */
        /* <DEDUP_REMOVED lines=20> */
.L_x_415:
[----:B------:R-:W-:Y:S05]  /*0680*/  BSYNC.RECONVERGENT B0 ;  /* 0x0000000000007941 */ /* 0x000fea0003800200 */
.L_x_414:
        /* <DEDUP_REMOVED lines=36> */
.L_x_417:
[----:B------:R-:W-:-:S07]  /*08d0*/  MOV R6, 0x8f0 ;  /* 0x000008f000067802 */ /* 0x000fce0000000f00 */
[----:B0-----:R-:W-:Y:S05]  /*08e0*/  CALL.REL.NOINC `($__internal_12_$__cuda_sm20_div_s64) ;  /* 0x00000014006c7944 */ /* 0x001fea0003c00000 */
        /* <DEDUP_REMOVED lines=10> */
.L_x_418:
[----:B------:R-:W-:-:S13]  /*0990*/  ISETP.LE.AND P0, PT, RZ, UR17, PT ;  /* 0x00000011ff007c0c */ /* 0x000fda000bf03270 */
[----:B------:R-:W-:Y:S05]  /*09a0*/  @!P0 EXIT ;  /* 0x000000000000894d */ /* 0x000fea0003800000 */
[----:B------:R-:W-:Y:S01]  /*09b0*/  ISETP.GE.AND P0, PT, R8, R9, PT ;  /* 0x000000090800720c */ /* 0x000fe20003f06270 */
[----:B------:R-:W-:-:S12]  /*09c0*/  BSSY.RECONVERGENT B0, `(.L_x_419) ;  /* 0x000012a000007945 */ /* 0x000fd80003800200 */
[----:B------:R-:W-:Y:S05]  /*09d0*/  @P0 BRA `(.L_x_420) ;  /* 0x0000001000a00947 */ /* 0x000fea0003800000 */
[----:B0-----:R-:W0:Y:S01]  /*09e0*/  LDC R11, c[0x0][0x360] ;  /* 0x0000d800ff0b7b82 */ /* 0x001e220000000800 */
[----:B------:R-:W1:Y:S01]  /*09f0*/  LDCU.64 UR12, c[0x0][0x3e8] ;  /* 0x00007d00ff0c77ac */ /* 0x000e620008000a00 */
[----:B------:R-:W-:Y:S01]  /*0a00*/  BSSY.RECONVERGENT B1, `(.L_x_421) ;  /* 0x0000077000017945 */ /* 0x000fe20003800200 */
[----:B------:R-:W2:Y:S01]  /*0a10*/  LDCU UR8, c[0x0][0x3f0] ;  /* 0x00007e00ff0877ac */ /* 0x000ea20008000800 */
[----:B------:R-:W3:Y:S01]  /*0a20*/  LDCU.64 UR16, c[0x0][0x3c0] ;  /* 0x00007800ff1077ac */ /* 0x000ee20008000a00 */
[----:B-1----:R-:W-:Y:S02]  /*0a30*/  USHF.R.S32.HI UR7, URZ, 0x1f, UR12 ;  /* 0x0000001fff077899 */ /* 0x002fe4000801140c */
[----:B------:R-:W-:Y:S02]  /*0a40*/  UIMAD UR11, UR5, UR12, URZ ;  /* 0x0000000c050b72a4 */ /* 0x000fe4000f8e02ff */
[----:B--2---:R-:W-:Y:S01]  /*0a50*/  USHF.R.S32.HI UR9, URZ, 0x1f, UR8 ;  /* 0x0000001fff097899 */ /* 0x004fe20008011408 */
[----:B0-----:R-:W0:Y:S01]  /*0a60*/  I2F.U32.RP R6, R11 ;  /* 0x0000000b00067306 */ /* 0x001e220000209000 */
[----:B------:R-:W-:Y:S01]  /*0a70*/  IMAD.IADD R0, R8, 0x1, R11 ;  /* 0x0000000108007824 */ /* 0x000fe200078e020b */
[----:B------:R-:W-:Y:S01]  /*0a80*/  ISETP.NE.U32.AND P2, PT, R11, RZ, PT ;  /* 0x000000ff0b00720c */ /* 0x000fe20003f45070 */
[----:B------:R-:W-:Y:S01]  /*0a90*/  UIMAD UR7, UR7, UR4, UR11 ;  /* 0x00000004070772a4 */ /* 0x000fe2000f8e020b */
[----:B---3--:R-:W-:Y:S01]  /*0aa0*/  IMAD.WIDE.U32 R22, R7, UR16, RZ ;  /* 0x0000001007167c25 */ /* 0x008fe2000f8e00ff */
[----:B------:R-:W-:Y:S01]  /*0ab0*/  UIMAD.WIDE.U32 UR8, UR4, UR12, UR8 ;  /* 0x0000000c040872a5 */ /* 0x000fe2000f8e0008 */
[----:B------:R-:W-:-:S02]  /*0ac0*/  ISETP.GE.U32.AND P0, PT, R0, R9, PT ;  /* 0x000000090000720c */ /* 0x000fc40003f06070 */
[----:B------:R-:W-:Y:S01]  /*0ad0*/  VIMNMX.U32 R13, PT, PT, R9, R0, !PT ;  /* 0x00000000090d7248 */ /* 0x000fe20007fe0000 */
[----:B------:R-:W-:Y:S01]  /*0ae0*/  UIADD3 UR7, UPT, UPT, UR9, UR7, URZ ;  /* 0x0000000709077290 */ /* 0x000fe2000fffe0ff */
[----:B------:R-:W-:Y:S01]  /*0af0*/  IMAD R19, R7, UR17, R23 ;  /* 0x0000001107137c24 */ /* 0x000fe2000f8e0217 */
[----:B------:R-:W-:Y:S01]  /*0b00*/  MOV R20, UR8 ;  /* 0x0000000800147c02 */ /* 0x000fe20008000f00 */
[----:B------:R-:W-:Y:S01]  /*0b10*/  IMAD.U32 R21, RZ, RZ, UR9 ;  /* 0x00000009ff157e24 */ /* 0x000fe2000f8e00ff */
[----:B------:R-:W-:Y:S01]  /*0b20*/  UIMAD UR8, UR6, UR13, URZ ;  /* 0x0000000d060872a4 */ /* 0x000fe2000f8e02ff */
[----:B0-----:R-:W0:Y:S01]  /*0b30*/  MUFU.RCP R6, R6 ;  /* 0x0000000600067308 */ /* 0x001e220000001000 */
[----:B------:R-:W-:Y:S01]  /*0b40*/  MOV R21, UR7 ;  /* 0x0000000700157c02 */ /* 0x000fe20008000f00 */
[----:B------:R-:W-:-:S04]  /*0b50*/  USHF.R.S32.HI UR7, URZ, 0x1f, UR13 ;  /* 0x0000001fff077899 */ /* 0x000fc8000801140d */
[----:B------:R-:W-:Y:S01]  /*0b60*/  UIMAD UR7, UR7, UR10, UR8 ;  /* 0x0000000a070772a4 */ /* 0x000fe2000f8e0208 */
[----:B0-----:R-:W-:Y:S01]  /*0b70*/  VIADD R4, R6, 0xffffffe ;  /* 0x0ffffffe06047836 */ /* 0x001fe20000000000 */
[----:B------:R-:W-:-:S03]  /*0b80*/  MOV R6, R8 ;  /* 0x0000000800067202 */ /* 0x000fc60000000f00 */
[----:B------:R0:W1:Y:S02]  /*0b90*/  F2I.FTZ.U32.TRUNC.NTZ R5, R4 ;  /* 0x0000000400057305 */ /* 0x000064000021f000 */
[----:B0-----:R-:W-:Y:S01]  /*0ba0*/  HFMA2 R4, -RZ, RZ, 0, 0 ;  /* 0x00000000ff047431 */ /* 0x001fe200000001ff */
[----:B-1----:R-:W-:-:S05]  /*0bb0*/  IADD3 R10, PT, PT, RZ, -R5, RZ ;  /* 0x80000005ff0a7210 */ /* 0x002fca0007ffe0ff */
[----:B------:R-:W-:Y:S01]  /*0bc0*/  IMAD R15, R10, R11, RZ ;  /* 0x0000000b0a0f7224 */ /* 0x000fe200078e02ff */
[----:B------:R-:W-:-:S03]  /*0bd0*/  SEL R10, RZ, 0x1, P0 ;  /* 0x00000001ff0a7807 */ /* 0x000fc60000000000 */
[----:B------:R-:W-:Y:S01]  /*0be0*/  IMAD.HI.U32 R5, R5, R15, R4 ;  /* 0x0000000f05057227 */ /* 0x000fe200078e0004 */
[----:B------:R-:W-:-:S05]  /*0bf0*/  IADD3 R0, PT, PT, R13, -R0, -R10 ;  /* 0x800000000d007210 */ /* 0x000fca0007ffe80a */
[----:B------:R-:W-:-:S04]  /*0c00*/  IMAD.HI.U32 R5, R5, R0, RZ ;  /* 0x0000000005057227 */ /* 0x000fc800078e00ff */
[----:B------:R-:W-:-:S04]  /*0c10*/  IMAD.MOV R4, RZ, RZ, -R5 ;  /* 0x000000ffff047224 */ /* 0x000fc800078e0a05 */
[----:B------:R-:W-:-:S05]  /*0c20*/  IMAD R0, R11, R4, R0 ;  /* 0x000000040b007224 */ /* 0x000fca00078e0200 */
[----:B------:R-:W-:-:S13]  /*0c30*/  ISETP.GE.U32.AND P0, PT, R0, R11, PT ;  /* 0x0000000b0000720c */ /* 0x000fda0003f06070 */
[----:B------:R-:W-:Y:S01]  /*0c40*/  @P0 IADD3 R0, PT, PT, R0, -R11, RZ ;  /* 0x8000000b00000210 */ /* 0x000fe20007ffe0ff */
[----:B------:R-:W-:-:S03]  /*0c50*/  @P0 VIADD R5, R5, 0x1 ;  /* 0x0000000105050836 */ /* 0x000fc60000000000 */
[----:B------:R-:W-:-:S13]  /*0c60*/  ISETP.GE.U32.AND P1, PT, R0, R11, PT ;  /* 0x0000000b0000720c */ /* 0x000fda0003f26070 */
[----:B------:R-:W-:Y:S02]  /*0c70*/  @P1 IADD3 R5, PT, PT, R5, 0x1, RZ ;  /* 0x0000000105051810 */ /* 0x000fe40007ffe0ff */
[----:B------:R-:W-:-:S05]  /*0c80*/  @!P2 LOP3.LUT R5, RZ, R11, RZ, 0x33, !PT ;  /* 0x0000000bff05a212 */ /* 0x000fca00078e33ff */
[----:B------:R-:W-:Y:S02]  /*0c90*/  IMAD.IADD R10, R10, 0x1, R5 ;  /* 0x000000010a0a7824 */ /* 0x000fe400078e0205 */
[----:B------:R-:W-:-:S03]  /*0ca0*/  IMAD.U32 R5, RZ, RZ, UR13 ;  /* 0x0000000dff057e24 */ /* 0x000fc6000f8e00ff */
[----:B------:R-:W-:Y:S01]  /*0cb0*/  LOP3.LUT R0, R10, 0x3, RZ, 0xc0, !PT ;  /* 0x000000030a007812 */ /* 0x000fe200078ec0ff */
[----:B------:R-:W-:-:S03]  /*0cc0*/  IMAD.WIDE.U32 R20, R5, UR10, R20 ;  /* 0x0000000a05147c25 */ /* 0x000fc6000f8e0014 */
[----:B------:R-:W-:Y:S01]  /*0cd0*/  ISETP.NE.AND P0, PT, R0, 0x3, PT ;  /* 0x000000030000780c */ /* 0x000fe20003f05270 */
[----:B------:R-:W-:-:S12]  /*0ce0*/  VIADD R25, R21, UR7 ;  /* 0x0000000715197c36 */ /* 0x000fd80008000000 */
[----:B------:R-:W-:Y:S05]  /*0cf0*/  @!P0 BRA `(.L_x_422) ;  /* 0x00000004001c8947 */ /* 0x000fea0003800000 */
[----:B------:R-:W0:Y:S01]  /*0d00*/  LDCU.64 UR8, c[0x0][0x3d8] ;  /* 0x00007b00ff0877ac */ /* 0x000e220008000a00 */
[----:B------:R-:W-:Y:S01]  /*0d10*/  SHF.L.U64.HI R5, R20, 0x2, R25 ;  /* 0x0000000214057819 */ /* 0x000fe20000010219 */
[----:B------:R-:W-:Y:S01]  /*0d20*/  IMAD.SHL.U32 R12, R22, 0x2, RZ ;  /* 0x00000002160c7824 */ /* 0x000fe200078e00ff */
[----:B------:R-:W-:Y:S01]  /*0d30*/  SHF.L.U32 R4, R20, 0x2, RZ ;  /* 0x0000000214047819 */ /* 0x000fe200000006ff */
[----:B------:R-:W1:Y:S01]  /*0d40*/  LDCU.64 UR16, c[0x0][0x3a0] ;  /* 0x00007400ff1077ac */ /* 0x000e620008000a00 */
[----:B------:R-:W-:Y:S01]  /*0d50*/  SHF.L.U64.HI R13, R22, 0x1, R19 ;  /* 0x00000001160d7819 */ /* 0x000fe20000010213 */
[----:B------:R-:W-:Y:S01]  /*0d60*/  IMAD.WIDE.U32 R2, R8, 0x2, R2 ;  /* 0x0000000208027825 */ /* 0x000fe200078e0002 */
[----:B------:R-:W-:Y:S01]  /*0d70*/  IADD3 R0, PT, PT, R10, 0x1, RZ ;  /* 0x000000010a007810 */ /* 0x000fe20007ffe0ff */
[----:B------:R-:W2:Y:S01]  /*0d80*/  LDCU.64 UR12, c[0x0][0x390] ;  /* 0x00007200ff0c77ac */ /* 0x000ea20008000a00 */
[----:B------:R-:W-:Y:S01]  /*0d90*/  BSSY.RECONVERGENT B2, `(.L_x_422) ;  /* 0x000003d000027945 */ /* 0x000fe20003800200 */
[----:B------:R-:W-:Y:S01]  /*0da0*/  IMAD.WIDE.U32 R4, R8, 0x8, R4 ;  /* 0x0000000808047825 */ /* 0x000fe200078e0004 */
[----:B------:R-:W-:-:S03]  /*0db0*/  LOP3.LUT R6, R0, 0x3, RZ, 0xc0, !PT ;  /* 0x0000000300067812 */ /* 0x000fc600078ec0ff */
[----:B------:R-:W-:Y:S01]  /*0dc0*/  IMAD.WIDE.U32 R12, R8, 0x4, R12 ;  /* 0x00000004080c7825 */ /* 0x000fe200078e000c */
[----:B0-----:R-:W-:-:S03]  /*0dd0*/  IADD3 R4, P0, PT, R4, UR8, RZ ;  /* 0x0000000804047c10 */ /* 0x001fc6000ff1e0ff */
[----:B------:R-:W-:Y:S02]  /*0de0*/  IMAD.MOV R0, RZ, RZ, -R6 ;  /* 0x000000ffff007224 */ /* 0x000fe400078e0a06 */
[----:B------:R-:W-:Y:S01]  /*0df0*/  IMAD R6, R6, R11, R8 ;  /* 0x0000000b06067224 */ /* 0x000fe200078e0208 */
[----:B-1----:R-:W-:Y:S02]  /*0e00*/  IADD3 R15, P2, PT, R2, UR16, RZ ;  /* 0x00000010020f7c10 */ /* 0x002fe4000ff5e0ff */
[----:B------:R-:W-:Y:S02]  /*0e10*/  IADD3 R4, P1, PT, R4, 0x4, RZ ;  /* 0x0000000404047810 */ /* 0x000fe40007f3e0ff */
[----:B--2---:R-:W-:Y:S02]  /*0e20*/  IADD3.X R14, P3, P4, R12, UR12, RZ, PT, PT ;  /* 0x0000000c0c0e7c10 */ /* 0x004fe4000bc6e4ff */
[----:B------:R-:W-:Y:S02]  /*0e30*/  IADD3.X R18, PT, PT, R3, UR17, RZ, P2, !PT ;  /* 0x0000001103127c10 */ /* 0x000fe400097fe4ff */
[----:B------:R-:W-:-:S02]  /*0e40*/  IADD3.X R29, PT, PT, R13, UR13, RZ, P3, P4 ;  /* 0x0000000d0d1d7c10 */ /* 0x000fc40009fe84ff */
[----:B------:R-:W-:-:S07]  /*0e50*/  IADD3.X R5, PT, PT, RZ, UR9, R5, P1, P0 ;  /* 0x00000009ff057c10 */ /* 0x000fce0008fe0405 */
.L_x_423:
[----:B------:R-:W-:Y:S01]  /*0e60*/  MOV R12, R15 ;  /* 0x0000000f000c7202 */ /* 0x000fe20000000f00 */
[----:B------:R-:W-:Y:S01]  /*0e70*/  IMAD.MOV.U32 R13, RZ, RZ, R18 ;  /* 0x000000ffff0d7224 */ /* 0x000fe200078e0012 */
[----:B------:R-:W-:-:S03]  /*0e80*/  MOV R15, R29 ;  /* 0x0000001d000f7202 */ /* 0x000fc60000000f00 */
[----:B0-----:R-:W-:Y:S01]  /*0e90*/  IMAD.WIDE.U32 R2, R9, 0x2, R12 ;  /* 0x0000000209027825 */ /* 0x001fe200078e000c */
[----:B------:R-:W2:Y:S04]  /*0ea0*/  LDG.E.U16.CONSTANT R27, desc[UR14][R12.64] ;  /* 0x0000000e0c1b7981 */ /* 0x000ea8000c1e9500 */
[----:B------:R-:W3:Y:S04]  /*0eb0*/  LDG.E.U16 R18, desc[UR14][R14.64+-0x2] ;  /* 0xfffffe0e0e127981 */ /* 0x000ee8000c1e1500 */
[----:B------:R-:W4:Y:S04]  /*0ec0*/  LDG.E.U16 R26, desc[UR14][R14.64] ;  /* 0x0000000e0e1a7981 */ /* 0x000f28000c1e1500 */
[----:B------:R-:W5:Y:S01]  /*0ed0*/  LDG.E.U16.CONSTANT R2, desc[UR14][R2.64] ;  /* 0x0000000e02027981 */ /* 0x000f62000c1e9500 */
[----:B--2---:R-:W-:Y:S01]  /*0ee0*/  IMAD.U32 R27, R27, 0x10000, RZ ;  /* 0x000100001b1b7824 */ /* 0x004fe200078e00ff */
[----:B---3--:R-:W-:Y:S01]  /*0ef0*/  SHF.L.U32 R18, R18, 0x10, RZ ;  /* 0x0000001012127819 */ /* 0x008fe200000006ff */
[----:B----4-:R-:W-:-:S04]  /*0f00*/  IMAD.U32 R26, R26, 0x10000, RZ ;  /* 0x000100001a1a7824 */ /* 0x010fc800078e00ff */
[----:B------:R-:W-:Y:S01]  /*0f10*/  FMUL.FTZ R24, R18, R27 ;  /* 0x0000001b12187220 */ /* 0x000fe20000410000 */
[----:B-----5:R-:W-:Y:S01]  /*0f20*/  SHF.L.U32 R29, R2, 0x10, RZ ;  /* 0x00000010021d7819 */ /* 0x020fe200000006ff */
[----:B------:R-:W-:-:S04]  /*0f30*/  FMUL.FTZ R27, R27, R26 ;  /* 0x0000001a1b1b7220 */ /* 0x000fc80000410000 */
[----:B------:R-:W0:Y:S01]  /*0f40*/  F2F.BF16.F32 R24, R24 ;  /* 0x0000001800187304 */ /* 0x000e220000202000 */
[-C--:B------:R-:W-:Y:S01]  /*0f50*/  FMUL.FTZ R26, R26, R29.reuse ;  /* 0x0000001d1a1a7220 */ /* 0x080fe20000410000 */
[----:B------:R-:W-:-:S06]  /*0f60*/  FMUL.FTZ R29, R18, R29 ;  /* 0x0000001d121d7220 */ /* 0x000fcc0000410000 */
[----:B------:R-:W1:Y:S01]  /*0f70*/  F2F.BF16.F32 R27, R27 ;  /* 0x0000001b001b7304 */ /* 0x000e620000202000 */
[----:B0-----:R-:W-:-:S07]  /*0f80*/  IMAD.U32 R2, R24, 0x10000, RZ ;  /* 0x0001000018027824 */ /* 0x001fce00078e00ff */
[----:B------:R-:W0:Y:S01]  /*0f90*/  F2F.BF16.F32 R29, R29 ;  /* 0x0000001d001d7304 */ /* 0x000e220000202000 */
[----:B-1----:R-:W-:-:S07]  /*0fa0*/  SHF.L.U32 R18, R27, 0x10, RZ ;  /* 0x000000101b127819 */ /* 0x002fce00000006ff */
[----:B------:R-:W1:Y:S01]  /*0fb0*/  F2F.BF16.F32 R26, R26 ;  /* 0x0000001a001a7304 */ /* 0x000e620000202000 */
[----:B0-----:R-:W-:-:S05]  /*0fc0*/  SHF.L.U32 R24, R29, 0x10, RZ ;  /* 0x000000101d187819 */ /* 0x001fca00000006ff */
[----:B------:R-:W-:Y:S01]  /*0fd0*/  FADD.FTZ R24, R18, R24 ;  /* 0x0000001812187221 */ /* 0x000fe20000010000 */
[----:B-1----:R-:W-:-:S04]  /*0fe0*/  IMAD.U32 R3, R26, 0x10000, RZ ;  /* 0x000100001a037824 */ /* 0x002fc800078e00ff */
[----:B------:R-:W-:Y:S01]  /*0ff0*/  F2FP.BF16.F32.PACK_AB R24, RZ, R24 ;  /* 0x00000018ff18723e */ /* 0x000fe200000010ff */
[----:B------:R-:W-:-:S04]  /*1000*/  FADD.FTZ R2, R2, -R3 ;  /* 0x8000000302027221 */ /* 0x000fc80000010000 */
[----:B------:R-:W-:Y:S01]  /*1010*/  STL.U16 [R1+0x4], R24 ;  /* 0x0000041801007387 */ /* 0x000fe20000100400 */
[----:B------:R-:W-:-:S05]  /*1020*/  F2FP.BF16.F32.PACK_AB R18, RZ, R2 ;  /* 0x00000002ff12723e */ /* 0x000fca00000010ff */
[----:B------:R0:W-:Y:S04]  /*1030*/  STL.U16 [R1], R18 ;  /* 0x0000001201007387 */ /* 0x0001e80000100400 */
[----:B------:R-:W2:Y:S01]  /*1040*/  LDL.64 R2, [R1] ;  /* 0x0000000001027983 */ /* 0x000ea20000100a00 */
[----:B------:R-:W-:Y:S01]  /*1050*/  PRMT R26, R18, 0x7610, R26 ;  /* 0x00007610121a7816 */ /* 0x000fe2000000001a */
[----:B------:R-:W-:Y:S01]  /*1060*/  VIADD R0, R0, 0x1 ;  /* 0x0000000100007836 */ /* 0x000fe20000000000 */
[----:B------:R-:W-:Y:S01]  /*1070*/  PRMT R27, R24, 0x7610, R27 ;  /* 0x00007610181b7816 */ /* 0x000fe2000000001b */
[C---:B------:R-:W-:Y:S02]  /*1080*/  IMAD.WIDE.U32 R12, R11.reuse, 0x2, R12 ;  /* 0x000000020b0c7825 */ /* 0x040fe400078e000c */
[----:B------:R1:W-:Y:S01]  /*1090*/  STG.E.U16 desc[UR14][R14.64+-0x2], R26 ;  /* 0xfffffe1a0e007986 */ /* 0x0003e2000c10150e */
[----:B------:R-:W-:Y:S01]  /*10a0*/  ISETP.NE.AND P0, PT, R0, RZ, PT ;  /* 0x000000ff0000720c */ /* 0x000fe20003f05270 */
[----:B------:R-:W-:-:S02]  /*10b0*/  IMAD.WIDE.U32 R28, R11, 0x4, R14 ;  /* 0x000000040b1c7825 */ /* 0x000fc400078e000e */
[----:B------:R3:W-:Y:S02]  /*10c0*/  STG.E.U16 desc[UR14][R14.64], R27 ;  /* 0x0000001b0e007986 */ /* 0x0007e4000c10150e */
[----:B0-----:R-:W-:Y:S02]  /*10d0*/  IMAD.MOV.U32 R18, RZ, RZ, R13 ;  /* 0x000000ffff127224 */ /* 0x001fe400078e000d */
[----:B-1----:R-:W-:Y:S01]  /*10e0*/  IMAD.MOV.U32 R26, RZ, RZ, R4 ;  /* 0x000000ffff1a7224 */ /* 0x002fe200078e0004 */
[----:B---3--:R-:W-:Y:S02]  /*10f0*/  MOV R27, R5 ;  /* 0x00000005001b7202 */ /* 0x008fe40000000f00 */
[----:B------:R-:W-:Y:S02]  /*1100*/  MOV R15, R12 ;  /* 0x0000000c000f7202 */ /* 0x000fe40000000f00 */
[----:B------:R-:W-:Y:S01]  /*1110*/  MOV R14, R28 ;  /* 0x0000001c000e7202 */ /* 0x000fe20000000f00 */
[----:B------:R-:W-:Y:S01]  /*1120*/  IMAD.WIDE.U32 R4, R11, 0x8, R26 ;  /* 0x000000080b047825 */ /* 0x000fe200078e001a */
[----:B--2---:R0:W-:Y:S04]  /*1130*/  STG.E desc[UR14][R26.64+-0x4], R2 ;  /* 0xfffffc021a007986 */ /* 0x0041e8000c10190e */
[----:B------:R0:W-:Y:S01]  /*1140*/  STG.E desc[UR14][R26.64], R3 ;  /* 0x000000031a007986 */ /* 0x0001e2000c10190e */
[----:B------:R-:W-:Y:S05]  /*1150*/  @P0 BRA `(.L_x_423) ;  /* 0xfffffffc00400947 */ /* 0x000fea000383ffff */
[----:B------:R-:W-:Y:S05]  /*1160*/  BSYNC.RECONVERGENT B2 ;  /* 0x0000000000027941 */ /* 0x000fea0003800200 */
.L_x_422:
[----:B------:R-:W-:Y:S05]  /*1170*/  BSYNC.RECONVERGENT B1 ;  /* 0x0000000000017941 */ /* 0x000fea0003800200 */
.L_x_421:
[----:B------:R-:W-:-:S13]  /*1180*/  ISETP.GE.U32.AND P0, PT, R10, 0x3, PT ;  /* 0x000000030a00780c */ /* 0x000fda0003f06070 */
[----:B------:R-:W-:Y:S05]  /*1190*/  @!P0 BRA `(.L_x_420) ;  /* 0x0000000800b08947 */ /* 0x000fea0003800000 */
[----:B------:R-:W1:Y:S01]  /*11a0*/  LDCU.64 UR8, c[0x0][0x390] ;  /* 0x00007200ff0877ac */ /* 0x000e620008000a00 */
[C---:B------:R-:W-:Y:S01]  /*11b0*/  IMAD.SHL.U32 R18, R6.reuse, 0x2, RZ ;  /* 0x0000000206127824 */ /* 0x040fe200078e00ff */
[C---:B------:R-:W-:Y:S01]  /*11c0*/  LEA R0, R11.reuse, R6, 0x1 ;  /* 0x000000060b007211 */ /* 0x040fe200078e08ff */
[----:B------:R-:W-:Y:S01]  /*11d0*/  IMAD.IADD R10, R6, 0x1, R11 ;  /* 0x00000001060a7824 */ /* 0x000fe200078e020b */
[----:B------:R-:W2:Y:S01]  /*11e0*/  LDCU.64 UR12, c[0x0][0x3d8] ;  /* 0x00007b00ff0c77ac */ /* 0x000ea20008000a00 */
[----:B------:R-:W-:Y:S02]  /*11f0*/  IMAD R21, R11, 0x6, R18 ;  /* 0x000000060b157824 */ /* 0x000fe400078e0212 */
[----:B------:R-:W-:Y:S01]  /*1200*/  IMAD.SHL.U32 R23, R10, 0x2, RZ ;  /* 0x000000020a177824 */ /* 0x000fe200078e00ff */
[----:B-1----:R-:W-:Y:S02]  /*1210*/  LEA R14, P0, R22, UR8, 0x1 ;  /* 0x00000008160e7c11 */ /* 0x002fe4000f8008ff */
[----:B--2---:R-:W-:-:S02]  /*1220*/  LEA R12, P1, R20, UR12, 0x2 ;  /* 0x0000000c140c7c11 */ /* 0x004fc4000f8210ff */
[----:B------:R-:W-:Y:S02]  /*1230*/  LEA.HI.X R15, R22, UR9, R19, 0x1, P0 ;  /* 0x00000009160f7c11 */ /* 0x000fe400080f0c13 */
[----:B------:R-:W-:Y:S01]  /*1240*/  LEA.HI.X R13, R20, UR13, R25, 0x2, P1 ;  /* 0x0000000d140d7c11 */ /* 0x000fe200088f1419 */
[C---:B------:R-:W-:Y:S01]  /*1250*/  IMAD R20, R11.reuse, 0x3, R6 ;  /* 0x000000030b147824 */ /* 0x040fe200078e0206 */
[----:B------:R-:W-:-:S07]  /*1260*/  LEA R19, R11, R18, 0x2 ;  /* 0x000000120b137211 */ /* 0x000fce00078e10ff */
.L_x_424:
[----:B-1----:R-:W-:-:S04]  /*1270*/  IMAD.WIDE.U32 R4, R6, 0x2, R16 ;  /* 0x0000000206047825 */ /* 0x002fc800078e0010 */
[----:B------:R-:W-:Y:S01]  /*1280*/  IMAD.WIDE.U32 R28, R18, 0x2, R14 ;  /* 0x00000002121c7825 */ /* 0x000fe200078e000e */
[----:B------:R-:W2:Y:S03]  /*1290*/  LDG.E.U16.CONSTANT R22, desc[UR14][R4.64] ;  /* 0x0000000e04167981 */ /* 0x000ea6000c1e9500 */
[----:B0-----:R-:W-:Y:S01]  /*12a0*/  IMAD.WIDE.U32 R2, R9, 0x2, R4 ;  /* 0x0000000209027825 */ /* 0x001fe200078e0004 */
        /* <DEDUP_REMOVED lines=20> */
[----:B------:R-:W-:Y:S01]  /*13f0*/  F2FP.BF16.F32.PACK_AB R27, RZ, R2 ;  /* 0x00000002ff1b723e */ /* 0x000fe200000010ff */
[----:B------:R-:W-:-:S05]  /*1400*/  FADD.FTZ R5, R5, R22 ;  /* 0x0000001605057221 */ /* 0x000fca0000010000 */
[----:B------:R-:W-:Y:S02]  /*1410*/  F2FP.BF16.F32.PACK_AB R22, RZ, R5 ;  /* 0x00000005ff16723e */ /* 0x000fe400000010ff */
[----:B------:R-:W-:-:S03]  /*1420*/  PRMT R5, R27, 0x7610, R5 ;  /* 0x000076101b057816 */ /* 0x000fc60000000005 */
[----:B------:R-:W-:Y:S04]  /*1430*/  STL.U16 [R1+0x4], R22 ;  /* 0x0000041601007387 */ /* 0x000fe80000100400 */
[----:B------:R0:W-:Y:S04]  /*1440*/  STL.U16 [R1], R5 ;  /* 0x0000000501007387 */ /* 0x0001e80000100400 */
[----:B------:R-:W2:Y:S01]  /*1450*/  LDL.64 R2, [R1] ;  /* 0x0000000001027983 */ /* 0x000ea20000100a00 */
[----:B0-----:R-:W-:-:S05]  /*1460*/  PRMT R5, R22, 0x7610, R5 ;  /* 0x0000761016057816 */ /* 0x001fca0000000005 */
[----:B------:R0:W-:Y:S01]  /*1470*/  STG.E.U16 desc[UR14][R28.64+0x2], R5 ;  /* 0x000002051c007986 */ /* 0x0001e2000c10150e */
[----:B------:R-:W-:-:S03]  /*1480*/  IMAD.WIDE.U32 R24, R18, 0x4, R12 ;  /* 0x0000000412187825 */ /* 0x000fc600078e000c */
[----:B------:R1:W-:Y:S01]  /*1490*/  STG.E.U16 desc[UR14][R28.64], R27 ;  /* 0x0000001b1c007986 */ /* 0x0003e2000c10150e */
[----:B0-----:R-:W-:-:S05]  /*14a0*/  IMAD.WIDE.U32 R4, R10, 0x2, R16 ;  /* 0x000000020a047825 */ /* 0x001fca00078e0010 */
[----:B------:R0:W3:Y:S01]  /*14b0*/  LDG.E.U16.CONSTANT R22, desc[UR14][R4.64] ;  /* 0x0000000e04167981 */ /* 0x0000e2000c1e9500 */
[----:B-1----:R-:W-:-:S04]  /*14c0*/  IMAD.WIDE.U32 R26, R23, 0x2, R14 ;  /* 0x00000002171a7825 */ /* 0x002fc800078e000e */
[----:B0-----:R-:W-:-:S06]  /*14d0*/  IMAD.WIDE.U32 R4, R9, 0x2, R4 ;  /* 0x0000000209047825 */ /* 0x001fcc00078e0004 */
[----:B------:R-:W4:Y:S04]  /*14e0*/  LDG.E.U16.CONSTANT R4, desc[UR14][R4.64] ;  /* 0x0000000e04047981 */ /* 0x000f28000c1e9500 */
[----:B--2---:R0:W-:Y:S04]  /*14f0*/  STG.E desc[UR14][R24.64], R2 ;  /* 0x0000000218007986 */ /* 0x0041e8000c10190e */
[----:B------:R1:W-:Y:S04]  /*1500*/  STG.E desc[UR14][R24.64+0x4], R3 ;  /* 0x0000040318007986 */ /* 0x0003e8000c10190e */
[----:B0-----:R-:W2:Y:S04]  /*1510*/  LDG.E.U16 R2, desc[UR14][R26.64] ;  /* 0x0000000e1a027981 */ /* 0x001ea8000c1e1500 */
[----:B-1----:R-:W5:Y:S01]  /*1520*/  LDG.E.U16 R3, desc[UR14][R26.64+0x2] ;  /* 0x0000020e1a037981 */ /* 0x002f62000c1e1500 */
[----:B---3--:R-:W-:-:S02]  /*1530*/  SHF.L.U32 R22, R22, 0x10, RZ ;  /* 0x0000001016167819 */ /* 0x008fc400000006ff */
[----:B----4-:R-:W-:Y:S01]  /*1540*/  SHF.L.U32 R24, R4, 0x10, RZ ;  /* 0x0000001004187819 */ /* 0x010fe200000006ff */
[----:B--2---:R-:W-:Y:S02]  /*1550*/  IMAD.U32 R29, R2, 0x10000, RZ ;  /* 0x00010000021d7824 */ /* 0x004fe400078e00ff */
        /* <DEDUP_REMOVED lines=11> */
[----:B--2---:R-:W-:-:S05]  /*1610*/  SHF.L.U32 R3, R24, 0x10, RZ ;  /* 0x0000001018037819 */ /* 0x004fca00000006ff */
[----:B------:R-:W-:Y:S01]  /*1620*/  FADD.FTZ R2, R2, -R3 ;  /* 0x8000000302027221 */ /* 0x000fe20000010000 */
[----:B---3--:R-:W-:-:S04]  /*1630*/  IMAD.U32 R4, R25, 0x10000, RZ ;  /* 0x0001000019047824 */ /* 0x008fc800078e00ff */
[----:B------:R-:W-:Y:S01]  /*1640*/  F2FP.BF16.F32.PACK_AB R29, RZ, R2 ;  /* 0x00000002ff1d723e */ /* 0x000fe200000010ff */
[----:B------:R-:W-:-:S03]  /*1650*/  FADD.FTZ R4, R4, R5 ;  /* 0x0000000504047221 */ /* 0x000fc60000010000 */
[----:B------:R-:W-:Y:S02]  /*1660*/  PRMT R5, R29, 0x7610, R5 ;  /* 0x000076101d057816 */ /* 0x000fe40000000005 */
[----:B------:R-:W-:-:S03]  /*1670*/  F2FP.BF16.F32.PACK_AB R22, RZ, R4 ;  /* 0x00000004ff16723e */ /* 0x000fc600000010ff */
[----:B------:R0:W-:Y:S04]  /*1680*/  STL.U16 [R1], R5 ;  /* 0x0000000501007387 */ /* 0x0001e80000100400 */
[----:B------:R-:W-:Y:S04]  /*1690*/  STL.U16 [R1+0x4], R22 ;  /* 0x0000041601007387 */ /* 0x000fe80000100400 */
        /* <DEDUP_REMOVED lines=31> */
[----:B------:R-:W-:Y:S01]  /*1890*/  FADD.FTZ R5, R5, R22 ;  /* 0x0000001605057221 */ /* 0x000fe20000010000 */
[----:B------:R-:W-:-:S04]  /*18a0*/  F2FP.BF16.F32.PACK_AB R25, RZ, R2 ;  /* 0x00000002ff19723e */ /* 0x000fc800000010ff */
[----:B------:R-:W-:Y:S02]  /*18b0*/  F2FP.BF16.F32.PACK_AB R2, RZ, R5 ;  /* 0x00000005ff02723e */ /* 0x000fe400000010ff */
[----:B------:R-:W-:Y:S02]  /*18c0*/  PRMT R3, R25, 0x7610, R3 ;  /* 0x0000761019037816 */ /* 0x000fe40000000003 */
[----:B------:R-:W-:-:S03]  /*18d0*/  PRMT R22, R2, 0x7610, R22 ;  /* 0x0000761002167816 */ /* 0x000fc60000000016 */
[----:B------:R-:W-:Y:S04]  /*18e0*/  STL.U16 [R1], R3 ;  /* 0x0000000301007387 */ /* 0x000fe80000100400 */
[----:B------:R-:W-:Y:S04]  /*18f0*/  STL.U16 [R1+0x4], R22 ;  /* 0x0000041601007387 */ /* 0x000fe80000100400 */
[----:B------:R-:W2:Y:S04]  /*1900*/  LDL.64 R4, [R1] ;  /* 0x0000000001047983 */ /* 0x000ea80000100a00 */
        /* <DEDUP_REMOVED lines=29> */
[----:B------:R-:W-:-:S04]  /*1ae0*/  FADD.FTZ R25, R22, R25 ;  /* 0x0000001916197221 */ /* 0x000fc80000010000 */
[----:B------:R-:W-:Y:S02]  /*1af0*/  F2FP.BF16.F32.PACK_AB R22, RZ, R4 ;  /* 0x00000004ff16723e */ /* 0x000fe400000010ff */
[----:B------:R-:W-:-:S03]  /*1b00*/  F2FP.BF16.F32.PACK_AB R25, RZ, R25 ;  /* 0x00000019ff19723e */ /* 0x000fc600000010ff */
[----:B------:R-:W-:Y:S04]  /*1b10*/  STL.U16 [R1], R22 ;  /* 0x0000001601007387 */ /* 0x000fe80000100400 */
[----:B------:R0:W-:Y:S04]  /*1b20*/  STL.U16 [R1+0x4], R25 ;  /* 0x0000041901007387 */ /* 0x0001e80000100400 */
[----:B------:R-:W2:Y:S01]  /*1b30*/  LDL.64 R4, [R1] ;  /* 0x0000000001047983 */ /* 0x000ea20000100a00 */
[----:B------:R-:W-:Y:S02]  /*1b40*/  PRMT R26, R22, 0x7610, R26 ;  /* 0x00007610161a7816 */ /* 0x000fe4000000001a */
[----:B------:R-:W-:Y:S01]  /*1b50*/  PRMT R27, R25, 0x7610, R27 ;  /* 0x00007610191b7816 */ /* 0x000fe2000000001b */
[----:B0-----:R-:W-:Y:S01]  /*1b60*/  IMAD.WIDE.U32 R24, R21, 0x4, R12 ;  /* 0x0000000415187825 */ /* 0x001fe200078e000c */
[C-C-:B------:R-:W-:Y:S01]  /*1b70*/  IADD3 R6, PT, PT, R11.reuse, R6, R11.reuse ;  /* 0x000000060b067210 */ /* 0x140fe20007ffe00b */
[----:B------:R1:W-:Y:S04]  /*1b80*/  STG.E.U16 desc[UR14][R2.64], R26 ;  /* 0x0000001a02007986 */ /* 0x0003e8000c10150e */
[----:B------:R1:W-:Y:S01]  /*1b90*/  STG.E.U16 desc[UR14][R2.64+0x2], R27 ;  /* 0x0000021b02007986 */ /* 0x0003e2000c10150e */
[----:B------:R-:W-:-:S04]  /*1ba0*/  IADD3 R6, PT, PT, R11, R6, R11 ;  /* 0x000000060b067210 */ /* 0x000fc80007ffe00b */
[----:B------:R-:W-:Y:S01]  /*1bb0*/  ISETP.GE.AND P0, PT, R6, R9, PT ;  /* 0x000000090600720c */ /* 0x000fe20003f06270 */
[C---:B------:R-:W-:Y:S01]  /*1bc0*/  IMAD R19, R11.reuse, 0x8, R19 ;  /* 0x000000080b137824 */ /* 0x040fe200078e0213 */
[C---:B------:R-:W-:Y:S01]  /*1bd0*/  LEA R0, R11.reuse, R0, 0x2 ;  /* 0x000000000b007211 */ /* 0x040fe200078e10ff */
[C---:B------:R-:W-:Y:S01]  /*1be0*/  IMAD R21, R11.reuse, 0x8, R21 ;  /* 0x000000080b157824 */ /* 0x040fe200078e0215 */
[C---:B------:R-:W-:Y:S01]  /*1bf0*/  LEA R20, R11.reuse, R20, 0x2 ;  /* 0x000000140b147211 */ /* 0x040fe200078e10ff */
[C---:B------:R-:W-:Y:S01]  /*1c00*/  IMAD R10, R11.reuse, 0x4, R10 ;  /* 0x000000040b0a7824 */ /* 0x040fe200078e020a */
[C---:B------:R-:W-:Y:S02]  /*1c10*/  LEA R23, R11.reuse, R23, 0x3 ;  /* 0x000000170b177211 */ /* 0x040fe400078e18ff */
[----:B------:R-:W-:Y:S01]  /*1c20*/  LEA R18, R11, R18, 0x3 ;  /* 0x000000120b127211 */ /* 0x000fe200078e18ff */
[----:B--2---:R1:W-:Y:S04]  /*1c30*/  STG.E desc[UR14][R24.64], R4 ;  /* 0x0000000418007986 */ /* 0x0043e8000c10190e */
[----:B------:R1:W-:Y:S01]  /*1c40*/  STG.E desc[UR14][R24.64+0x4], R5 ;  /* 0x0000040518007986 */ /* 0x0003e2000c10190e */
[----:B------:R-:W-:Y:S05]  /*1c50*/  @!P0 BRA `(.L_x_424) ;  /* 0xfffffff400848947 */ /* 0x000fea000383ffff */
.L_x_420:
[----:B------:R-:W-:Y:S05]  /*1c60*/  BSYNC.RECONVERGENT B0 ;  /* 0x0000000000007941 */ /* 0x000fea0003800200 */
.L_x_419:
        /* <DEDUP_REMOVED lines=19> */
.L_x_426:
[----:B------:R-:W-:-:S03]  /*1da0*/  SHF.R.S32.HI R9, RZ, 0x1f, R8 ;  /* 0x0000001fff097819 */ /* 0x000fc60000011408 */
[----:B01-3--:R-:W-:-:S04]  /*1db0*/  IMAD.WIDE.U32 R2, R7, UR12, R8 ;  /* 0x0000000c07027c25 */ /* 0x00bfc8000f8e0008 */
[----:B------:R-:W-:Y:S01]  /*1dc0*/  IMAD R3, R7, UR13, R3 ;  /* 0x0000000d07037c24 */ /* 0x000fe2000f8e0203 */
[----:B------:R-:W-:-:S04]  /*1dd0*/  LEA R4, P0, R2, UR16, 0x1 ;  /* 0x0000001002047c11 */ /* 0x000fc8000f8008ff */
[----:B------:R-:W-:-:S06]  /*1de0*/  LEA.HI.X R5, R2, UR17, R3, 0x1, P0 ;  /* 0x0000001102057c11 */ /* 0x000fcc00080f0c03 */
[----:B------:R-:W3:Y:S01]  /*1df0*/  LDG.E.CONSTANT R5, desc[UR14][R4.64] ;  /* 0x0000000e04057981 */ /* 0x000ee2000c1e9900 */
[C---:B------:R-:W-:Y:S01]  /*1e00*/  IADD3 R0, P0, PT, R8.reuse, UR8, RZ ;  /* 0x0000000808007c10 */ /* 0x040fe2000ff1e0ff */
[----:B--2---:R-:W-:-:S03]  /*1e10*/  VIADD R8, R8, UR5 ;  /* 0x0000000508087c36 */ /* 0x004fc60008000000 */
[----:B------:R-:W-:Y:S02]  /*1e20*/  IADD3.X R3, PT, PT, R9, UR4, RZ, P0, !PT ;  /* 0x0000000409037c10 */ /* 0x000fe400087fe4ff */
[----:B------:R-:W-:-:S04]  /*1e30*/  LEA R2, P0, R0, UR18, 0x2 ;  /* 0x0000001200027c11 */ /* 0x000fc8000f8010ff */
[----:B------:R-:W-:Y:S02]  /*1e40*/  LEA.HI.X R3, R0, UR19, R3, 0x2, P0 ;  /* 0x0000001300037c11 */ /* 0x000fe400080f1403 */
[----:B------:R-:W-:-:S03]  /*1e50*/  ISETP.GE.AND P0, PT, R8, UR11, PT ;  /* 0x0000000b08007c0c */ /* 0x000fc6000bf06270 */
[----:B---3--:R3:W-:Y:S10]  /*1e60*/  STG.E desc[UR14][R2.64], R5 ;  /* 0x0000000502007986 */ /* 0x0087f4000c10190e */
[----:B------:R-:W-:Y:S05]  /*1e70*/  @!P0 BRA `(.L_x_426) ;  /* 0xfffffffc00c88947 */ /* 0x000fea000383ffff */
[----:B------:R-:W-:Y:S05]  /*1e80*/  BSYNC.RECONVERGENT B0 ;  /* 0x0000000000007941 */ /* 0x000fea0003800200 */
.L_x_425:
[----:B------:R-:W-:Y:S05]  /*1e90*/  EXIT ;  /* 0x000000000000794d */ /* 0x000fea0003800000 */
        .weak           $__internal_12_$__cuda_sm20_div_s64
        .type           $__internal_12_$__cuda_sm20_div_s64,@function
        .size           $__internal_12_$__cuda_sm20_div_s64,(.L_x_510 - $__internal_12_$__cuda_sm20_div_s64)
$__internal_12_$__cuda_sm20_div_s64:
        /* <DEDUP_REMOVED lines=92> */
[----:B------:R-:W-:Y:S11]  /*2460*/  RET.REL.NODEC R4 `(_ZN4vllm38concat_and_cache_mla_rope_fused_kernelIN3c108BFloat16ELb0EffLNS_18Fp8KVCacheDataTypeE0EEEvPKlPT_S7_PKS6_S9_illlliPT2_S5_iiiiPKf) ;  /* 0xffffffd804e47950 */ /* 0x000ff60003c3ffff */
.L_x_427:
        /* <DEDUP_REMOVED lines=9> */
.L_x_510:


//--------------------- .text._ZN4vllm38concat_and_cache_mla_rope_fused_kernelIN3c108BFloat16ELb1EffLNS_18Fp8KVCacheDataTypeE0EEEvPKlPT_S7_PKS6_S9_illlliPT2_S5_iiiiPKf --------------------------
	.section	.text._ZN4vllm38concat_and_cache_mla_rope_fused_kernelIN3c108BFloat16ELb1EffLNS_18Fp8KVCacheDataTypeE0EEEvPKlPT_S7_PKS6_S9_illlliPT2_S5_iiiiPKf,"ax",@progbits
	.align	128
        .global         _ZN4vllm38concat_and_cache_mla_rope_fused_kernelIN3c108BFloat16ELb1EffLNS_18Fp8KVCacheDataTypeE0EEEvPKlPT_S7_PKS6_S9_illlliPT2_S5_iiiiPKf
        .type           _ZN4vllm38concat_and_cache_mla_rope_fused_kernelIN3c108BFloat16ELb1EffLNS_18Fp8KVCacheDataTypeE0EEEvPKlPT_S7_PKS6_S9_illlliPT2_S5_iiiiPKf,@function
        .size           _ZN4vllm38concat_and_cache_mla_rope_fused_kernelIN3c108BFloat16ELb1EffLNS_18Fp8KVCacheDataTypeE0EEEvPKlPT_S7_PKS6_S9_illlliPT2_S5_iiiiPKf,(.L_x_511 - _ZN4vllm38concat_and_cache_mla_rope_fused_kernelIN3c108BFloat16ELb1EffLNS_18Fp8KVCacheDataTypeE0EEEvPKlPT_S7_PKS6_S9_illlliPT2_S5_iiiiPKf)
        .other          _ZN4vllm38concat_and_cache_mla_rope_fused_kernelIN3c108BFloat16ELb1EffLNS_18Fp8KVCacheDataTypeE0EEEvPKlPT_S7_PKS6_S9_illlliPT2_S5_iiiiPKf,@"STO_CUDA_ENTRY STV_DEFAULT"
_ZN4vllm38concat_and_cache_mla_rope_fused_kernelIN3c108BFloat16ELb1EffLNS_18Fp8KVCacheDataTypeE0EEEvPKlPT_S7_PKS6_S9_illlliPT2_S5_iiiiPKf:
.text._ZN4vllm38concat_and_cache_mla_rope_fused_kernelIN3c108BFloat16ELb1EffLNS_18Fp8KVCacheDataTypeE0EEEvPKlPT_S7_PKS6_S9_illlliPT2_S5_iiiiPKf:
[----:B------:R-:W0:Y:S01]  /*0000*/  LDC R1, c[0x0][0x37c] ;  /* 0x0000df00ff017b82 */ /* 0x000e220000000800 */
[----:B------:R-:W1:Y:S07]  /*0010*/  S2R R0, SR_CTAID.X ;  /* 0x0000000000007919 */ /* 0x000e6e0000002500 */
[----:B------:R-:W1:Y:S01]  /*0020*/  LDC.64 R4, c[0x0][0x380] ;  /* 0x0000e000ff047b82 */ /* 0x000e620000000a00 */
[----:B------:R-:W2:Y:S01]  /*0030*/  LDCU.64 UR12, c[0x0][0x358] ;  /* 0x00006b00ff0c77ac */ /* 0x000ea20008000a00 */
[----:B0-----:R-:W-:-:S06]  /*0040*/  VIADD R1, R1, 0xfffffff8 ;  /* 0xfffffff801017836 */ /* 0x001fcc0000000000 */
[----:B------:R-:W0:Y:S01]  /*0050*/  LDC.64 R2, c[0x0][0x3e0] ;  /* 0x0000f800ff027b82 */ /* 0x000e220000000a00 */
[----:B------:R-:W3:Y:S01]  /*0060*/  LDCU UR7, c[0x0][0x3a8] ;  /* 0x00007500ff0777ac */ /* 0x000ee20008000800 */
[----:B------:R-:W4:Y:S01]  /*0070*/  S2R R14, SR_TID.X ;  /* 0x00000000000e7919 */ /* 0x000f220000002100 */
[----:B------:R-:W3:Y:S01]  /*0080*/  LDCU UR14, c[0x0][0x3d0] ;  /* 0x00007a00ff0e77ac */ /* 0x000ee20008000800 */
[----:B------:R-:W4:Y:S01]  /*0090*/  LDCU.64 UR10, c[0x0][0x3a0] ;  /* 0x00007400ff0a77ac */ /* 0x000f220008000a00 */
[----:B------:R-:W0:Y:S01]  /*00a0*/  LDCU.64 UR16, c[0x0][0x388] ;  /* 0x00007100ff1077ac */ /* 0x000e220008000a00 */
[----:B-1----:R-:W-:-:S06]  /*00b0*/  IMAD.WIDE.U32 R4, R0, 0x8, R4 ;  /* 0x0000000800047825 */ /* 0x002fcc00078e0004 */
[----:B--2---:R-:W2:Y:S01]  /*00c0*/  LDG.E.64.CONSTANT R4, desc[UR12][R4.64] ;  /* 0x0000000c04047981 */ /* 0x004ea2000c1e9b00 */
[----:B0-----:R-:W-:-:S04]  /*00d0*/  LEA R2, P0, R0, R2, 0x3 ;  /* 0x0000000200027211 */ /* 0x001fc800078018ff */
        /* <DEDUP_REMOVED lines=9> */
[----:B--2---:R-:W-:Y:S02]  /*0170*/  R2UR UR5, R5 ;  /* 0x00000000050572ca */ /* 0x004fe400000e0000 */
        /* <DEDUP_REMOVED lines=14> */
[----:B------:R-:W-:Y:S01]  /*0260*/  ISETP.NE.AND P0, PT, RZ, UR8, PT ;  /* 0x00000008ff007c0c */ /* 0x000fe2000bf05270 */
[----:B------:R-:W3:Y:S01]  /*0270*/  I2F.RP R11, R8 ;  /* 0x00000008000b7306 */ /* 0x000ee20000209400 */
[----:B------:R-:W-:Y:S01]  /*0280*/  IMAD.MOV.U32 R15, RZ, RZ, R14 ;  /* 0x000000ffff0f7224 */ /* 0x000fe200078e000e */
[----:B------:R-:W-:-:S06]  /*0290*/  LOP3.LUT R12, RZ, UR8, RZ, 0x33, !PT ;  /* 0x00000008ff0c7c12 */ /* 0x000fcc000f8e33ff */
[----:B---3--:R-:W3:Y:S01]  /*02a0*/  MUFU.RCP R11, R11 ;  /* 0x0000000b000b7308 */ /* 0x008ee20000001000 */
[----:B-1----:R-:W-:Y:S01]  /*02b0*/  IMAD.WIDE.U32 R4, R0, UR6, RZ ;  /* 0x0000000600047c25 */ /* 0x002fe2000f8e00ff */
[----:B---3--:R-:W-:-:S06]  /*02c0*/  IADD3 R6, PT, PT, R11, 0xffffffe, RZ ;  /* 0x0ffffffe0b067810 */ /* 0x008fcc0007ffe0ff */
[----:B------:R1:W3:Y:S02]  /*02d0*/  F2I.FTZ.U32.TRUNC.NTZ R7, R6 ;  /* 0x0000000600077305 */ /* 0x0002e4000021f000 */
[----:B-1----:R-:W-:Y:S02]  /*02e0*/  HFMA2 R6, -RZ, RZ, 0, 0 ;  /* 0x00000000ff067431 */ /* 0x002fe400000001ff */
[----:B---3--:R-:W-:-:S04]  /*02f0*/  IMAD.MOV R13, RZ, RZ, -R7 ;  /* 0x000000ffff0d7224 */ /* 0x008fc800078e0a07 */
[----:B------:R-:W-:-:S04]  /*0300*/  IMAD R13, R13, R8, RZ ;  /* 0x000000080d0d7224 */ /* 0x000fc800078e02ff */
[----:B------:R-:W-:-:S04]  /*0310*/  IMAD.HI.U32 R11, R7, R13, R6 ;  /* 0x0000000d070b7227 */ /* 0x000fc800078e0006 */
[----:B--2---:R-:W-:-:S07]  /*0320*/  IMAD R13, R0, UR7, R5 ;  /* 0x00000007000d7c24 */ /* 0x004fce000f8e0205 */
.L_x_430:
[----:B-1----:R-:W-:Y:S01]  /*0330*/  IABS R6, UR8 ;  /* 0x0000000800067c13 */ /* 0x002fe20008000000 */
[----:B------:R-:W-:Y:S01]  /*0340*/  IMAD.U32 R19, RZ, RZ, UR8 ;  /* 0x00000008ff137e24 */ /* 0x000fe2000f8e00ff */
[----:B------:R-:W-:Y:S02]  /*0350*/  IABS R7, R15 ;  /* 0x0000000f00077213 */ /* 0x000fe40000000000 */
[----:B------:R-:W-:Y:S02]  /*0360*/  IADD3 R16, PT, PT, RZ, -R6, RZ ;  /* 0x80000006ff107210 */ /* 0x000fe40007ffe0ff */
[----:B------:R-:W-:Y:S01]  /*0370*/  MOV R22, 0x2 ;  /* 0x0000000200167802 */ /* 0x000fe20000000f00 */
[----:B------:R-:W-:-:S04]  /*0380*/  IMAD.HI.U32 R6, R11, R7, RZ ;  /* 0x000000070b067227 */ /* 0x000fc800078e00ff */
[----:B------:R-:W-:Y:S01]  /*0390*/  IMAD R7, R6, R16, R7 ;  /* 0x0000001006077224 */ /* 0x000fe200078e0207 */
[----:B------:R-:W-:-:S04]  /*03a0*/  IABS R16, UR8 ;  /* 0x0000000800107c13 */ /* 0x000fc80008000000 */
[----:B------:R-:W-:-:S13]  /*03b0*/  ISETP.GT.U32.AND P2, PT, R8, R7, PT ;  /* 0x000000070800720c */ /* 0x000fda0003f44070 */
[----:B------:R-:W-:Y:S01]  /*03c0*/  @!P2 IMAD.IADD R7, R7, 0x1, -R16 ;  /* 0x000000010707a824 */ /* 0x000fe200078e0a10 */
[----:B------:R-:W-:-:S04]  /*03d0*/  @!P2 IADD3 R6, PT, PT, R6, 0x1, RZ ;  /* 0x000000010606a810 */ /* 0x000fc80007ffe0ff */
[----:B------:R-:W-:Y:S02]  /*03e0*/  ISETP.GE.U32.AND P1, PT, R7, R8, PT ;  /* 0x000000080700720c */ /* 0x000fe40003f26070 */
[----:B------:R-:W-:-:S04]  /*03f0*/  LOP3.LUT R7, R15, UR8, RZ, 0x3c, !PT ;  /* 0x000000080f077c12 */ /* 0x000fc8000f8e3cff */
        /* <DEDUP_REMOVED lines=19> */
[----:B------:R-:W-:Y:S02]  /*0530*/  LEA.HI.X R7, R16, UR17, R17, 0x1, P1 ;  /* 0x0000001110077c11 */ /* 0x000fe400088f0c11 */
[----:B------:R-:W-:Y:S01]  /*0540*/  MOV R17, UR8 ;  /* 0x0000000800117c02 */ /* 0x000fe20008000f00 */
[----:B------:R-:W3:Y:S04]  /*0550*/  LDG.E.U16.CONSTANT R18, desc[UR12][R18.64] ;  /* 0x0000000c12127981 */ /* 0x000ee8000c1e9500 */
[----:B------:R-:W4:Y:S01]  /*0560*/  LDG.E.U16 R21, desc[UR12][R6.64] ;  /* 0x0000000c06157981 */ /* 0x000f22000c1e1500 */
[----:B------:R-:W-:-:S05]  /*0570*/  IMAD.WIDE R16, R17, 0x2, R6 ;  /* 0x0000000211107825 */ /* 0x000fca00078e0206 */
[----:B------:R-:W4:Y:S01]  /*0580*/  LDG.E.U16 R24, desc[UR12][R16.64] ;  /* 0x0000000c10187981 */ /* 0x000f22000c1e1500 */
[----:B------:R-:W-:-:S05]  /*0590*/  IMAD.IADD R15, R10, 0x1, R15 ;  /* 0x000000010a0f7824 */ /* 0x000fca00078e020f */
[----:B------:R-:W-:Y:S01]  /*05a0*/  ISETP.GE.AND P1, PT, R15, R9, PT ;  /* 0x000000090f00720c */ /* 0x000fe20003f26270 */
[----:B--2---:R-:W-:Y:S02]  /*05b0*/  IMAD.U32 R20, R20, 0x10000, RZ ;  /* 0x0001000014147824 */ /* 0x004fe400078e00ff */
[----:B---3--:R-:W-:Y:S01]  /*05c0*/  IMAD.U32 R26, R18, 0x10000, RZ ;  /* 0x00010000121a7824 */ /* 0x008fe200078e00ff */
[----:B----4-:R-:W-:-:S05]  /*05d0*/  SHF.L.U32 R21, R21, 0x10, RZ ;  /* 0x0000001015157819 */ /* 0x010fca00000006ff */
[C---:B------:R-:W-:Y:S01]  /*05e0*/  FMUL.FTZ R25, R21.reuse, R20 ;  /* 0x0000001415197220 */ /* 0x040fe20000410000 */
[----:B------:R-:W-:Y:S01]  /*05f0*/  FMUL.FTZ R22, R21, R26 ;  /* 0x0000001a15167220 */ /* 0x000fe20000410000 */
[----:B------:R-:W-:-:S05]  /*0600*/  SHF.L.U32 R21, R24, 0x10, RZ ;  /* 0x0000001018157819 */ /* 0x000fca00000006ff */
        /* <DEDUP_REMOVED lines=9> */
[----:B------:R-:W-:Y:S01]  /*06a0*/  FADD.FTZ R21, R21, R24 ;  /* 0x0000001815157221 */ /* 0x000fe20000010000 */
[----:B---3--:R-:W-:-:S04]  /*06b0*/  IMAD.U32 R19, R26, 0x10000, RZ ;  /* 0x000100001a137824 */ /* 0x008fc800078e00ff */
[----:B------:R-:W-:-:S05]  /*06c0*/  FADD.FTZ R18, R18, -R19 ;  /* 0x8000001312127221 */ /* 0x000fca0000010000 */
[----:B------:R-:W-:-:S04]  /*06d0*/  F2FP.BF16.F32.PACK_AB R18, R21, R18 ;  /* 0x000000121512723e */ /* 0x000fc800000010ff */
[----:B------:R-:W-:Y:S01]  /*06e0*/  PRMT R19, R18, 0x7632, R19 ;  /* 0x0000763212137816 */ /* 0x000fe20000000013 */
[----:B------:R1:W-:Y:S04]  /*06f0*/  STG.E.U16 desc[UR12][R6.64], R18 ;  /* 0x0000001206007986 */ /* 0x0003e8000c10150c */
[----:B------:R1:W-:Y:S01]  /*0700*/  STG.E.U16 desc[UR12][R16.64], R19 ;  /* 0x0000001310007986 */ /* 0x0003e2000c10150c */
[----:B------:R-:W-:Y:S05]  /*0710*/  @!P1 BRA `(.L_x_430) ;  /* 0xfffffffc00049947 */ /* 0x000fea000383ffff */
.L_x_429:
[----:B0-----:R-:W-:Y:S05]  /*0720*/  BSYNC.RECONVERGENT B0 ;  /* 0x0000000000007941 */ /* 0x001fea0003800200 */
.L_x_428:
[----:B------:R-:W0:Y:S02]  /*0730*/  LDCU UR6, c[0x0][0x3f4] ;  /* 0x00007e80ff0677ac */ /* 0x000e240008000800 */
[----:B0-----:R-:W-:-:S06]  /*0740*/  USHF.R.S32.HI UR10, URZ, 0x1f, UR6 ;  /* 0x0000001fff0a7899 */ /* 0x001fcc0008011406 */
[----:B-----5:R-:W-:-:S04]  /*0750*/  LOP3.LUT R4, R3, UR10, RZ, 0xfc, !PT ;  /* 0x0000000a03047c12 */ /* 0x020fc8000f8efcff */
[----:B------:R-:W-:-:S13]  /*0760*/  ISETP.NE.U32.AND P0, PT, R4, RZ, PT ;  /* 0x000000ff0400720c */ /* 0x000fda0003f05070 */
[----:B------:R-:W-:Y:S05]  /*0770*/  @P0 BRA `(.L_x_431) ;  /* 0x0000000000600947 */ /* 0x000fea0003800000 */
[----:B-1----:R-:W0:Y:S01]  /*0780*/  I2F.U32.RP R6, UR6 ;  /* 0x0000000600067d06 */ /* 0x002e220008209000 */
[----:B------:R-:W-:Y:S01]  /*0790*/  ISETP.NE.U32.AND P2, PT, RZ, UR6, PT ;  /* 0x00000006ff007c0c */ /* 0x000fe2000bf45070 */
[----:B------:R-:W-:-:S06]  /*07a0*/  HFMA2 R16, -RZ, RZ, 0, 0 ;  /* 0x00000000ff107431 */ /* 0x000fcc00000001ff */
[----:B0-----:R-:W0:Y:S02]  /*07b0*/  MUFU.RCP R6, R6 ;  /* 0x0000000600067308 */ /* 0x001e240000001000 */
[----:B0-----:R-:W-:-:S06]  /*07c0*/  IADD3 R4, PT, PT, R6, 0xffffffe, RZ ;  /* 0x0ffffffe06047810 */ /* 0x001fcc0007ffe0ff */
[----:B------:R0:W1:Y:S02]  /*07d0*/  F2I.FTZ.U32.TRUNC.NTZ R5, R4 ;  /* 0x0000000400057305 */ /* 0x000064000021f000 */
[----:B0-----:R-:W-:Y:S01]  /*07e0*/  MOV R4, RZ ;  /* 0x000000ff00047202 */ /* 0x001fe20000000f00 */
[----:B-1----:R-:W-:-:S04]  /*07f0*/  IMAD.MOV R7, RZ, RZ, -R5 ;  /* 0x000000ffff077224 */ /* 0x002fc800078e0a05 */
[----:B------:R-:W-:-:S04]  /*0800*/  IMAD R7, R7, UR6, RZ ;  /* 0x0000000607077c24 */ /* 0x000fc8000f8e02ff */
[----:B------:R-:W-:-:S06]  /*0810*/  IMAD.HI.U32 R5, R5, R7, R4 ;  /* 0x0000000705057227 */ /* 0x000fcc00078e0004 */
[----:B------:R-:W-:-:S04]  /*0820*/  IMAD.HI.U32 R5, R5, R2, RZ ;  /* 0x0000000205057227 */ /* 0x000fc800078e00ff */
[----:B------:R-:W-:-:S04]  /*0830*/  IMAD.MOV R7, RZ, RZ, -R5 ;  /* 0x000000ffff077224 */ /* 0x000fc800078e0a05 */
[----:B------:R-:W-:-:S05]  /*0840*/  IMAD R7, R7, UR6, R2 ;  /* 0x0000000607077c24 */ /* 0x000fca000f8e0202 */
[----:B------:R-:W-:-:S13]  /*0850*/  ISETP.GE.U32.AND P0, PT, R7, UR6, PT ;  /* 0x0000000607007c0c */ /* 0x000fda000bf06070 */
[----:B------:R-:W-:Y:S01]  /*0860*/  @P0 IADD3 R7, PT, PT, R7, -UR6, RZ ;  /* 0x8000000607070c10 */ /* 0x000fe2000fffe0ff */
[----:B------:R-:W-:-:S03]  /*0870*/  @P0 VIADD R5, R5, 0x1 ;  /* 0x0000000105050836 */ /* 0x000fc60000000000 */
[----:B------:R-:W-:-:S13]  /*0880*/  ISETP.GE.U32.AND P1, PT, R7, UR6, PT ;  /* 0x0000000607007c0c */ /* 0x000fda000bf26070 */
[----:B------:R-:W-:Y:S02]  /*0890*/  @P1 IADD3 R5, PT, PT, R5, 0x1, RZ ;  /* 0x0000000105051810 */ /* 0x000fe40007ffe0ff */
[----:B------:R-:W-:-:S05]  /*08a0*/  @!P2 LOP3.LUT R5, RZ, UR6, RZ, 0x33, !PT ;  /* 0x00000006ff05ac12 */ /* 0x000fca000f8e33ff */
[--C-:B------:R-:W-:Y:S02]  /*08b0*/  IMAD.MOV R7, RZ, RZ, -R5.reuse ;  /* 0x000000ffff077224 */ /* 0x100fe400078e0a05 */
[----:B------:R-:W-:Y:S02]  /*08c0*/  IMAD.MOV.U32 R6, RZ, RZ, R5 ;  /* 0x000000ffff067224 */ /* 0x000fe400078e0005 */
[----:B------:R-:W-:Y:S01]  /*08d0*/  IMAD R18, R7, UR6, R2 ;  /* 0x0000000607127c24 */ /* 0x000fe2000f8e0202 */
[----:B------:R-:W-:Y:S01]  /*08e0*/  MOV R7, RZ ;  /* 0x000000ff00077202 */ /* 0x000fe20000000f00 */
[----:B------:R-:W-:Y:S06]  /*08f0*/  BRA `(.L_x_432) ;  /* 0x0000000000247947 */ /* 0x000fec0003800000 */
.L_x_431:
[----:B------:R-:W-:-:S07]  /*0900*/  MOV R4, 0x920 ;  /* 0x0000092000047802 */ /* 0x000fce0000000f00 */
[----:B-1----:R-:W-:Y:S05]  /*0910*/  CALL.REL.NOINC `($__internal_13_$__cuda_sm20_div_s64) ;  /* 0x0000001400f87944 */ /* 0x002fea0003c00000 */
[----:B------:R-:W0:Y:S01]  /*0920*/  LDC R19, c[0x0][0x3f4] ;  /* 0x0000fd00ff137b82 */ /* 0x000e220000000800 */
[----:B------:R-:W-:-:S05]  /*0930*/  IADD3 R5, P0, PT, RZ, -R6, RZ ;  /* 0x80000006ff057210 */ /* 0x000fca0007f1e0ff */
[----:B------:R-:W-:-:S04]  /*0940*/  IMAD.X R4, RZ, RZ, ~R7, P0 ;  /* 0x000000ffff047224 */ /* 0x000fc800000e0e07 */
[-C--:B0-----:R-:W-:Y:S02]  /*0950*/  IMAD R4, R4, R19.reuse, RZ ;  /* 0x0000001304047224 */ /* 0x081fe400078e02ff */
[----:B------:R-:W-:-:S04]  /*0960*/  IMAD.WIDE.U32 R18, R5, R19, R2 ;  /* 0x0000001305127225 */ /* 0x000fc800078e0002 */
[----:B------:R-:W-:-:S05]  /*0970*/  IMAD R5, R5, UR10, R4 ;  /* 0x0000000a05057c24 */ /* 0x000fca000f8e0204 */
[----:B------:R-:W-:-:S07]  /*0980*/  IADD3 R16, PT, PT, R19, R5, RZ ;  /* 0x0000000513107210 */ /* 0x000fce0007ffe0ff */
.L_x_432:
[----:B------:R-:W-:-:S13]  /*0990*/  ISETP.GE.AND P0, PT, R3, RZ, PT ;  /* 0x000000ff0300720c */ /* 0x000fda0003f06270 */
[----:B------:R-:W-:Y:S05]  /*09a0*/  @!P0 EXIT ;  /* 0x000000000000894d */ /* 0x000fea0003800000 */
[----:B------:R-:W-:Y:S01]  /*09b0*/  ISETP.GE.AND P0, PT, R14, UR8, PT ;  /* 0x000000080e007c0c */ /* 0x000fe2000bf06270 */
[----:B------:R-:W-:-:S12]  /*09c0*/  BSSY.RECONVERGENT B0, `(.L_x_433) ;  /* 0x0000152000007945 */ /* 0x000fd80003800200 */
[----:B------:R-:W-:Y:S05]  /*09d0*/  @P0 BRA `(.L_x_434) ;  /* 0x0000001400400947 */ /* 0x000fea0003800000 */
[----:B------:R-:W0:Y:S01]  /*09e0*/  LDC R20, c[0x0][0x360] ;  /* 0x0000d800ff147b82 */ /* 0x000e220000000800 */
[----:B------:R-:W1:Y:S01]  /*09f0*/  LDCU UR15, c[0x0][0x3f0] ;  /* 0x00007e00ff0f77ac */ /* 0x000e620008000800 */
[----:B------:R-:W-:Y:S01]  /*0a00*/  BSSY.RECONVERGENT B1, `(.L_x_435) ;  /* 0x000007f000017945 */ /* 0x000fe20003800200 */
[----:B------:R-:W-:Y:S01]  /*0a10*/  MOV R21, R14 ;  /* 0x0000000e00157202 */ /* 0x000fe20000000f00 */
[----:B------:R-:W2:Y:S01]  /*0a20*/  LDCU.64 UR16, c[0x0][0x3e8] ;  /* 0x00007d00ff1077ac */ /* 0x000ea20008000a00 */
[----:B------:R-:W3:Y:S01]  /*0a30*/  LDCU.64 UR10, c[0x0][0x3c0] ;  /* 0x00007800ff0a77ac */ /* 0x000ee20008000a00 */
[----:B-1----:R-:W-:Y:S02]  /*0a40*/  USHF.R.S32.HI UR7, URZ, 0x1f, UR15 ;  /* 0x0000001fff077899 */ /* 0x002fe4000801140f */
[----:B--2---:R-:W-:Y:S01]  /*0a50*/  USHF.R.S32.HI UR6, URZ, 0x1f, UR16 ;  /* 0x0000001fff067899 */ /* 0x004fe20008011410 */
[----:B0-----:R-:W0:Y:S01]  /*0a60*/  I2F.U32.RP R8, R20 ;  /* 0x0000001400087306 */ /* 0x001e220000209000 */
[----:B------:R-:W-:Y:S01]  /*0a70*/  IMAD.IADD R4, R14, 0x1, R20 ;  /* 0x000000010e047824 */ /* 0x000fe200078e0214 */
[----:B------:R-:W-:Y:S01]  /*0a80*/  ISETP.NE.U32.AND P2, PT, R20, RZ, PT ;  /* 0x000000ff1400720c */ /* 0x000fe20003f45070 */
[----:B------:R-:W-:-:S03]  /*0a90*/  IMAD R11, R7, UR16, RZ ;  /* 0x00000010070b7c24 */ /* 0x000fc6000f8e02ff */
[----:B------:R-:W-:Y:S01]  /*0aa0*/  ISETP.GE.U32.AND P0, PT, R4, UR8, PT ;  /* 0x0000000804007c0c */ /* 0x000fe2000bf06070 */
[----:B------:R-:W-:Y:S01]  /*0ab0*/  IMAD R13, R6, UR6, R11 ;  /* 0x00000006060d7c24 */ /* 0x000fe2000f8e020b */
[----:B------:R-:W-:Y:S01]  /*0ac0*/  VIMNMX.U32 R5, PT, PT, R4, UR8, !PT ;  /* 0x0000000804057c48 */ /* 0x000fe2000ffe0000 */
[----:B------:R-:W-:Y:S01]  /*0ad0*/  USHF.R.S32.HI UR6, URZ, 0x1f, UR17 ;  /* 0x0000001fff067899 */ /* 0x000fe20008011411 */
[----:B------:R-:W-:-:S04]  /*0ae0*/  SEL R17, RZ, 0x1, P0 ;  /* 0x00000001ff117807 */ /* 0x000fc80000000000 */
[----:B------:R-:W-:Y:S01]  /*0af0*/  IADD3 R5, PT, PT, R5, -R4, -R17 ;  /* 0x8000000405057210 */ /* 0x000fe20007ffe811 */
[----:B0-----:R-:W0:Y:S02]  /*0b00*/  MUFU.RCP R8, R8 ;  /* 0x0000000800087308 */ /* 0x001e240000001000 */
[----:B0-----:R-:W-:-:S06]  /*0b10*/  VIADD R2, R8, 0xffffffe ;  /* 0x0ffffffe08027836 */ /* 0x001fcc0000000000 */
[----:B------:R0:W1:Y:S02]  /*0b20*/  F2I.FTZ.U32.TRUNC.NTZ R3, R2 ;  /* 0x0000000200037305 */ /* 0x000064000021f000 */
[----:B0-----:R-:W-:Y:S01]  /*0b30*/  HFMA2 R2, -RZ, RZ, 0, 0 ;  /* 0x00000000ff027431 */ /* 0x001fe200000001ff */
[----:B-1----:R-:W-:-:S05]  /*0b40*/  IADD3 R9, PT, PT, RZ, -R3, RZ ;  /* 0x80000003ff097210 */ /* 0x002fca0007ffe0ff */
[----:B------:R-:W-:-:S04]  /*0b50*/  IMAD R9, R9, R20, RZ ;  /* 0x0000001409097224 */ /* 0x000fc800078e02ff */
[----:B------:R-:W-:-:S04]  /*0b60*/  IMAD.HI.U32 R8, R3, R9, R2 ;  /* 0x0000000903087227 */ /* 0x000fc800078e0002 */
[----:B------:R-:W-:Y:S02]  /*0b70*/  IMAD.U32 R9, RZ, RZ, UR7 ;  /* 0x00000007ff097e24 */ /* 0x000fe4000f8e00ff */
[----:B------:R-:W-:-:S04]  /*0b80*/  IMAD.HI.U32 R10, R8, R5, RZ ;  /* 0x00000005080a7227 */ /* 0x000fc800078e00ff */
[----:B------:R-:W-:Y:S02]  /*0b90*/  IMAD.MOV R2, RZ, RZ, -R10 ;  /* 0x000000ffff027224 */ /* 0x000fe400078e0a0a */
[----:B------:R-:W-:Y:S02]  /*0ba0*/  IMAD.U32 R8, RZ, RZ, UR15 ;  /* 0x0000000fff087e24 */ /* 0x000fe4000f8e00ff */
[----:B------:R-:W-:Y:S02]  /*0bb0*/  IMAD R5, R20, R2, R5 ;  /* 0x0000000214057224 */ /* 0x000fe400078e0205 */
[----:B---3--:R-:W-:-:S03]  /*0bc0*/  IMAD.WIDE.U32 R2, R0, UR10, RZ ;  /* 0x0000000a00027c25 */ /* 0x008fc6000f8e00ff */
[----:B------:R-:W-:Y:S01]  /*0bd0*/  ISETP.GE.U32.AND P0, PT, R5, R20, PT ;  /* 0x000000140500720c */ /* 0x000fe20003f06070 */
[----:B------:R-:W-:-:S04]  /*0be0*/  IMAD.WIDE.U32 R8, R6, UR16, R8 ;  /* 0x0000001006087c25 */ /* 0x000fc8000f8e0008 */
[----:B------:R-:W-:Y:S01]  /*0bf0*/  IMAD R11, R0, UR11, R3 ;  /* 0x0000000b000b7c24 */ /* 0x000fe2000f8e0203 */
[----:B------:R-:W-:Y:S01]  /*0c00*/  IADD3 R3, PT, PT, R9, R13, RZ ;  /* 0x0000000d09037210 */ /* 0x000fe20007ffe0ff */
[----:B------:R-:W-:Y:S02]  /*0c10*/  IMAD.SHL.U32 R12, R2, 0x2, RZ ;  /* 0x00000002020c7824 */ /* 0x000fe400078e00ff */
[----:B------:R-:W-:Y:S01]  /*0c20*/  IMAD R9, R16, UR17, RZ ;  /* 0x0000001110097c24 */ /* 0x000fe2000f8e02ff */
[----:B------:R-:W-:Y:S02]  /*0c30*/  SHF.L.U64.HI R13, R2, 0x1, R11 ;  /* 0x00000001020d7819 */ /* 0x000fe4000001020b */
[----:B------:R-:W-:Y:S01]  /*0c40*/  MOV R2, R8 ;  /* 0x0000000800027202 */ /* 0x000fe20000000f00 */
[----:B------:R-:W-:Y:S01]  /*0c50*/  IMAD R11, R18, UR6, R9 ;  /* 0x00000006120b7c24 */ /* 0x000fe2000f8e0209 */
[-C--:B------:R-:W-:Y:S02]  /*0c60*/  @P0 IADD3 R5, PT, PT, R5, -R20.reuse, RZ ;  /* 0x8000001405050210 */ /* 0x080fe40007ffe0ff */
[----:B------:R-:W-:Y:S01]  /*0c70*/  @P0 IADD3 R10, PT, PT, R10, 0x1, RZ ;  /* 0x000000010a0a0810 */ /* 0x000fe20007ffe0ff */
[----:B------:R-:W-:Y:S01]  /*0c80*/  IMAD.WIDE.U32 R2, R18, UR17, R2 ;  /* 0x0000001112027c25 */ /* 0x000fe2000f8e0002 */
[----:B------:R-:W-:-:S02]  /*0c90*/  ISETP.GE.U32.AND P1, PT, R5, R20, PT ;  /* 0x000000140500720c */ /* 0x000fc40003f26070 */
[----:B------:R-:W0:Y:S01]  /*0ca0*/  LDC.64 R4, c[0x0][0x390] ;  /* 0x0000e400ff047b82 */ /* 0x000e220000000a00 */
[----:B------:R-:W-:-:S10]  /*0cb0*/  IMAD.IADD R11, R3, 0x1, R11 ;  /* 0x00000001030b7824 */ /* 0x000fd400078e020b */
[----:B------:R-:W-:Y:S02]  /*0cc0*/  @P1 IADD3 R10, PT, PT, R10, 0x1, RZ ;  /* 0x000000010a0a1810 */ /* 0x000fe40007ffe0ff */
[----:B------:R-:W-:-:S05]  /*0cd0*/  @!P2 LOP3.LUT R10, RZ, R20, RZ, 0x33, !PT ;  /* 0x00000014ff0aa212 */ /* 0x000fca00078e33ff */
[----:B------:R-:W-:-:S05]  /*0ce0*/  IMAD.IADD R17, R17, 0x1, R10 ;  /* 0x0000000111117824 */ /* 0x000fca00078e020a */
[----:B------:R-:W-:Y:S02]  /*0cf0*/  LOP3.LUT R10, R17, 0x3, RZ, 0xc0, !PT ;  /* 0x00000003110a7812 */ /* 0x000fe400078ec0ff */
[----:B0-----:R-:W-:Y:S02]  /*0d00*/  IADD3 R8, P1, PT, R12, R4, RZ ;  /* 0x000000040c087210 */ /* 0x001fe40007f3e0ff */
[----:B------:R-:W-:-:S03]  /*0d10*/  ISETP.NE.AND P0, PT, R10, 0x3, PT ;  /* 0x000000030a00780c */ /* 0x000fc60003f05270 */
[----:B------:R-:W-:-:S10]  /*0d20*/  IMAD.X R9, R13, 0x1, R5, P1 ;  /* 0x000000010d097824 */ /* 0x000fd400008e0605 */
[----:B------:R-:W-:Y:S05]  /*0d30*/  @!P0 BRA `(.L_x_436) ;  /* 0x00000004002c8947 */ /* 0x000fea0003800000 */
[----:B------:R-:W0:Y:S01]  /*0d40*/  LDCU.64 UR6, c[0x0][0x3d8] ;  /* 0x00007b00ff0677ac */ /* 0x000e220008000a00 */
[----:B------:R-:W-:Y:S01]  /*0d50*/  IMAD.U32 R15, RZ, RZ, UR8 ;  /* 0x00000008ff0f7e24 */ /* 0x000fe2000f8e00ff */
[C---:B------:R-:W-:Y:S01]  /*0d60*/  SHF.L.U64.HI R11, R2.reuse, 0x2, R11 ;  /* 0x00000002020b7819 */ /* 0x040fe2000001020b */
[----:B------:R-:W-:Y:S01]  /*0d70*/  IMAD.U32 R3, RZ, RZ, UR9 ;  /* 0x00000009ff037e24 */ /* 0x000fe2000f8e00ff */
[----:B------:R-:W1:Y:S01]  /*0d80*/  LDCU.64 UR10, c[0x0][0x3a0] ;  /* 0x00007400ff0a77ac */ /* 0x000e620008000a00 */
[----:B------:R-:W-:Y:S01]  /*0d90*/  IMAD.WIDE R12, R15, 0x2, R12 ;  /* 0x000000020f0c7825 */ /* 0x000fe200078e020c */
[----:B------:R-:W-:Y:S01]  /*0da0*/  SHF.L.U32 R10, R2, 0x2, RZ ;  /* 0x00000002020a7819 */ /* 0x000fe200000006ff */
[----:B------:R-:W-:Y:S01]  /*0db0*/  BSSY.RECONVERGENT B2, `(.L_x_437) ;  /* 0x0000042000027945 */ /* 0x000fe20003800200 */
[----:B------:R-:W-:Y:S01]  /*0dc0*/  MOV R2, UR14 ;  /* 0x0000000e00027c02 */ /* 0x000fe20008000f00 */
[----:B------:R-:W-:Y:S01]  /*0dd0*/  IMAD.WIDE.U32 R30, R14, 0x2, RZ ;  /* 0x000000020e1e7825 */ /* 0x000fe200078e00ff */
[----:B------:R-:W-:-:S02]  /*0de0*/  MOV R19, UR8 ;  /* 0x0000000800137c02 */ /* 0x000fc40008000f00 */
[----:B------:R-:W-:Y:S01]  /*0df0*/  IADD3 R27, P1, PT, R12, R4, RZ ;  /* 0x000000040c1b7210 */ /* 0x000fe20007f3e0ff */
[----:B------:R-:W-:Y:S02]  /*0e00*/  VIADD R4, R17, 0x1 ;  /* 0x0000000111047836 */ /* 0x000fe40000000000 */
[----:B------:R-:W-:Y:S01]  /*0e10*/  IMAD.WIDE.U32 R10, R14, 0x4, R10 ;  /* 0x000000040e0a7825 */ /* 0x000fe200078e000a */
[----:B------:R-:W-:Y:S02]  /*0e20*/  IADD3.X R21, PT, PT, R13, R5, RZ, P1, !PT ;  /* 0x000000050d157210 */ /* 0x000fe40000ffe4ff */
[----:B------:R-:W-:Y:S01]  /*0e30*/  LOP3.LUT R5, R4, 0x3, RZ, 0xc0, !PT ;  /* 0x0000000304057812 */ /* 0x000fe200078ec0ff */
[----:B------:R-:W-:Y:S01]  /*0e40*/  IMAD.WIDE.U32 R2, R19, 0x2, R2 ;  /* 0x0000000213027825 */ /* 0x000fe200078e0002 */
[----:B0-----:R-:W-:-:S03]  /*0e50*/  IADD3 R32, P0, PT, R10, UR6, RZ ;  /* 0x000000060a207c10 */ /* 0x001fc6000ff1e0ff */
[----:B------:R-:W-:Y:S01]  /*0e60*/  IMAD.MOV R10, RZ, RZ, -R5 ;  /* 0x000000ffff0a7224 */ /* 0x000fe200078e0a05 */
[----:B-1----:R-:W-:Y:S01]  /*0e70*/  IADD3 R26, P2, PT, R2, UR10, RZ ;  /* 0x0000000a021a7c10 */ /* 0x002fe2000ff5e0ff */
[----:B------:R-:W-:Y:S01]  /*0e80*/  IMAD R28, R5, R20, R14 ;  /* 0x00000014051c7224 */ /* 0x000fe200078e020e */
[----:B------:R-:W-:Y:S02]  /*0e90*/  IADD3.X R33, PT, PT, R11, UR7, RZ, P0, !PT ;  /* 0x000000070b217c10 */ /* 0x000fe400087fe4ff */
[----:B------:R-:W-:-:S09]  /*0ea0*/  IADD3.X R19, PT, PT, R3, UR11, RZ, P2, !PT ;  /* 0x0000000b03137c10 */ /* 0x000fd200097fe4ff */
.L_x_438:
[C---:B0-----:R-:W-:Y:S02]  /*0eb0*/  IADD3 R12, P1, PT, R30.reuse, R8, RZ ;  /* 0x000000081e0c7210 */ /* 0x041fe40007f3e0ff */
[C---:B------:R-:W-:Y:S02]  /*0ec0*/  IADD3 R4, P0, PT, R30.reuse, UR4, RZ ;  /* 0x000000041e047c10 */ /* 0x040fe4000ff1e0ff */
[C---:B------:R-:W-:Y:S02]  /*0ed0*/  IADD3.X R13, PT, PT, R31.reuse, R9, RZ, P1, !PT ;  /* 0x000000091f0d7210 */ /* 0x040fe40000ffe4ff */
[C---:B------:R-:W-:Y:S02]  /*0ee0*/  IADD3 R22, P1, PT, R30.reuse, R27, RZ ;  /* 0x0000001b1e167210 */ /* 0x040fe40007f3e0ff */
[----:B------:R-:W-:Y:S01]  /*0ef0*/  IADD3.X R5, PT, PT, R31, UR5, RZ, P0, !PT ;  /* 0x000000051f057c10 */ /* 0x000fe200087fe4ff */
[----:B------:R-:W2:Y:S01]  /*0f00*/  LDG.E.U16 R11, desc[UR12][R12.64] ;  /* 0x0000000c0c0b7981 */ /* 0x000ea2000c1e1500 */
[----:B------:R-:W-:-:S02]  /*0f10*/  IADD3 R2, P0, PT, R30, R26, RZ ;  /* 0x0000001a1e027210 */ /* 0x000fc40007f1e0ff */
[C---:B------:R-:W-:Y:S01]  /*0f20*/  IADD3.X R23, PT, PT, R31.reuse, R21, RZ, P1, !PT ;  /* 0x000000151f177210 */ /* 0x040fe20000ffe4ff */
[----:B------:R-:W3:Y:S02]  /*0f30*/  LDG.E.U16.CONSTANT R4, desc[UR12][R4.64] ;  /* 0x0000000c04047981 */ /* 0x000ee4000c1e9500 */
[----:B------:R-:W-:Y:S02]  /*0f40*/  IMAD.X R3, R31, 0x1, R19, P0 ;  /* 0x000000011f037824 */ /* 0x000fe400000e0613 */
[----:B------:R-:W4:Y:S04]  /*0f50*/  LDG.E.U16 R15, desc[UR12][R22.64] ;  /* 0x0000000c160f7981 */ /* 0x000f28000c1e1500 */
[----:B------:R-:W5:Y:S01]  /*0f60*/  LDG.E.U16.CONSTANT R2, desc[UR12][R2.64] ;  /* 0x0000000c02027981 */ /* 0x000f62000c1e9500 */
[----:B--2---:R-:W-:Y:S01]  /*0f70*/  SHF.L.U32 R11, R11, 0x10, RZ ;  /* 0x000000100b0b7819 */ /* 0x004fe200000006ff */
[----:B---3--:R-:W-:Y:S01]  /*0f80*/  IMAD.U32 R24, R4, 0x10000, RZ ;  /* 0x0001000004187824 */ /* 0x008fe200078e00ff */
[----:B----4-:R-:W-:-:S03]  /*0f90*/  SHF.L.U32 R15, R15, 0x10, RZ ;  /* 0x000000100f0f7819 */ /* 0x010fc600000006ff */
[C---:B------:R-:W-:Y:S01]  /*0fa0*/  FMUL.FTZ R25, R11.reuse, R24 ;  /* 0x000000180b197220 */ /* 0x040fe20000410000 */
        /* <DEDUP_REMOVED lines=13> */
[----:B------:R-:W-:-:S04]  /*1080*/  FADD.FTZ R11, R5, -R2 ;  /* 0x80000002050b7221 */ /* 0x000fc80000010000 */
[----:B------:R-:W-:Y:S02]  /*1090*/  F2FP.BF16.F32.PACK_AB R15, RZ, R15 ;  /* 0x0000000fff0f723e */ /* 0x000fe400000010ff */
[----:B------:R-:W-:Y:S02]  /*10a0*/  F2FP.BF16.F32.PACK_AB R11, RZ, R11 ;  /* 0x0000000bff0b723e */ /* 0x000fe400000010ff */
[----:B------:R-:W-:Y:S02]  /*10b0*/  PRMT R25, R15, 0x7610, R25 ;  /* 0x000076100f197816 */ /* 0x000fe40000000019 */
[----:B------:R-:W-:-:S03]  /*10c0*/  PRMT R24, R11, 0x7610, R24 ;  /* 0x000076100b187816 */ /* 0x000fc60000000018 */
[----:B------:R0:W-:Y:S04]  /*10d0*/  STL.U16 [R1+0x4], R25 ;  /* 0x0000041901007387 */ /* 0x0001e80000100400 */
[----:B------:R1:W-:Y:S04]  /*10e0*/  STL.U16 [R1], R24 ;  /* 0x0000001801007387 */ /* 0x0003e80000100400 */
[----:B------:R-:W2:Y:S01]  /*10f0*/  LDL.64 R2, [R1] ;  /* 0x0000000001027983 */ /* 0x000ea20000100a00 */
[----:B------:R-:W-:Y:S02]  /*1100*/  IMAD.U32 R5, RZ, RZ, UR8 ;  /* 0x00000008ff057e24 */ /* 0x000fe4000f8e00ff */
[----:B0-----:R-:W-:Y:S01]  /*1110*/  IMAD.MOV.U32 R25, RZ, RZ, R33 ;  /* 0x000000ffff197224 */ /* 0x001fe200078e0021 */
[----:B-1----:R-:W-:Y:S01]  /*1120*/  MOV R24, R32 ;  /* 0x0000002000187202 */ /* 0x002fe20000000f00 */
[----:B------:R0:W-:Y:S04]  /*1130*/  STG.E.U16 desc[UR12][R12.64], R11 ;  /* 0x0000000b0c007986 */ /* 0x0001e8000c10150c */
[----:B------:R-:W-:Y:S01]  /*1140*/  IMAD.WIDE R4, R5, 0x4, R24 ;  /* 0x0000000405047825 */ /* 0x000fe200078e0218 */
[----:B------:R0:W-:Y:S01]  /*1150*/  STG.E.U16 desc[UR12][R22.64], R15 ;  /* 0x0000000f16007986 */ /* 0x0001e2000c10150c */
[----:B------:R-:W-:-:S04]  /*1160*/  IADD3 R10, PT, PT, R10, 0x1, RZ ;  /* 0x000000010a0a7810 */ /* 0x000fc80007ffe0ff */
[----:B------:R-:W-:Y:S01]  /*1170*/  ISETP.NE.AND P0, PT, R10, RZ, PT ;  /* 0x000000ff0a00720c */ /* 0x000fe20003f05270 */
[----:B------:R-:W-:-:S04]  /*1180*/  IMAD.WIDE.U32 R32, R20, 0x4, R24 ;  /* 0x0000000414207825 */ /* 0x000fc800078e0018 */
[----:B------:R-:W-:Y:S01]  /*1190*/  IMAD.WIDE.U32 R30, R20, 0x2, R30 ;  /* 0x00000002141e7825 */ /* 0x000fe200078e001e */
[----:B--2---:R0:W-:Y:S04]  /*11a0*/  STG.E desc[UR12][R24.64], R2 ;  /* 0x0000000218007986 */ /* 0x0041e8000c10190c */
[----:B------:R0:W-:Y:S03]  /*11b0*/  STG.E desc[UR12][R4.64], R3 ;  /* 0x0000000304007986 */ /* 0x0001e6000c10190c */
[----:B------:R-:W-:Y:S05]  /*11c0*/  @P0 BRA `(.L_x_438) ;  /* 0xfffffffc00380947 */ /* 0x000fea000383ffff */
[----:B------:R-:W-:Y:S05]  /*11d0*/  BSYNC.RECONVERGENT B2 ;  /* 0x0000000000027941 */ /* 0x000fea0003800200 */
.L_x_437:
[----:B------:R-:W-:-:S07]  /*11e0*/  IMAD.MOV.U32 R21, RZ, RZ, R28 ;  /* 0x000000ffff157224 */ /* 0x000fce00078e001c */
.L_x_436:
[----:B------:R-:W-:Y:S05]  /*11f0*/  BSYNC.RECONVERGENT B1 ;  /* 0x0000000000017941 */ /* 0x000fea0003800200 */
.L_x_435:
[----:B------:R-:W-:-:S13]  /*1200*/  ISETP.GE.U32.AND P0, PT, R17, 0x3, PT ;  /* 0x000000031100780c */ /* 0x000fda0003f06070 */
[----:B------:R-:W-:Y:S05]  /*1210*/  @!P0 BRA `(.L_x_434) ;  /* 0x0000000c00308947 */ /* 0x000fea0003800000 */
[----:B------:R-:W1:Y:S01]  /*1220*/  LDCU UR11, c[0x0][0x3f0] ;  /* 0x00007e00ff0b77ac */ /* 0x000e620008000800 */
[----:B0-----:R-:W0:Y:S01]  /*1230*/  LDC.64 R10, c[0x0][0x3d8] ;  /* 0x0000f600ff0a7b82 */ /* 0x001e220000000a00 */
[C---:B------:R-:W-:Y:S01]  /*1240*/  SHF.L.U32 R22, R20.reuse, 0x1, RZ ;  /* 0x0000000114167819 */ /* 0x040fe200000006ff */
[----:B------:R-:W-:Y:S01]  /*1250*/  IMAD R15, R20, 0x3, R21 ;  /* 0x00000003140f7824 */ /* 0x000fe200078e0215 */
[----:B------:R-:W2:Y:S01]  /*1260*/  LDCU.64 UR6, c[0x0][0x3e8] ;  /* 0x00007d00ff0677ac */ /* 0x000ea20008000a00 */
[C---:B------:R-:W-:Y:S01]  /*1270*/  IMAD.IADD R23, R21.reuse, 0x1, R20 ;  /* 0x0000000115177824 */ /* 0x040fe200078e0214 */
[C---:B------:R-:W-:Y:S01]  /*1280*/  IADD3 R19, PT, PT, R21.reuse, UR8, RZ ;  /* 0x0000000815137c10 */ /* 0x040fe2000fffe0ff */
[----:B------:R-:W-:Y:S01]  /*1290*/  IMAD.IADD R17, R21, 0x1, R22 ;  /* 0x0000000115117824 */ /* 0x000fe200078e0216 */
[----:B-1----:R-:W-:Y:S02]  /*12a0*/  USHF.R.S32.HI UR15, URZ, 0x1f, UR11 ;  /* 0x0000001fff0f7899 */ /* 0x002fe4000801140b */
[----:B------:R-:W-:Y:S01]  /*12b0*/  MOV R2, UR11 ;  /* 0x0000000b00027c02 */ /* 0x000fe20008000f00 */
[----:B--2---:R-:W-:-:S02]  /*12c0*/  USHF.R.S32.HI UR10, URZ, 0x1f, UR6 ;  /* 0x0000001fff0a7899 */ /* 0x004fc40008011406 */
[----:B------:R-:W-:Y:S02]  /*12d0*/  IMAD R5, R7, UR6, RZ ;  /* 0x0000000607057c24 */ /* 0x000fe4000f8e02ff */
[----:B------:R-:W-:Y:S02]  /*12e0*/  IMAD.U32 R3, RZ, RZ, UR15 ;  /* 0x0000000fff037e24 */ /* 0x000fe4000f8e00ff */
[----:B------:R-:W-:Y:S02]  /*12f0*/  IMAD R13, R16, UR7, RZ ;  /* 0x00000007100d7c24 */ /* 0x000fe4000f8e02ff */
[C---:B------:R-:W-:Y:S02]  /*1300*/  IMAD R5, R6.reuse, UR10, R5 ;  /* 0x0000000a06057c24 */ /* 0x040fe4000f8e0205 */
[----:B------:R-:W-:Y:S01]  /*1310*/  IMAD.WIDE.U32 R2, R6, UR6, R2 ;  /* 0x0000000606027c25 */ /* 0x000fe2000f8e0002 */
[----:B------:R-:W-:-:S04]  /*1320*/  USHF.R.S32.HI UR6, URZ, 0x1f, UR7 ;  /* 0x0000001fff067899 */ /* 0x000fc80008011407 */
[----:B------:R-:W-:Y:S02]  /*1330*/  IADD3 R3, PT, PT, R3, R5, RZ ;  /* 0x0000000503037210 */ /* 0x000fe40007ffe0ff */
[C---:B------:R-:W-:Y:S02]  /*1340*/  IMAD R13, R18.reuse, UR6, R13 ;  /* 0x00000006120d7c24 */ /* 0x040fe4000f8e020d */
[----:B------:R-:W-:-:S04]  /*1350*/  IMAD.WIDE.U32 R2, R18, UR7, R2 ;  /* 0x0000000712027c25 */ /* 0x000fc8000f8e0002 */
[----:B------:R-:W-:Y:S01]  /*1360*/  IMAD.IADD R13, R3, 0x1, R13 ;  /* 0x00000001030d7824 */ /* 0x000fe200078e020d */
[----:B0-----:R-:W-:-:S04]  /*1370*/  LEA R10, P0, R2, R10, 0x2 ;  /* 0x0000000a020a7211 */ /* 0x001fc800078010ff */
[----:B------:R-:W-:-:S09]  /*1380*/  LEA.HI.X R11, R2, R11, R13, 0x2, P0 ;  /* 0x0000000b020b7211 */ /* 0x000fd200000f140d */
.L_x_439:
[----:B-1----:R-:W-:Y:S02]  /*1390*/  HFMA2 R4, -RZ, RZ, 0, 1.1920928955078125e-07 ;  /* 0x00000002ff047431 */ /* 0x002fe400000001ff */
        /* <DEDUP_REMOVED lines=24> */
[----:B0-----:R-:W-:-:S04]  /*1520*/  IMAD.U32 R24, R4, 0x10000, RZ ;  /* 0x0001000004187824 */ /* 0x001fc800078e00ff */
[----:B------:R-:W-:-:S04]  /*1530*/  F2FP.BF16.F32.PACK_AB R27, RZ, R2 ;  /* 0x00000002ff1b723e */ /* 0x000fc800000010ff */
[----:B------:R-:W-:Y:S01]  /*1540*/  PRMT R5, R27, 0x7610, R5 ;  /* 0x000076101b057816 */ /* 0x000fe20000000005 */
[----:B-1----:R-:W-:-:S04]  /*1550*/  IMAD.U32 R13, R12, 0x10000, RZ ;  /* 0x000100000c0d7824 */ /* 0x002fc800078e00ff */
[----:B------:R0:W-:Y:S01]  /*1560*/  STL.U16 [R1], R5 ;  /* 0x0000000501007387 */ /* 0x0001e20000100400 */
[----:B------:R-:W-:-:S05]  /*1570*/  FADD.FTZ R13, R24, R13 ;  /* 0x0000000d180d7221 */ /* 0x000fca0000010000 */
[----:B------:R-:W-:-:S05]  /*1580*/  F2FP.BF16.F32.PACK_AB R13, RZ, R13 ;  /* 0x0000000dff0d723e */ /* 0x000fca00000010ff */
[----:B------:R1:W-:Y:S04]  /*1590*/  STL.U16 [R1+0x4], R13 ;  /* 0x0000040d01007387 */ /* 0x0003e80000100400 */
[----:B------:R-:W2:Y:S01]  /*15a0*/  LDL.64 R2, [R1] ;  /* 0x0000000001027983 */ /* 0x000ea20000100a00 */
[----:B------:R-:W-:Y:S01]  /*15b0*/  MOV R4, 0x2 ;  /* 0x0000000200047802 */ /* 0x000fe20000000f00 */
[----:B------:R-:W-:Y:S01]  /*15c0*/  IMAD.U32 R25, RZ, RZ, UR8 ;  /* 0x00000008ff197e24 */ /* 0x000fe2000f8e00ff */
[----:B------:R-:W-:Y:S01]  /*15d0*/  PRMT R29, R13, 0x7610, R29 ;  /* 0x000076100d1d7816 */ /* 0x000fe2000000001d */
[----:B------:R-:W-:Y:S01]  /*15e0*/  IMAD.WIDE.U32 R36, R21, 0x4, R10 ;  /* 0x0000000415247825 */ /* 0x000fe200078e000a */
[----:B------:R3:W-:Y:S01]  /*15f0*/  STG.E.U16 desc[UR12][R34.64], R27 ;  /* 0x0000001b22007986 */ /* 0x0007e2000c10150c */
[----:B------:R-:W-:-:S02]  /*1600*/  IADD3 R30, P0, PT, R22, R32, RZ ;  /* 0x00000020161e7210 */ /* 0x000fc40007f1e0ff */
[----:B0-----:R-:W-:Y:S01]  /*1610*/  IMAD.WIDE.U32 R4, R23, R4, UR4 ;  /* 0x0000000417047e25 */ /* 0x001fe2000f8e0004 */
[----:B------:R0:W-:Y:S03]  /*1620*/  STG.E.U16 desc[UR12][R32.64], R29 ;  /* 0x0000001d20007986 */ /* 0x0001e6000c10150c */
[----:B-1----:R-:W-:Y:S01]  /*1630*/  IMAD.WIDE R12, R19, 0x4, R10 ;  /* 0x00000004130c7825 */ /* 0x002fe200078e020a */
[----:B------:R-:W-:Y:S01]  /*1640*/  IADD3.X R31, PT, PT, RZ, R33, RZ, P0, !PT ;  /* 0x00000021ff1f7210 */ /* 0x000fe200007fe4ff */
[----:B------:R-:W4:Y:S02]  /*1650*/  LDG.E.U16.CONSTANT R24, desc[UR12][R4.64] ;  /* 0x0000000c04187981 */ /* 0x000f24000c1e9500 */
[----:B---3--:R-:W-:-:S04]  /*1660*/  IMAD.WIDE.U32 R34, R25, 0x2, R4 ;  /* 0x0000000219227825 */ /* 0x008fc800078e0004 */
[----:B0-----:R-:W-:Y:S02]  /*1670*/  IMAD.WIDE.U32 R28, R23, 0x2, R8 ;  /* 0x00000002171c7825 */ /* 0x001fe400078e0008 */
[----:B------:R-:W3:Y:S04]  /*1680*/  LDG.E.U16.CONSTANT R34, desc[UR12][R34.64] ;  /* 0x0000000c22227981 */ /* 0x000ee8000c1e9500 */
[----:B--2---:R-:W-:Y:S04]  /*1690*/  STG.E desc[UR12][R36.64], R2 ;  /* 0x0000000224007986 */ /* 0x004fe8000c10190c */
[----:B------:R3:W-:Y:S04]  /*16a0*/  STG.E desc[UR12][R12.64], R3 ;  /* 0x000000030c007986 */ /* 0x0007e8000c10190c */
[----:B------:R-:W2:Y:S04]  /*16b0*/  LDG.E.U16 R26, desc[UR12][R28.64] ;  /* 0x0000000c1c1a7981 */ /* 0x000ea8000c1e1500 */
[----:B------:R-:W5:Y:S01]  /*16c0*/  LDG.E.U16 R25, desc[UR12][R30.64] ;  /* 0x0000000c1e197981 */ /* 0x000f62000c1e1500 */
[----:B----4-:R-:W-:-:S02]  /*16d0*/  IMAD.U32 R24, R24, 0x10000, RZ ;  /* 0x0001000018187824 */ /* 0x010fc400078e00ff */
[----:B---3--:R-:W-:Y:S01]  /*16e0*/  IMAD.U32 R3, R34, 0x10000, RZ ;  /* 0x0001000022037824 */ /* 0x008fe200078e00ff */
[----:B--2---:R-:W-:Y:S02]  /*16f0*/  SHF.L.U32 R26, R26, 0x10, RZ ;  /* 0x000000101a1a7819 */ /* 0x004fe400000006ff */
[----:B-----5:R-:W-:-:S03]  /*1700*/  SHF.L.U32 R25, R25, 0x10, RZ ;  /* 0x0000001019197819 */ /* 0x020fc600000006ff */
[C---:B------:R-:W-:Y:S01]  /*1710*/  FMUL.FTZ R27, R26.reuse, R24 ;  /* 0x000000181a1b7220 */ /* 0x040fe20000410000 */
[-C--:B------:R-:W-:Y:S01]  /*1720*/  FMUL.FTZ R26, R26, R3.reuse ;  /* 0x000000031a1a7220 */ /* 0x080fe20000410000 */
[----:B------:R-:W-:Y:S01]  /*1730*/  FMUL.FTZ R3, R25, R3 ;  /* 0x0000000319037220 */ /* 0x000fe20000410000 */
[----:B------:R-:W-:Y:S02]  /*1740*/  FMUL.FTZ R24, R24, R25 ;  /* 0x0000001918187220 */ /* 0x000fe40000410000 */
[----:B------:R-:W0:Y:S08]  /*1750*/  F2F.BF16.F32 R4, R26 ;  /* 0x0000001a00047304 */ /* 0x000e300000202000 */
[----:B------:R-:W1:Y:S08]  /*1760*/  F2F.BF16.F32 R5, R24 ;  /* 0x0000001800057304 */ /* 0x000e700000202000 */
[----:B------:R1:W2:Y:S08]  /*1770*/  F2F.BF16.F32 R2, R27 ;  /* 0x0000001b00027304 */ /* 0x0002b00000202000 */
[----:B------:R-:W3:Y:S01]  /*1780*/  F2F.BF16.F32 R3, R3 ;  /* 0x0000000300037304 */ /* 0x000ee20000202000 */
[----:B0-----:R-:W-:-:S02]  /*1790*/  SHF.L.U32 R4, R4, 0x10, RZ ;  /* 0x0000001004047819 */ /* 0x001fc400000006ff */
[----:B-1----:R-:W-:Y:S01]  /*17a0*/  SHF.L.U32 R27, R5, 0x10, RZ ;  /* 0x00000010051b7819 */ /* 0x002fe200000006ff */
[----:B--2---:R-:W-:-:S04]  /*17b0*/  IMAD.U32 R2, R2, 0x10000, RZ ;  /* 0x0001000002027824 */ /* 0x004fc800078e00ff */
[----:B------:R-:W-:Y:S01]  /*17c0*/  FADD.FTZ R4, R27, R4 ;  /* 0x000000041b047221 */ /* 0x000fe20000010000 */
[----:B---3--:R-:W-:-:S04]  /*17d0*/  IMAD.U32 R25, R3, 0x10000, RZ ;  /* 0x0001000003197824 */ /* 0x008fc800078e00ff */
[----:B------:R-:W-:Y:S01]  /*17e0*/  FADD.FTZ R5, R2, -R25 ;  /* 0x8000001902057221 */ /* 0x000fe20000010000 */
[----:B------:R-:W-:-:S04]  /*17f0*/  F2FP.BF16.F32.PACK_AB R4, RZ, R4 ;  /* 0x00000004ff04723e */ /* 0x000fc800000010ff */
[----:B------:R-:W-:Y:S02]  /*1800*/  F2FP.BF16.F32.PACK_AB R5, RZ, R5 ;  /* 0x00000005ff05723e */ /* 0x000fe400000010ff */
[----:B------:R-:W-:Y:S02]  /*1810*/  PRMT R26, R4, 0x7610, R26 ;  /* 0x00007610041a7816 */ /* 0x000fe4000000001a */
[----:B------:R-:W-:-:S03]  /*1820*/  PRMT R25, R5, 0x7610, R25 ;  /* 0x0000761005197816 */ /* 0x000fc60000000019 */
[----:B------:R-:W-:Y:S04]  /*1830*/  STL.U16 [R1+0x4], R26 ;  /* 0x0000041a01007387 */ /* 0x000fe80000100400 */
[----:B------:R0:W-:Y:S04]  /*1840*/  STL.U16 [R1], R25 ;  /* 0x0000001901007387 */ /* 0x0001e80000100400 */
[----:B------:R-:W2:Y:S01]  /*1850*/  LDL.64 R2, [R1] ;  /* 0x0000000001027983 */ /* 0x000ea20000100a00 */
[----:B------:R-:W-:Y:S01]  /*1860*/  IMAD.SHL.U32 R24, R20, 0x4, RZ ;  /* 0x0000000414187824 */ /* 0x000fe200078e00ff */
[----:B------:R-:W-:Y:S01]  /*1870*/  PRMT R27, R4, 0x7610, R27 ;  /* 0x00007610041b7816 */ /* 0x000fe2000000001b */
[----:B------:R-:W-:Y:S01]  /*1880*/  HFMA2 R4, -RZ, RZ, 0, 1.1920928955078125e-07 ;  /* 0x00000002ff047431 */ /* 0x000fe200000001ff */
[----:B------:R1:W-:Y:S02]  /*1890*/  STG.E.U16 desc[UR12][R28.64], R5 ;  /* 0x000000051c007986 */ /* 0x0003e4000c10150c */
[----:B------:R-:W-:-:S02]  /*18a0*/  IADD3 R12, P0, PT, R12, R24, RZ ;  /* 0x000000180c0c7210 */ /* 0x000fc40007f1e0ff */
[----:B0-----:R-:W-:-:S03]  /*18b0*/  MOV R25, UR8 ;  /* 0x0000000800197c02 */ /* 0x001fc60008000f00 */
[----:B------:R-:W-:Y:S01]  /*18c0*/  IMAD.X R13, RZ, RZ, R13, P0 ;  /* 0x000000ffff0d7224 */ /* 0x000fe200000e060d */
[----:B------:R-:W-:Y:S01]  /*18d0*/  IADD3 R32, P0, PT, R22, R30, RZ ;  /* 0x0000001e16207210 */ /* 0x000fe20007f1e0ff */
[----:B-1----:R-:W-:Y:S01]  /*18e0*/  IMAD.WIDE.U32 R4, R17, R4, UR4 ;  /* 0x0000000411047e25 */ /* 0x002fe2000f8e0004 */
[----:B------:R0:W-:Y:S03]  /*18f0*/  STG.E.U16 desc[UR12][R30.64], R27 ;  /* 0x0000001b1e007986 */ /* 0x0001e6000c10150c */
[----:B------:R-:W-:Y:S01]  /*1900*/  IMAD.WIDE.U32 R36, R23, 0x4, R10 ;  /* 0x0000000417247825 */ /* 0x000fe200078e000a */
[----:B------:R-:W3:Y:S03]  /*1910*/  LDG.E.U16.CONSTANT R28, desc[UR12][R4.64] ;  /* 0x0000000c041c7981 */ /* 0x000ee6000c1e9500 */
[----:B------:R-:W-:-:S04]  /*1920*/  IMAD.WIDE.U32 R34, R25, 0x2, R4 ;  /* 0x0000000219227825 */ /* 0x000fc800078e0004 */
[----:B------:R-:W-:Y:S02]  /*1930*/  IMAD.X R33, RZ, RZ, R31, P0 ;  /* 0x000000ffff217224 */ /* 0x000fe400000e061f */
[----:B0-----:R-:W-:Y:S01]  /*1940*/  IMAD.WIDE.U32 R26, R17, 0x2, R8 ;  /* 0x00000002111a7825 */ /* 0x001fe200078e0008 */
[----:B------:R-:W4:Y:S04]  /*1950*/  LDG.E.U16.CONSTANT R34, desc[UR12][R34.64] ;  /* 0x0000000c22227981 */ /* 0x000f28000c1e9500 */
[----:B--2---:R0:W-:Y:S04]  /*1960*/  STG.E desc[UR12][R36.64], R2 ;  /* 0x0000000224007986 */ /* 0x0041e8000c10190c */
[----:B------:R1:W-:Y:S04]  /*1970*/  STG.E desc[UR12][R12.64], R3 ;  /* 0x000000030c007986 */ /* 0x0003e8000c10190c */
[----:B------:R-:W2:Y:S04]  /*1980*/  LDG.E.U16 R29, desc[UR12][R26.64] ;  /* 0x0000000c1a1d7981 */ /* 0x000ea8000c1e1500 */
[----:B0-----:R-:W1:Y:S01]  /*1990*/  LDG.E.U16 R2, desc[UR12][R32.64] ;  /* 0x0000000c20027981 */ /* 0x001e62000c1e1500 */
[----:B---3--:R-:W-:-:S02]  /*19a0*/  SHF.L.U32 R28, R28, 0x10, RZ ;  /* 0x000000101c1c7819 */ /* 0x008fc400000006ff */
[----:B----4-:R-:W-:Y:S01]  /*19b0*/  SHF.L.U32 R30, R34, 0x10, RZ ;  /* 0x00000010221e7819 */ /* 0x010fe200000006ff */
[----:B--2---:R-:W-:Y:S02]  /*19c0*/  IMAD.U32 R29, R29, 0x10000, RZ ;  /* 0x000100001d1d7824 */ /* 0x004fe400078e00ff */
[----:B-1----:R-:W-:Y:S02]  /*19d0*/  IMAD.U32 R3, R2, 0x10000, RZ ;  /* 0x0001000002037824 */ /* 0x002fe400078e00ff */
[----:B------:R-:W-:Y:S02]  /*19e0*/  FMUL.FTZ R25, R29, R28 ;  /* 0x0000001c1d197220 */ /* 0x000fe40000410000 */
[-C--:B------:R-:W-:Y:S01]  /*19f0*/  FMUL.FTZ R4, R3, R30.reuse ;  /* 0x0000001e03047220 */ /* 0x080fe20000410000 */
[----:B------:R-:W-:Y:S01]  /*1a00*/  FMUL.FTZ R29, R29, R30 ;  /* 0x0000001e1d1d7220 */ /* 0x000fe20000410000 */
[----:B------:R-:W-:Y:S02]  /*1a10*/  FMUL.FTZ R31, R28, R3 ;  /* 0x000000031c1f7220 */ /* 0x000fe40000410000 */
        /* <DEDUP_REMOVED lines=10> */
[----:B------:R-:W-:-:S04]  /*1ac0*/  F2FP.BF16.F32.PACK_AB R30, RZ, R30 ;  /* 0x0000001eff1e723e */ /* 0x000fc800000010ff */
[----:B------:R-:W-:Y:S02]  /*1ad0*/  F2FP.BF16.F32.PACK_AB R3, RZ, R3 ;  /* 0x00000003ff03723e */ /* 0x000fe400000010ff */
[----:B------:R-:W-:Y:S02]  /*1ae0*/  PRMT R25, R30, 0x7610, R25 ;  /* 0x000076101e197816 */ /* 0x000fe40000000019 */
[----:B------:R-:W-:-:S03]  /*1af0*/  PRMT R29, R3, 0x7610, R29 ;  /* 0x00007610031d7816 */ /* 0x000fc6000000001d */
[----:B------:R0:W-:Y:S04]  /*1b00*/  STL.U16 [R1], R25 ;  /* 0x0000001901007387 */ /* 0x0001e80000100400 */
[----:B------:R1:W-:Y:S04]  /*1b10*/  STL.U16 [R1+0x4], R29 ;  /* 0x0000041d01007387 */ /* 0x0003e80000100400 */
[----:B------:R-:W2:Y:S01]  /*1b20*/  LDL.64 R4, [R1] ;  /* 0x0000000001047983 */ /* 0x000ea20000100a00 */
[----:B------:R-:W-:Y:S02]  /*1b30*/  MOV R28, 0x2 ;  /* 0x00000002001c7802 */ /* 0x000fe40000000f00 */
[----:B------:R-:W-:Y:S01]  /*1b40*/  IADD3 R2, P0, PT, R24, R12, RZ ;  /* 0x0000000c18027210 */ /* 0x000fe20007f1e0ff */
[----:B------:R3:W-:Y:S01]  /*1b50*/  STG.E.U16 desc[UR12][R26.64], R30 ;  /* 0x0000001e1a007986 */ /* 0x0007e2000c10150c */
[----:B0-----:R-:W-:Y:S01]  /*1b60*/  MOV R25, UR8 ;  /* 0x0000000800197c02 */ /* 0x001fe20008000f00 */
[----:B-1----:R-:W-:-:S02]  /*1b70*/  IMAD.WIDE.U32 R28, R15, R28, UR4 ;  /* 0x000000040f1c7e25 */ /* 0x002fc4000f8e001c */
[----:B------:R0:W-:Y:S02]  /*1b80*/  STG.E.U16 desc[UR12][R32.64], R3 ;  /* 0x0000000320007986 */ /* 0x0001e4000c10150c */
[----:B------:R-:W-:-:S04]  /*1b90*/  IMAD.WIDE.U32 R34, R17, 0x4, R10 ;  /* 0x0000000411227825 */ /* 0x000fc800078e000a */
[----:B------:R-:W-:Y:S01]  /*1ba0*/  IMAD.WIDE.U32 R36, R25, 0x2, R28 ;  /* 0x0000000219247825 */ /* 0x000fe200078e001c */
[----:B---3--:R-:W3:Y:S03]  /*1bb0*/  LDG.E.U16.CONSTANT R30, desc[UR12][R28.64] ;  /* 0x0000000c1c1e7981 */ /* 0x008ee6000c1e9500 */
[----:B0-----:R-:W-:Y:S01]  /*1bc0*/  IMAD.X R3, RZ, RZ, R13, P0 ;  /* 0x000000ffff037224 */ /* 0x001fe200000e060d */
[----:B------:R-:W-:Y:S01]  /*1bd0*/  IADD3 R26, P0, PT, R22, R32, RZ ;  /* 0x00000020161a7210 */ /* 0x000fe20007f1e0ff */
[----:B------:R-:W-:Y:S01]  /*1be0*/  IMAD.WIDE.U32 R12, R15, 0x2, R8 ;  /* 0x000000020f0c7825 */ /* 0x000fe200078e0008 */
[----:B------:R-:W4:Y:S03]  /*1bf0*/  LDG.E.U16.CONSTANT R36, desc[UR12][R36.64] ;  /* 0x0000000c24247981 */ /* 0x000f26000c1e9500 */
[----:B------:R-:W-:Y:S01]  /*1c00*/  IMAD.X R27, RZ, RZ, R33, P0 ;  /* 0x000000ffff1b7224 */ /* 0x000fe200000e0621 */
[----:B--2---:R0:W-:Y:S04]  /*1c10*/  STG.E desc[UR12][R34.64], R4 ;  /* 0x0000000422007986 */ /* 0x0041e8000c10190c */
[----:B------:R1:W-:Y:S04]  /*1c20*/  STG.E desc[UR12][R2.64], R5 ;  /* 0x0000000502007986 */ /* 0x0003e8000c10190c */
[----:B------:R-:W2:Y:S04]  /*1c30*/  LDG.E.U16 R31, desc[UR12][R12.64] ;  /* 0x0000000c0c1f7981 */ /* 0x000ea8000c1e1500 */
[----:B------:R-:W5:Y:S01]  /*1c40*/  LDG.E.U16 R25, desc[UR12][R26.64] ;  /* 0x0000000c1a197981 */ /* 0x000f62000c1e1500 */
[----:B---3--:R-:W-:-:S02]  /*1c50*/  SHF.L.U32 R30, R30, 0x10, RZ ;  /* 0x000000101e1e7819 */ /* 0x008fc400000006ff */
[----:B----4-:R-:W-:Y:S01]  /*1c60*/  SHF.L.U32 R32, R36, 0x10, RZ ;  /* 0x0000001024207819 */ /* 0x010fe200000006ff */
[----:B--2---:R-:W-:Y:S02]  /*1c70*/  IMAD.U32 R31, R31, 0x10000, RZ ;  /* 0x000100001f1f7824 */ /* 0x004fe400078e00ff */
[----:B-----5:R-:W-:Y:S02]  /*1c80*/  IMAD.U32 R25, R25, 0x10000, RZ ;  /* 0x0001000019197824 */ /* 0x020fe400078e00ff */
[C---:B0-----:R-:W-:Y:S01]  /*1c90*/  FMUL.FTZ R4, R31.reuse, R30 ;  /* 0x0000001e1f047220 */ /* 0x041fe20000410000 */
[-C--:B------:R-:W-:Y:S01]  /*1ca0*/  FMUL.FTZ R31, R31, R32.reuse ;  /* 0x000000201f1f7220 */ /* 0x080fe20000410000 */
[----:B------:R-:W-:Y:S01]  /*1cb0*/  FMUL.FTZ R32, R25, R32 ;  /* 0x0000002019207220 */ /* 0x000fe20000410000 */
[----:B------:R-:W-:Y:S02]  /*1cc0*/  FMUL.FTZ R30, R30, R25 ;  /* 0x000000191e1e7220 */ /* 0x000fe40000410000 */
[----:B-1----:R-:W-:Y:S08]  /*1cd0*/  F2F.BF16.F32 R5, R31 ;  /* 0x0000001f00057304 */ /* 0x002ff00000202000 */
        /* <DEDUP_REMOVED lines=8> */
[----:B------:R-:W-:-:S04]  /*1d60*/  FADD.FTZ R25, R4, R5 ;  /* 0x0000000504197221 */ /* 0x000fc80000010000 */
[----:B------:R-:W-:Y:S02]  /*1d70*/  F2FP.BF16.F32.PACK_AB R28, RZ, R28 ;  /* 0x0000001cff1c723e */ /* 0x000fe400000010ff */
[----:B------:R-:W-:Y:S02]  /*1d80*/  F2FP.BF16.F32.PACK_AB R25, RZ, R25 ;  /* 0x00000019ff19723e */ /* 0x000fe400000010ff */
[----:B------:R-:W-:Y:S02]  /*1d90*/  PRMT R29, R28, 0x7610, R29 ;  /* 0x000076101c1d7816 */ /* 0x000fe4000000001d */
[----:B------:R-:W-:-:S03]  /*1da0*/  PRMT R31, R25, 0x7610, R31 ;  /* 0x00007610191f7816 */ /* 0x000fc6000000001f */
[----:B------:R0:W-:Y:S04]  /*1db0*/  STL.U16 [R1], R29 ;  /* 0x0000001d01007387 */ /* 0x0001e80000100400 */
[----:B------:R1:W-:Y:S04]  /*1dc0*/  STL.U16 [R1+0x4], R31 ;  /* 0x0000041f01007387 */ /* 0x0003e80000100400 */
[----:B------:R-:W2:Y:S01]  /*1dd0*/  LDL.64 R4, [R1] ;  /* 0x0000000001047983 */ /* 0x000ea20000100a00 */
[----:B------:R-:W-:Y:S02]  /*1de0*/  IADD3 R30, P0, PT, R24, R2, RZ ;  /* 0x00000002181e7210 */ /* 0x000fe40007f1e0ff */
[----:B------:R-:W-:Y:S01]  /*1df0*/  PRMT R2, R28, 0x7610, R2 ;  /* 0x000076101c027816 */ /* 0x000fe20000000002 */
[----:B0-----:R-:W-:Y:S01]  /*1e00*/  IMAD.WIDE.U32 R28, R15, 0x4, R10 ;  /* 0x000000040f1c7825 */ /* 0x001fe200078e000a */
[----:B-1----:R-:W-:-:S03]  /*1e10*/  IADD3.X R31, PT, PT, RZ, R3, RZ, P0, !PT ;  /* 0x00000003ff1f7210 */ /* 0x002fc600007fe4ff */
[----:B------:R1:W-:Y:S01]  /*1e20*/  STG.E.U16 desc[UR12][R12.64], R2 ;  /* 0x000000020c007986 */ /* 0x0003e2000c10150c */
[----:B------:R-:W-:-:S03]  /*1e30*/  IADD3 R21, PT, PT, R20, R21, R20 ;  /* 0x0000001514157210 */ /* 0x000fc60007ffe014 */
[----:B------:R1:W-:Y:S01]  /*1e40*/  STG.E.U16 desc[UR12][R26.64], R25 ;  /* 0x000000191a007986 */ /* 0x0003e2000c10150c */
[----:B------:R-:W-:-:S04]  /*1e50*/  IADD3 R21, PT, PT, R20, R21, R20 ;  /* 0x0000001514157210 */ /* 0x000fc80007ffe014 */
[----:B------:R-:W-:Y:S01]  /*1e60*/  ISETP.GE.AND P0, PT, R21, UR8, PT ;  /* 0x0000000815007c0c */ /* 0x000fe2000bf06270 */
[C---:B------:R-:W-:Y:S01]  /*1e70*/  IMAD.IADD R19, R24.reuse, 0x1, R19 ;  /* 0x0000000118137824 */ /* 0x040fe200078e0213 */
[C---:B------:R-:W-:Y:S01]  /*1e80*/  IADD3 R17, PT, PT, R24.reuse, R17, RZ ;  /* 0x0000001118117210 */ /* 0x040fe20007ffe0ff */
[C---:B------:R-:W-:Y:S01]  /*1e90*/  IMAD.IADD R15, R24.reuse, 0x1, R15 ;  /* 0x00000001180f7824 */ /* 0x040fe200078e020f */
[----:B------:R-:W-:Y:S01]  /*1ea0*/  IADD3 R23, PT, PT, R24, R23, RZ ;  /* 0x0000001718177210 */ /* 0x000fe20007ffe0ff */
[----:B--2---:R1:W-:Y:S04]  /*1eb0*/  STG.E desc[UR12][R28.64], R4 ;  /* 0x000000041c007986 */ /* 0x0043e8000c10190c */
[----:B------:R1:W-:Y:S04]  /*1ec0*/  STG.E desc[UR12][R30.64], R5 ;  /* 0x000000051e007986 */ /* 0x0003e8000c10190c */
[----:B------:R-:W-:Y:S05]  /*1ed0*/  @!P0 BRA `(.L_x_439) ;  /* 0xfffffff4002c8947 */ /* 0x000fea000383ffff */
.L_x_434:
[----:B------:R-:W-:Y:S05]  /*1ee0*/  BSYNC.RECONVERGENT B0 ;  /* 0x0000000000007941 */ /* 0x000fea0003800200 */
.L_x_433:
[----:B------:R-:W2:Y:S02]  /*1ef0*/  LDCU UR10, c[0x0][0x3f0] ;  /* 0x00007e00ff0a77ac */ /* 0x000ea40008000800 */
[----:B--2---:R-:W-:-:S13]  /*1f00*/  ISETP.GE.AND P0, PT, R14, UR10, PT ;  /* 0x0000000a0e007c0c */ /* 0x004fda000bf06270 */
[----:B------:R-:W-:Y:S05]  /*1f10*/  @P0 EXIT ;  /* 0x000000000000094d */ /* 0x000fea0003800000 */
[----:B------:R-:W0:Y:S01]  /*1f20*/  LDCU.64 UR14, c[0x0][0x3e8] ;  /* 0x00007d00ff0e77ac */ /* 0x000e220008000a00 */
[----:B------:R-:W2:Y:S01]  /*1f30*/  LDCU UR4, c[0x0][0x360] ;  /* 0x00006c00ff0477ac */ /* 0x000ea20008000800 */
[----:B------:R-:W3:Y:S01]  /*1f40*/  LDCU.64 UR16, c[0x0][0x3d8] ;  /* 0x00007b00ff1077ac */ /* 0x000ee20008000a00 */
[----:B------:R-:W4:Y:S01]  /*1f50*/  LDCU.64 UR6, c[0x0][0x3c8] ;  /* 0x00007900ff0677ac */ /* 0x000f220008000a00 */
[----:B------:R-:W1:Y:S01]  /*1f60*/  LDCU.64 UR8, c[0x0][0x398] ;  /* 0x00007300ff0877ac */ /* 0x000e620008000a00 */
[----:B0-----:R-:W-:Y:S01]  /*1f70*/  IMAD R3, R7, UR14, RZ ;  /* 0x0000000e07037c24 */ /* 0x001fe2000f8e02ff */
[----:B------:R-:W-:-:S06]  /*1f80*/  USHF.R.S32.HI UR5, URZ, 0x1f, UR14 ;  /* 0x0000001fff057899 */ /* 0x000fcc000801140e */
[C---:B------:R-:W-:Y:S01]  /*1f90*/  IMAD R3, R6.reuse, UR5, R3 ;  /* 0x0000000506037c24 */ /* 0x040fe2000f8e0203 */
[----:B------:R-:W-:Y:S01]  /*1fa0*/  USHF.R.S32.HI UR5, URZ, 0x1f, UR15 ;  /* 0x0000001fff057899 */ /* 0x000fe2000801140f */
[----:B------:R-:W-:-:S04]  /*1fb0*/  IMAD.WIDE.U32 R6, R6, UR14, RZ ;  /* 0x0000000e06067c25 */ /* 0x000fc8000f8e00ff */
[----:B------:R-:W-:Y:S02]  /*1fc0*/  IMAD.IADD R7, R3, 0x1, R7 ;  /* 0x0000000103077824 */ /* 0x000fe400078e0207 */
[----:B------:R-:W-:Y:S02]  /*1fd0*/  IMAD R3, R16, UR15, RZ ;  /* 0x0000000f10037c24 */ /* 0x000fe4000f8e02ff */
[----:B------:R-:W-:-:S04]  /*1fe0*/  IMAD.WIDE.U32 R6, R18, UR15, R6 ;  /* 0x0000000f12067c25 */ /* 0x000fc8000f8e0006 */
[----:B------:R-:W-:-:S05]  /*1ff0*/  IMAD R3, R18, UR5, R3 ;  /* 0x0000000512037c24 */ /* 0x000fca000f8e0203 */
[----:B-1234-:R-:W-:-:S07]  /*2000*/  IADD3 R9, PT, PT, R3, R7, RZ ;  /* 0x0000000703097210 */ /* 0x01efce0007ffe0ff */
.L_x_440:
[----:B------:R-:W-:-:S03]  /*2010*/  SHF.R.S32.HI R15, RZ, 0x1f, R14 ;  /* 0x0000001fff0f7819 */ /* 0x000fc6000001140e */
[----:B0-----:R-:W-:-:S04]  /*2020*/  IMAD.WIDE.U32 R2, R0, UR6, R14 ;  /* 0x0000000600027c25 */ /* 0x001fc8000f8e000e */
[----:B------:R-:W-:Y:S01]  /*2030*/  IMAD R3, R0, UR7, R3 ;  /* 0x0000000700037c24 */ /* 0x000fe2000f8e0203 */
[----:B------:R-:W-:-:S04]  /*2040*/  LEA R4, P0, R2, UR8, 0x1 ;  /* 0x0000000802047c11 */ /* 0x000fc8000f8008ff */
[----:B------:R-:W-:-:S06]  /*2050*/  LEA.HI.X R5, R2, UR9, R3, 0x1, P0 ;  /* 0x0000000902057c11 */ /* 0x000fcc00080f0c03 */
[----:B------:R-:W2:Y:S01]  /*2060*/  LDG.E.CONSTANT R5, desc[UR12][R4.64] ;  /* 0x0000000c04057981 */ /* 0x000ea2000c1e9900 */
[C---:B------:R-:W-:Y:S02]  /*2070*/  IADD3 R3, P0, PT, R14.reuse, R6, RZ ;  /* 0x000000060e037210 */ /* 0x040fe40007f1e0ff */
[----:B------:R-:W-:-:S03]  /*2080*/  IADD3 R14, PT, PT, R14, UR4, RZ ;  /* 0x000000040e0e7c10 */ /* 0x000fc6000fffe0ff */
[----:B------:R-:W-:Y:S01]  /*2090*/  IMAD.X R8, R15, 0x1, R9, P0 ;  /* 0x000000010f087824 */ /* 0x000fe200000e0609 */
[----:B------:R-:W-:-:S04]  /*20a0*/  LEA R2, P0, R3, UR16, 0x2 ;  /* 0x0000001003027c11 */ /* 0x000fc8000f8010ff */
[----:B------:R-:W-:Y:S02]  /*20b0*/  LEA.HI.X R3, R3, UR17, R8, 0x2, P0 ;  /* 0x0000001103037c11 */ /* 0x000fe400080f1408 */
[----:B------:R-:W-:-:S03]  /*20c0*/  ISETP.GE.AND P0, PT, R14, UR10, PT ;  /* 0x0000000a0e007c0c */ /* 0x000fc6000bf06270 */
[----:B--2---:R0:W-:Y:S10]  /*20d0*/  STG.E desc[UR12][R2.64], R5 ;  /* 0x0000000502007986 */ /* 0x0041f4000c10190c */
[----:B------:R-:W-:Y:S05]  /*20e0*/  @!P0 BRA `(.L_x_440) ;  /* 0xfffffffc00c88947 */ /* 0x000fea000383ffff */
[----:B------:R-:W-:Y:S05]  /*20f0*/  EXIT ;  /* 0x000000000000794d */ /* 0x000fea0003800000 */
        .weak           $__internal_13_$__cuda_sm20_div_s64
        .type           $__internal_13_$__cuda_sm20_div_s64,@function
        .size           $__internal_13_$__cuda_sm20_div_s64,(.L_x_511 - $__internal_13_$__cuda_sm20_div_s64)
$__internal_13_$__cuda_sm20_div_s64:
        /* <DEDUP_REMOVED lines=15> */
[----:B------:R-:W-:Y:S01]  /*21f0*/  IMAD R9, R6, UR7, R9 ;  /* 0x0000000706097c24 */ /* 0x000fe2000f8e0209 */
[----:B------:R-:W-:-:S03]  /*2200*/  IADD3 R11, P0, PT, RZ, -R8, RZ ;  /* 0x80000008ff0b7210 */ /* 0x000fc60007f1e0ff */
[----:B------:R-:W-:Y:S02]  /*2210*/  IMAD R9, R7, UR6, R9 ;  /* 0x0000000607097c24 */ /* 0x000fe4000f8e0209 */
[----:B------:R-:W-:-:S03]  /*2220*/  IMAD.HI.U32 R8, R6, R11, RZ ;  /* 0x0000000b06087227 */ /* 0x000fc600078e00ff */
[----:B------:R-:W-:Y:S01]  /*2230*/  IADD3.X R13, PT, PT, RZ, ~R9, RZ, P0, !PT ;  /* 0x80000009ff0d7210 */ /* 0x000fe200007fe4ff */
[----:B------:R-:W-:-:S04]  /*2240*/  IMAD.MOV.U32 R9, RZ, RZ, R6 ;  /* 0x000000ffff097224 */ /* 0x000fc800078e0006 */
[----:B------:R-:W-:-:S04]  /*2250*/  IMAD.WIDE.U32 R8, P0, R6, R13, R8 ;  /* 0x0000000d06087225 */ /* 0x000fc80007800008 */
[C---:B------:R-:W-:Y:S02]  /*2260*/  IMAD R15, R7.reuse, R13, RZ ;  /* 0x0000000d070f7224 */ /* 0x040fe400078e02ff */
[----:B------:R-:W-:-:S04]  /*2270*/  IMAD.HI.U32 R8, P1, R7, R11, R8 ;  /* 0x0000000b07087227 */ /* 0x000fc80007820008 */
[----:B------:R-:W-:Y:S01]  /*2280*/  IMAD.HI.U32 R5, R7, R13, RZ ;  /* 0x0000000d07057227 */ /* 0x000fe200078e00ff */
[----:B------:R-:W-:-:S04]  /*2290*/  IADD3 R9, P2, PT, R15, R8, RZ ;  /* 0x000000080f097210 */ /* 0x000fc80007f5e0ff */
[----:B------:R-:W-:Y:S01]  /*22a0*/  IADD3.X R5, PT, PT, R5, R7, RZ, P0, !PT ;  /* 0x0000000705057210 */ /* 0x000fe200007fe4ff */
        /* <DEDUP_REMOVED lines=9> */
[----:B------:R-:W-:-:S03]  /*2340*/  IMAD.X R6, RZ, RZ, ~R6, P0 ;  /* 0x000000ffff067224 */ /* 0x000fc600000e0e06 */
[----:B------:R-:W-:Y:S01]  /*2350*/  SEL R10, R7, R3, !P3 ;  /* 0x00000003070a7207 */ /* 0x000fe20005800000 */
[----:B------:R-:W-:-:S04]  /*2360*/  IMAD.WIDE.U32 R8, P0, R9, R6, R8 ;  /* 0x0000000609087225 */ /* 0x000fc80007800008 */
        /* <DEDUP_REMOVED lines=12> */
[----:B------:R-:W-:-:S03]  /*2430*/  IADD3 R9, P1, PT, R9, R6, RZ ;  /* 0x0000000609097210 */ /* 0x000fc60007f3e0ff */
[----:B------:R-:W-:Y:S02]  /*2440*/  IMAD.X R5, RZ, RZ, R5, P0 ;  /* 0x000000ffff057224 */ /* 0x000fe400000e0605 */
[----:B------:R-:W-:-:S03]  /*2450*/  IMAD.WIDE.U32 R6, R9, UR6, RZ ;  /* 0x0000000609067c25 */ /* 0x000fc6000f8e00ff */
[----:B------:R-:W-:Y:S01]  /*2460*/  IADD3.X R5, PT, PT, RZ, R5, RZ, P1, !PT ;  /* 0x00000005ff057210 */ /* 0x000fe20000ffe4ff */
[C---:B------:R-:W-:Y:S01]  /*2470*/  IMAD R8, R9.reuse, UR7, R7 ;  /* 0x0000000709087c24 */ /* 0x040fe2000f8e0207 */
[----:B------:R-:W-:Y:S02]  /*2480*/  IADD3 R12, P1, PT, -R6, R12, RZ ;  /* 0x0000000c060c7210 */ /* 0x000fe40007f3e1ff */
[----:B------:R-:W-:Y:S01]  /*2490*/  IADD3 R6, P2, PT, R9, 0x1, RZ ;  /* 0x0000000109067810 */ /* 0x000fe20007f5e0ff */
[----:B------:R-:W-:Y:S01]  /*24a0*/  IMAD R8, R5, UR6, R8 ;  /* 0x0000000605087c24 */ /* 0x000fe2000f8e0208 */
[----:B------:R-:W-:-:S03]  /*24b0*/  ISETP.GE.U32.AND P0, PT, R12, UR6, PT ;  /* 0x000000060c007c0c */ /* 0x000fc6000bf06070 */
[----:B------:R-:W-:Y:S01]  /*24c0*/  IMAD.X R11, R10, 0x1, ~R8, P1 ;  /* 0x000000010a0b7824 */ /* 0x000fe200008e0e08 */
[----:B------:R-:W-:Y:S02]  /*24d0*/  IADD3 R7, P1, PT, R12, -UR6, RZ ;  /* 0x800000060c077c10 */ /* 0x000fe4000ff3e0ff */
[----:B------:R-:W-:Y:S02]  /*24e0*/  IADD3.X R8, PT, PT, RZ, R5, RZ, P2, !PT ;  /* 0x00000005ff087210 */ /* 0x000fe400017fe4ff */
        /* <DEDUP_REMOVED lines=14> */
[----:B------:R-:W-:Y:S02]  /*25d0*/  ISETP.GE.AND P1, PT, R9, RZ, PT ;  /* 0x000000ff0900720c */ /* 0x000fe40003f26270 */
[----:B------:R-:W-:-:S02]  /*25e0*/  ISETP.NE.U32.AND P0, PT, RZ, UR11, PT ;  /* 0x0000000bff007c0c */ /* 0x000fc4000bf05070 */
[-C--:B------:R-:W-:Y:S02]  /*25f0*/  IADD3.X R8, PT, PT, RZ, ~R7.reuse, RZ, P2, !PT ;  /* 0x80000007ff087210 */ /* 0x080fe400017fe4ff */
[----:B------:R-:W-:Y:S02]  /*2600*/  SEL R6, R5, R6, !P1 ;  /* 0x0000000605067207 */ /* 0x000fe40004800000 */
[----:B------:R-:W-:Y:S02]  /*2610*/  MOV R5, 0x0 ;  /* 0x0000000000057802 */ /* 0x000fe40000000f00 */
[----:B------:R-:W-:Y:S02]  /*2620*/  ISETP.NE.AND.EX P0, PT, RZ, UR10, PT, P0 ;  /* 0x0000000aff007c0c */ /* 0x000fe4000bf05300 */
[----:B------:R-:W-:Y:S02]  /*2630*/  SEL R7, R8, R7, !P1 ;  /* 0x0000000708077207 */ /* 0x000fe40004800000 */
[----:B------:R-:W-:-:S02]  /*2640*/  SEL R6, R6, 0xffffffff, P0 ;  /* 0xffffffff06067807 */ /* 0x000fc40000000000 */
[----:B------:R-:W-:Y:S01]  /*2650*/  SEL R7, R7, 0xffffffff, P0 ;  /* 0xffffffff07077807 */ /* 0x000fe20000000000 */
[----:B------:R-:W-:Y:S06]  /*2660*/  RET.REL.NODEC R4 `(_ZN4vllm38concat_and_cache_mla_rope_fused_kernelIN3c108BFloat16ELb1EffLNS_18Fp8KVCacheDataTypeE0EEEvPKlPT_S7_PKS6_S9_illlliPT2_S5_iiiiPKf) ;  /* 0xffffffd804647950 */ /* 0x000fec0003c3ffff */
.L_x_441:
        /* <DEDUP_REMOVED lines=9> */
.L_x_511:


//--------------------- .text._ZN4vllm38concat_and_cache_mla_rope_fused_kernelIN3c104HalfELb0EffLNS_18Fp8KVCacheDataTypeE0EEEvPKlPT_S7_PKS6_S9_illlliPT2_S5_iiiiPKf --------------------------
	.section	.text._ZN4vllm38concat_and_cache_mla_rope_fused_kernelIN3c104HalfELb0EffLNS_18Fp8KVCacheDataTypeE0EEEvPKlPT_S7_PKS6_S9_illlliPT2_S5_iiiiPKf,"ax",@progbits
	.align	128
        .global         _ZN4vllm38concat_and_cache_mla_rope_fused_kernelIN3c104HalfELb0EffLNS_18Fp8KVCacheDataTypeE0EEEvPKlPT_S7_PKS6_S9_illlliPT2_S5_iiiiPKf
        .type           _ZN4vllm38concat_and_cache_mla_rope_fused_kernelIN3c104HalfELb0EffLNS_18Fp8KVCacheDataTypeE0EEEvPKlPT_S7_PKS6_S9_illlliPT2_S5_iiiiPKf,@function
        .size           _ZN4vllm38concat_and_cache_mla_rope_fused_kernelIN3c104HalfELb0EffLNS_18Fp8KVCacheDataTypeE0EEEvPKlPT_S7_PKS6_S9_illlliPT2_S5_iiiiPKf,(.L_x_512 - _ZN4vllm38concat_and_cache_mla_rope_fused_kernelIN3c104HalfELb0EffLNS_18Fp8KVCacheDataTypeE0EEEvPKlPT_S7_PKS6_S9_illlliPT2_S5_iiiiPKf)
        .other          _ZN4vllm38concat_and_cache_mla_rope_fused_kernelIN3c104HalfELb0EffLNS_18Fp8KVCacheDataTypeE0EEEvPKlPT_S7_PKS6_S9_illlliPT2_S5_iiiiPKf,@"STO_CUDA_ENTRY STV_DEFAULT"
_ZN4vllm38concat_and_cache_mla_rope_fused_kernelIN3c104HalfELb0EffLNS_18Fp8KVCacheDataTypeE0EEEvPKlPT_S7_PKS6_S9_illlliPT2_S5_iiiiPKf:
.text._ZN4vllm38concat_and_cache_mla_rope_fused_kernelIN3c104HalfELb0EffLNS_18Fp8KVCacheDataTypeE0EEEvPKlPT_S7_PKS6_S9_illlliPT2_S5_iiiiPKf:
[----:B------:R-:W0:Y:S01]  /*0000*/  LDC R1, c[0x0][0x37c] ;  /* 0x0000df00ff017b82 */ /* 0x000e220000000800 */
[----:B------:R-:W1:Y:S07]  /*0010*/  S2R R7, SR_CTAID.X ;  /* 0x0000000000077919 */ /* 0x000e6e0000002500 */
[----:B------:R-:W1:Y:S01]  /*0020*/  LDC.64 R2, c[0x0][0x380] ;  /* 0x0000e000ff027b82 */ /* 0x000e620000000a00 */
[----:B------:R-:W2:Y:S01]  /*0030*/  LDCU.64 UR14, c[0x0][0x358] ;  /* 0x00006b00ff0e77ac */ /* 0x000ea20008000a00 */
[----:B0-----:R-:W-:-:S06]  /*0040*/  IADD3 R1, PT, PT, R1, -0x8, RZ ;  /* 0xfffffff801017810 */ /* 0x001fcc0007ffe0ff */
        /* <DEDUP_REMOVED lines=17> */
[----:B------:R-:W-:-:S04]  /*0160*/  SHF.L.U32 R2, R4, 0x1, RZ ;  /* 0x0000000104027819 */ /* 0x000fc800000006ff */
[----:B------:R-:W-:Y:S02]  /*0170*/  IADD3 R3, PT, PT, R5, R11, RZ ;  /* 0x0000000b05037210 */ /* 0x000fe40007ffe0ff */
[----:B-----5:R-:W-:Y:S02]  /*0180*/  IADD3 R16, P1, PT, R2, UR4, RZ ;  /* 0x0000000402107c10 */ /* 0x020fe4000ff3e0ff */
        /* <DEDUP_REMOVED lines=15> */
[----:B0-----:R-:W-:Y:S01]  /*0280*/  HFMA2 R10, -RZ, RZ, 0, 0 ;  /* 0x00000000ff0a7431 */ /* 0x001fe200000001ff */
[----:B--2---:R-:W-:-:S05]  /*0290*/  IADD3 R13, PT, PT, RZ, -R11, RZ ;  /* 0x8000000bff0d7210 */ /* 0x004fca0007ffe0ff */
[----:B------:R-:W-:-:S04]  /*02a0*/  IMAD R13, R13, R0, RZ ;  /* 0x000000000d0d7224 */ /* 0x000fc800078e02ff */
[----:B-1----:R-:W-:-:S07]  /*02b0*/  IMAD.HI.U32 R18, R11, R13, R10 ;  /* 0x0000000d0b127227 */ /* 0x002fce00078e000a */
.L_x_444:
[----:B0-----:R-:W-:Y:S02]  /*02c0*/  IABS R10, R9 ;  /* 0x00000009000a7213 */ /* 0x001fe40000000000 */
[----:B------:R-:W-:Y:S02]  /*02d0*/  IABS R11, R22 ;  /* 0x00000016000b7213 */ /* 0x000fe40000000000 */
[----:B------:R-:W-:-:S03]  /*02e0*/  IADD3 R12, PT, PT, RZ, -R10, RZ ;  /* 0x8000000aff0c7210 */ /* 0x000fc60007ffe0ff */
        /* <DEDUP_REMOVED lines=55> */
.L_x_443:
[----:B------:R-:W-:Y:S05]  /*0660*/  BSYNC.RECONVERGENT B0 ;  /* 0x0000000000007941 */ /* 0x000fea0003800200 */
.L_x_442:
        /* <DEDUP_REMOVED lines=36> */
.L_x_445:
[----:B------:R-:W-:-:S07]  /*08b0*/  MOV R6, 0x8d0 ;  /* 0x000008d000067802 */ /* 0x000fce0000000f00 */
[----:B0-----:R-:W-:Y:S05]  /*08c0*/  CALL.REL.NOINC `($__internal_14_$__cuda_sm20_div_s64) ;  /* 0x00000014003c7944 */ /* 0x001fea0003c00000 */
        /* <DEDUP_REMOVED lines=10> */
.L_x_446:
        /* <DEDUP_REMOVED lines=21> */
[----:B------:R-:W-:Y:S02]  /*0ac0*/  UIADD3 UR7, UPT, UPT, UR9, UR7, URZ ;  /* 0x0000000709077290 */ /* 0x000fe4000fffe0ff */
[----:B------:R-:W-:Y:S01]  /*0ad0*/  IMAD.U32 R21, RZ, RZ, UR9 ;  /* 0x00000009ff157e24 */ /* 0x000fe2000f8e00ff */
[----:B------:R-:W-:Y:S01]  /*0ae0*/  MOV R20, UR8 ;  /* 0x0000000800147c02 */ /* 0x000fe20008000f00 */
[----:B------:R-:W-:Y:S01]  /*0af0*/  UIMAD UR8, UR6, UR13, URZ ;  /* 0x0000000d060872a4 */ /* 0x000fe2000f8e02ff */
[----:B0-----:R-:W0:Y:S01]  /*0b00*/  MUFU.RCP R6, R6 ;  /* 0x0000000600067308 */ /* 0x001e220000001000 */
[----:B------:R-:W-:Y:S01]  /*0b10*/  MOV R21, UR7 ;  /* 0x0000000700157c02 */ /* 0x000fe20008000f00 */
[----:B------:R-:W-:-:S04]  /*0b20*/  USHF.R.S32.HI UR7, URZ, 0x1f, UR13 ;  /* 0x0000001fff077899 */ /* 0x000fc8000801140d */
[----:B------:R-:W-:Y:S01]  /*0b30*/  UIMAD UR7, UR7, UR10, UR8 ;  /* 0x0000000a070772a4 */ /* 0x000fe2000f8e0208 */
[----:B0-----:R-:W-:Y:S02]  /*0b40*/  IADD3 R4, PT, PT, R6, 0xffffffe, RZ ;  /* 0x0ffffffe06047810 */ /* 0x001fe40007ffe0ff */
[----:B------:R-:W-:Y:S02]  /*0b50*/  MOV R6, R8 ;  /* 0x0000000800067202 */ /* 0x000fe40000000f00 */
[----:B------:R0:W1:Y:S02]  /*0b60*/  F2I.FTZ.U32.TRUNC.NTZ R5, R4 ;  /* 0x0000000400057305 */ /* 0x000064000021f000 */
[----:B0-----:R-:W-:Y:S01]  /*0b70*/  HFMA2 R4, -RZ, RZ, 0, 0 ;  /* 0x00000000ff047431 */ /* 0x001fe200000001ff */
[----:B-1----:R-:W-:-:S05]  /*0b80*/  IADD3 R10, PT, PT, RZ, -R5, RZ ;  /* 0x80000005ff0a7210 */ /* 0x002fca0007ffe0ff */
[----:B------:R-:W-:Y:S01]  /*0b90*/  IMAD R15, R10, R11, RZ ;  /* 0x0000000b0a0f7224 */ /* 0x000fe200078e02ff */
[----:B------:R-:W-:-:S03]  /*0ba0*/  SEL R10, RZ, 0x1, P0 ;  /* 0x00000001ff0a7807 */ /* 0x000fc60000000000 */
[----:B------:R-:W-:Y:S01]  /*0bb0*/  IMAD.HI.U32 R5, R5, R15, R4 ;  /* 0x0000000f05057227 */ /* 0x000fe200078e0004 */
[----:B------:R-:W-:-:S03]  /*0bc0*/  IADD3 R0, PT, PT, R13, -R0, -R10 ;  /* 0x800000000d007210 */ /* 0x000fc60007ffe80a */
[----:B------:R-:W-:Y:S02]  /*0bd0*/  IMAD R15, R7, UR17, R23 ;  /* 0x00000011070f7c24 */ /* 0x000fe4000f8e0217 */
[----:B------:R-:W-:-:S05]  /*0be0*/  IMAD.HI.U32 R5, R5, R0, RZ ;  /* 0x0000000005057227 */ /* 0x000fca00078e00ff */
[----:B------:R-:W-:-:S05]  /*0bf0*/  IADD3 R4, PT, PT, -R5, RZ, RZ ;  /* 0x000000ff05047210 */ /* 0x000fca0007ffe1ff */
[----:B------:R-:W-:-:S05]  /*0c00*/  IMAD R0, R11, R4, R0 ;  /* 0x000000040b007224 */ /* 0x000fca00078e0200 */
[----:B------:R-:W-:-:S13]  /*0c10*/  ISETP.GE.U32.AND P0, PT, R0, R11, PT ;  /* 0x0000000b0000720c */ /* 0x000fda0003f06070 */
[----:B------:R-:W-:Y:S01]  /*0c20*/  @P0 IADD3 R0, PT, PT, R0, -R11, RZ ;  /* 0x8000000b00000210 */ /* 0x000fe20007ffe0ff */
[----:B------:R-:W-:-:S03]  /*0c30*/  @P0 VIADD R5, R5, 0x1 ;  /* 0x0000000105050836 */ /* 0x000fc60000000000 */
[----:B------:R-:W-:-:S13]  /*0c40*/  ISETP.GE.U32.AND P1, PT, R0, R11, PT ;  /* 0x0000000b0000720c */ /* 0x000fda0003f26070 */
[----:B------:R-:W-:Y:S02]  /*0c50*/  @P1 IADD3 R5, PT, PT, R5, 0x1, RZ ;  /* 0x0000000105051810 */ /* 0x000fe40007ffe0ff */
[----:B------:R-:W-:-:S04]  /*0c60*/  @!P2 LOP3.LUT R5, RZ, R11, RZ, 0x33, !PT ;  /* 0x0000000bff05a212 */ /* 0x000fc800078e33ff */
[----:B------:R-:W-:Y:S02]  /*0c70*/  IADD3 R10, PT, PT, R10, R5, RZ ;  /* 0x000000050a0a7210 */ /* 0x000fe40007ffe0ff */
[----:B------:R-:W-:Y:S02]  /*0c80*/  MOV R5, UR13 ;  /* 0x0000000d00057c02 */ /* 0x000fe40008000f00 */
[----:B------:R-:W-:-:S03]  /*0c90*/  LOP3.LUT R0, R10, 0x3, RZ, 0xc0, !PT ;  /* 0x000000030a007812 */ /* 0x000fc600078ec0ff */
[----:B------:R-:W-:Y:S01]  /*0ca0*/  IMAD.WIDE.U32 R20, R5, UR10, R20 ;  /* 0x0000000a05147c25 */ /* 0x000fe2000f8e0014 */
[----:B------:R-:W-:-:S03]  /*0cb0*/  ISETP.NE.AND P0, PT, R0, 0x3, PT ;  /* 0x000000030000780c */ /* 0x000fc60003f05270 */
[----:B------:R-:W-:-:S10]  /*0cc0*/  VIADD R19, R21, UR7 ;  /* 0x0000000715137c36 */ /* 0x000fd40008000000 */
[----:B------:R-:W-:Y:S05]  /*0cd0*/  @!P0 BRA `(.L_x_450) ;  /* 0x00000004000c8947 */ /* 0x000fea0003800000 */
[----:B------:R-:W0:Y:S01]  /*0ce0*/  LDCU.64 UR8, c[0x0][0x3d8] ;  /* 0x00007b00ff0877ac */ /* 0x000e220008000a00 */
[----:B------:R-:W-:Y:S01]  /*0cf0*/  SHF.L.U64.HI R13, R20, 0x2, R19 ;  /* 0x00000002140d7819 */ /* 0x000fe20000010213 */
[----:B------:R-:W-:Y:S01]  /*0d00*/  IMAD.WIDE.U32 R2, R8, 0x2, R2 ;  /* 0x0000000208027825 */ /* 0x000fe200078e0002 */
[----:B------:R-:W-:Y:S01]  /*0d10*/  SHF.L.U32 R12, R20, 0x2, RZ ;  /* 0x00000002140c7819 */ /* 0x000fe200000006ff */
[----:B------:R-:W1:Y:S01]  /*0d20*/  LDCU.64 UR12, c[0x0][0x390] ;  /* 0x00007200ff0c77ac */ /* 0x000e620008000a00 */
[C---:B------:R-:W-:Y:S01]  /*0d30*/  SHF.L.U64.HI R5, R22.reuse, 0x1, R15 ;  /* 0x0000000116057819 */ /* 0x040fe2000001020f */
[----:B------:R-:W-:Y:S01]  /*0d40*/  BSSY.RECONVERGENT B2, `(.L_x_450) ;  /* 0x000003c000027945 */ /* 0x000fe20003800200 */
[----:B------:R-:W-:Y:S01]  /*0d50*/  SHF.L.U32 R4, R22, 0x1, RZ ;  /* 0x0000000116047819 */ /* 0x000fe200000006ff */
[----:B------:R-:W2:Y:S01]  /*0d60*/  LDCU.64 UR16, c[0x0][0x3a0] ;  /* 0x00007400ff1077ac */ /* 0x000ea20008000a00 */
[----:B------:R-:W-:Y:S01]  /*0d70*/  IMAD.WIDE.U32 R12, R8, 0x8, R12 ;  /* 0x00000008080c7825 */ /* 0x000fe200078e000c */
[----:B------:R-:W-:-:S03]  /*0d80*/  IADD3 R0, PT, PT, R10, 0x1, RZ ;  /* 0x000000010a007810 */ /* 0x000fc60007ffe0ff */
[----:B------:R-:W-:Y:S01]  /*0d90*/  IMAD.WIDE.U32 R4, R8, 0x4, R4 ;  /* 0x0000000408047825 */ /* 0x000fe200078e0004 */
[----:B0-----:R-:W-:Y:S02]  /*0da0*/  IADD3 R6, P0, PT, R12, UR8, RZ ;  /* 0x000000080c067c10 */ /* 0x001fe4000ff1e0ff */
[----:B-1----:R-:W-:Y:S02]  /*0db0*/  IADD3.X R24, P3, P4, R4, UR12, RZ, PT, PT ;  /* 0x0000000c04187c10 */ /* 0x002fe4000bc6e4ff */
[----:B------:R-:W-:Y:S02]  /*0dc0*/  IADD3 R4, P1, PT, R6, 0x4, RZ ;  /* 0x0000000406047810 */ /* 0x000fe40007f3e0ff */
[----:B------:R-:W-:Y:S02]  /*0dd0*/  LOP3.LUT R6, R0, 0x3, RZ, 0xc0, !PT ;  /* 0x0000000300067812 */ /* 0x000fe400078ec0ff */
[----:B--2---:R-:W-:Y:S02]  /*0de0*/  IADD3 R12, P2, PT, R2, UR16, RZ ;  /* 0x00000010020c7c10 */ /* 0x004fe4000ff5e0ff */
[----:B------:R-:W-:Y:S01]  /*0df0*/  IADD3.X R25, PT, PT, R5, UR13, RZ, P3, P4 ;  /* 0x0000000d05197c10 */ /* 0x000fe20009fe84ff */
[----:B------:R-:W-:Y:S01]  /*0e00*/  IMAD.MOV R0, RZ, RZ, -R6 ;  /* 0x000000ffff007224 */ /* 0x000fe200078e0a06 */
[----:B------:R-:W-:Y:S01]  /*0e10*/  IADD3.X R14, PT, PT, R3, UR17, RZ, P2, !PT ;  /* 0x00000011030e7c10 */ /* 0x000fe200097fe4ff */
[----:B------:R-:W-:Y:S01]  /*0e20*/  IMAD R6, R6, R11, R8 ;  /* 0x0000000b06067224 */ /* 0x000fe200078e0208 */
[----:B------:R-:W-:-:S07]  /*0e30*/  IADD3.X R5, PT, PT, RZ, UR9, R13, P1, P0 ;  /* 0x00000009ff057c10 */ /* 0x000fce0008fe040d */
.L_x_451:
[----:B------:R-:W-:Y:S01]  /*0e40*/  MOV R13, R14 ;  /* 0x0000000e000d7202 */ /* 0x000fe20000000f00 */
[----:B0-----:R-:W2:Y:S02]  /*0e50*/  LDG.E.U16 R26, desc[UR14][R24.64] ;  /* 0x0000000e181a7981 */ /* 0x001ea4000c1e1500 */
[----:B------:R-:W-:Y:S02]  /*0e60*/  IMAD.WIDE.U32 R2, R9, 0x2, R12 ;  /* 0x0000000209027825 */ /* 0x000fe400078e000c */
[----:B------:R-:W3:Y:S04]  /*0e70*/  LDG.E.U16.CONSTANT R14, desc[UR14][R12.64] ;  /* 0x0000000e0c0e7981 */ /* 0x000ee8000c1e9500 */
[----:B------:R-:W4:Y:S04]  /*0e80*/  LDG.E.U16 R18, desc[UR14][R24.64+-0x2] ;  /* 0xfffffe0e18127981 */ /* 0x000f28000c1e1500 */
[----:B------:R-:W5:Y:S01]  /*0e90*/  LDG.E.U16.CONSTANT R2, desc[UR14][R2.64] ;  /* 0x0000000e02027981 */ /* 0x000f62000c1e9500 */
[----:B--2---:R-:W-:-:S02]  /*0ea0*/  HADD2.F32 R29, -RZ, R26.H0_H0 ;  /* 0x2000001aff1d7230 */ /* 0x004fc40000004100 */
[----:B---3--:R-:W-:Y:S02]  /*0eb0*/  HADD2.F32 R14, -RZ, R14.H0_H0 ;  /* 0x2000000eff0e7230 */ /* 0x008fe40000004100 */
[----:B----4-:R-:W-:Y:S02]  /*0ec0*/  HADD2.F32 R27, -RZ, R18.H0_H0 ;  /* 0x20000012ff1b7230 */ /* 0x010fe40000004100 */
[----:B-----5:R-:W-:Y:S02]  /*0ed0*/  HADD2.F32 R26, -RZ, R2.H0_H0 ;  /* 0x20000002ff1a7230 */ /* 0x020fe40000004100 */
[----:B------:R-:W-:Y:S01]  /*0ee0*/  FMUL.FTZ R18, R14, R29 ;  /* 0x0000001d0e127220 */ /* 0x000fe20000410000 */
[----:B------:R-:W-:Y:S02]  /*0ef0*/  FMUL.FTZ R14, R27, R14 ;  /* 0x0000000e1b0e7220 */ /* 0x000fe40000410000 */
[-C--:B------:R-:W-:Y:S01]  /*0f00*/  FMUL.FTZ R29, R29, R26.reuse ;  /* 0x0000001a1d1d7220 */ /* 0x080fe20000410000 */
[----:B------:R-:W-:-:S04]  /*0f10*/  FMUL.FTZ R26, R27, R26 ;  /* 0x0000001a1b1a7220 */ /* 0x000fc80000410000 */
[----:B------:R-:W-:Y:S02]  /*0f20*/  F2FP.F16.F32.PACK_AB R14, R29, R14 ;  /* 0x0000000e1d0e723e */ /* 0x000fe400000000ff */
[----:B------:R-:W-:-:S03]  /*0f30*/  F2FP.F16.F32.PACK_AB R18, R26, R18 ;  /* 0x000000121a12723e */ /* 0x000fc600000000ff */
[----:B------:R-:W-:Y:S02]  /*0f40*/  HADD2.F32 R2, -RZ, R14.H0_H0 ;  /* 0x2000000eff027230 */ /* 0x000fe40000004100 */
[--C-:B------:R-:W-:Y:S02]  /*0f50*/  HADD2.F32 R26, -RZ, R18.reuse.H0_H0 ;  /* 0x20000012ff1a7230 */ /* 0x100fe40000004100 */
[----:B------:R-:W-:Y:S02]  /*0f60*/  HADD2.F32 R27, -RZ, R18.H1_H1 ;  /* 0x30000012ff1b7230 */ /* 0x000fe40000004100 */
[----:B------:R-:W-:-:S03]  /*0f70*/  HADD2.F32 R3, -RZ, R14.H1_H1 ;  /* 0x3000000eff037230 */ /* 0x000fc60000004100 */
[----:B------:R-:W-:Y:S02]  /*0f80*/  FADD.FTZ R26, R26, R27 ;  /* 0x0000001b1a1a7221 */ /* 0x000fe40000010000 */
[----:B------:R-:W-:-:S03]  /*0f90*/  FADD.FTZ R2, R2, -R3 ;  /* 0x8000000302027221 */ /* 0x000fc60000010000 */
[----:B------:R-:W-:Y:S02]  /*0fa0*/  F2FP.F16.F32.PACK_AB R27, RZ, R26 ;  /* 0x0000001aff1b723e */ /* 0x000fe400000000ff */
[----:B------:R-:W-:Y:S02]  /*0fb0*/  F2FP.F16.F32.PACK_AB R26, RZ, R2 ;  /* 0x00000002ff1a723e */ /* 0x000fe400000000ff */
[----:B------:R-:W-:Y:S02]  /*0fc0*/  PRMT R18, R27, 0x7610, R18 ;  /* 0x000076101b127816 */ /* 0x000fe40000000012 */
[----:B------:R-:W-:-:S03]  /*0fd0*/  PRMT R14, R26, 0x7610, R14 ;  /* 0x000076101a0e7816 */ /* 0x000fc6000000000e */
[----:B------:R-:W-:Y:S04]  /*0fe0*/  STL.U16 [R1+0x4], R18 ;  /* 0x0000041201007387 */ /* 0x000fe80000100400 */
[----:B------:R-:W-:Y:S04]  /*0ff0*/  STL.U16 [R1], R14 ;  /* 0x0000000e01007387 */ /* 0x000fe80000100400 */
[----:B------:R-:W2:Y:S04]  /*1000*/  LDL.64 R2, [R1] ;  /* 0x0000000001027983 */ /* 0x000ea80000100a00 */
[----:B------:R0:W-:Y:S04]  /*1010*/  STG.E.U16 desc[UR14][R24.64], R27 ;  /* 0x0000001b18007986 */ /* 0x0001e8000c10150e */
[----:B------:R1:W-:Y:S01]  /*1020*/  STG.E.U16 desc[UR14][R24.64+-0x2], R26 ;  /* 0xfffffe1a18007986 */ /* 0x0003e2000c10150e */
[----:B------:R-:W-:Y:S01]  /*1030*/  VIADD R0, R0, 0x1 ;  /* 0x0000000100007836 */ /* 0x000fe20000000000 */
[----:B0-----:R-:W-:-:S02]  /*1040*/  MOV R27, R5 ;  /* 0x00000005001b7202 */ /* 0x001fc40000000f00 */
[----:B-1----:R-:W-:Y:S02]  /*1050*/  MOV R26, R4 ;  /* 0x00000004001a7202 */ /* 0x002fe40000000f00 */
[----:B------:R-:W-:Y:S01]  /*1060*/  ISETP.NE.AND P0, PT, R0, RZ, PT ;  /* 0x000000ff0000720c */ /* 0x000fe20003f05270 */
[----:B------:R-:W-:-:S04]  /*1070*/  IMAD.WIDE.U32 R12, R11, 0x2, R12 ;  /* 0x000000020b0c7825 */ /* 0x000fc800078e000c */
[----:B------:R-:W-:Y:S01]  /*1080*/  IMAD.WIDE.U32 R28, R11, 0x4, R24 ;  /* 0x000000040b1c7825 */ /* 0x000fe200078e0018 */
[----:B------:R-:W-:-:S03]  /*1090*/  MOV R14, R13 ;  /* 0x0000000d000e7202 */ /* 0x000fc60000000f00 */
[----:B------:R-:W-:Y:S01]  /*10a0*/  IMAD.WIDE.U32 R4, R11, 0x8, R26 ;  /* 0x000000080b047825 */ /* 0x000fe200078e001a */
[----:B------:R-:W-:Y:S02]  /*10b0*/  MOV R24, R28 ;  /* 0x0000001c00187202 */ /* 0x000fe40000000f00 */
[----:B------:R-:W-:Y:S01]  /*10c0*/  MOV R25, R29 ;  /* 0x0000001d00197202 */ /* 0x000fe20000000f00 */
[----:B--2---:R0:W-:Y:S04]  /*10d0*/  STG.E desc[UR14][R26.64+-0x4], R2 ;  /* 0xfffffc021a007986 */ /* 0x0041e8000c10190e */
[----:B------:R0:W-:Y:S01]  /*10e0*/  STG.E desc[UR14][R26.64], R3 ;  /* 0x000000031a007986 */ /* 0x0001e2000c10190e */
[----:B------:R-:W-:Y:S05]  /*10f0*/  @P0 BRA `(.L_x_451) ;  /* 0xfffffffc00500947 */ /* 0x000fea000383ffff */
[----:B------:R-:W-:Y:S05]  /*1100*/  BSYNC.RECONVERGENT B2 ;  /* 0x0000000000027941 */ /* 0x000fea0003800200 */
.L_x_450:
[----:B------:R-:W-:Y:S05]  /*1110*/  BSYNC.RECONVERGENT B1 ;  /* 0x0000000000017941 */ /* 0x000fea0003800200 */
.L_x_449:
[----:B------:R-:W-:-:S13]  /*1120*/  ISETP.GE.U32.AND P0, PT, R10, 0x3, PT ;  /* 0x000000030a00780c */ /* 0x000fda0003f06070 */
[----:B------:R-:W-:Y:S05]  /*1130*/  @!P0 BRA `(.L_x_448) ;  /* 0x0000000800908947 */ /* 0x000fea0003800000 */
[----:B------:R-:W1:Y:S01]  /*1140*/  LDCU.64 UR12, c[0x0][0x3d8] ;  /* 0x00007b00ff0c77ac */ /* 0x000e620008000a00 */
[C---:B------:R-:W-:Y:S01]  /*1150*/  IMAD.SHL.U32 R18, R6.reuse, 0x2, RZ ;  /* 0x0000000206127824 */ /* 0x040fe200078e00ff */
[----:B------:R-:W-:Y:S01]  /*1160*/  IADD3 R10, PT, PT, R6, R11, RZ ;  /* 0x0000000b060a7210 */ /* 0x000fe20007ffe0ff */
[----:B------:R-:W2:Y:S01]  /*1170*/  LDCU.64 UR8, c[0x0][0x390] ;  /* 0x00007200ff0877ac */ /* 0x000ea20008000a00 */
[C---:B------:R-:W-:Y:S01]  /*1180*/  LEA R0, R11.reuse, R6, 0x1 ;  /* 0x000000060b007211 */ /* 0x040fe200078e08ff */
[----:B------:R-:W-:Y:S02]  /*1190*/  IMAD R21, R11, 0x6, R18 ;  /* 0x000000060b157824 */ /* 0x000fe400078e0212 */
[----:B------:R-:W-:Y:S01]  /*11a0*/  IMAD.SHL.U32 R23, R10, 0x2, RZ ;  /* 0x000000020a177824 */ /* 0x000fe200078e00ff */
[----:B-1----:R-:W-:Y:S02]  /*11b0*/  LEA R12, P1, R20, UR12, 0x2 ;  /* 0x0000000c140c7c11 */ /* 0x002fe4000f8210ff */
[----:B--2---:R-:W-:-:S02]  /*11c0*/  LEA R14, P0, R22, UR8, 0x1 ;  /* 0x00000008160e7c11 */ /* 0x004fc4000f8008ff */
[----:B------:R-:W-:Y:S01]  /*11d0*/  LEA.HI.X R13, R20, UR13, R19, 0x2, P1 ;  /* 0x0000000d140d7c11 */ /* 0x000fe200088f1413 */
[C---:B------:R-:W-:Y:S01]  /*11e0*/  IMAD R20, R11.reuse, 0x3, R6 ;  /* 0x000000030b147824 */ /* 0x040fe200078e0206 */
[----:B------:R-:W-:Y:S02]  /*11f0*/  LEA.HI.X R15, R22, UR9, R15, 0x1, P0 ;  /* 0x00000009160f7c11 */ /* 0x000fe400080f0c0f */
[----:B------:R-:W-:-:S07]  /*1200*/  LEA R19, R11, R18, 0x2 ;  /* 0x000000120b137211 */ /* 0x000fce00078e10ff */
.L_x_452:
[----:B-1----:R-:W-:-:S04]  /*1210*/  IMAD.WIDE.U32 R24, R6, 0x2, R16 ;  /* 0x0000000206187825 */ /* 0x002fc800078e0010 */
[----:B------:R-:W-:-:S04]  /*1220*/  IMAD.WIDE.U32 R4, R18, 0x2, R14 ;  /* 0x0000000212047825 */ /* 0x000fc800078e000e */
[----:B0-----:R-:W-:Y:S01]  /*1230*/  IMAD.WIDE.U32 R2, R9, 0x2, R24 ;  /* 0x0000000209027825 */ /* 0x001fe200078e0018 */
[----:B------:R-:W2:Y:S04]  /*1240*/  LDG.E.U16 R22, desc[UR14][R4.64] ;  /* 0x0000000e04167981 */ /* 0x000ea8000c1e1500 */
[----:B------:R-:W3:Y:S04]  /*1250*/  LDG.E.U16.CONSTANT R24, desc[UR14][R24.64] ;  /* 0x0000000e18187981 */ /* 0x000ee8000c1e9500 */
[----:B------:R-:W4:Y:S04]  /*1260*/  LDG.E.U16.CONSTANT R2, desc[UR14][R2.64] ;  /* 0x0000000e02027981 */ /* 0x000f28000c1e9500 */
[----:B------:R-:W5:Y:S01]  /*1270*/  LDG.E.U16 R26, desc[UR14][R4.64+0x2] ;  /* 0x0000020e041a7981 */ /* 0x000f62000c1e1500 */
[----:B--2---:R-:W-:-:S02]  /*1280*/  HADD2.F32 R22, -RZ, R22.H0_H0 ;  /* 0x20000016ff167230 */ /* 0x004fc40000004100 */
[----:B---3--:R-:W-:Y:S02]  /*1290*/  HADD2.F32 R27, -RZ, R24.H0_H0 ;  /* 0x20000018ff1b7230 */ /* 0x008fe40000004100 */
[----:B----4-:R-:W-:Y:S02]  /*12a0*/  HADD2.F32 R29, -RZ, R2.H0_H0 ;  /* 0x20000002ff1d7230 */ /* 0x010fe40000004100 */
[----:B-----5:R-:W-:Y:S02]  /*12b0*/  HADD2.F32 R28, -RZ, R26.H0_H0 ;  /* 0x2000001aff1c7230 */ /* 0x020fe40000004100 */
[C---:B------:R-:W-:Y:S01]  /*12c0*/  FMUL.FTZ R26, R22.reuse, R27 ;  /* 0x0000001b161a7220 */ /* 0x040fe20000410000 */
[-C--:B------:R-:W-:Y:S02]  /*12d0*/  FMUL.FTZ R22, R22, R29.reuse ;  /* 0x0000001d16167220 */ /* 0x080fe40000410000 */
[----:B------:R-:W-:Y:S01]  /*12e0*/  FMUL.FTZ R27, R27, R28 ;  /* 0x0000001c1b1b7220 */ /* 0x000fe20000410000 */
[----:B------:R-:W-:-:S04]  /*12f0*/  FMUL.FTZ R29, R28, R29 ;  /* 0x0000001d1c1d7220 */ /* 0x000fc80000410000 */
[----:B------:R-:W-:Y:S02]  /*1300*/  F2FP.F16.F32.PACK_AB R27, R22, R27 ;  /* 0x0000001b161b723e */ /* 0x000fe400000000ff */
[----:B------:R-:W-:-:S03]  /*1310*/  F2FP.F16.F32.PACK_AB R26, R29, R26 ;  /* 0x0000001a1d1a723e */ /* 0x000fc600000000ff */
[--C-:B------:R-:W-:Y:S02]  /*1320*/  HADD2.F32 R22, -RZ, R27.reuse.H0_H0 ;  /* 0x2000001bff167230 */ /* 0x100fe40000004100 */
[----:B------:R-:W-:Y:S02]  /*1330*/  HADD2.F32 R27, -RZ, R27.H1_H1 ;  /* 0x3000001bff1b7230 */ /* 0x000fe40000004100 */
[--C-:B------:R-:W-:Y:S02]  /*1340*/  HADD2.F32 R2, -RZ, R26.reuse.H0_H0 ;  /* 0x2000001aff027230 */ /* 0x100fe40000004100 */
[----:B------:R-:W-:Y:S02]  /*1350*/  HADD2.F32 R3, -RZ, R26.H1_H1 ;  /* 0x3000001aff037230 */ /* 0x000fe40000004100 */
[----:B------:R-:W-:-:S03]  /*1360*/  FADD.FTZ R22, R22, R27 ;  /* 0x0000001b16167221 */ /* 0x000fc60000010000 */
[----:B------:R-:W-:Y:S02]  /*1370*/  FADD.FTZ R2, R2, -R3 ;  /* 0x8000000302027221 */ /* 0x000fe40000010000 */
[----:B------:R-:W-:-:S03]  /*1380*/  F2FP.F16.F32.PACK_AB R29, RZ, R22 ;  /* 0x00000016ff1d723e */ /* 0x000fc600000000ff */
[----:B------:R-:W-:Y:S02]  /*1390*/  F2FP.F16.F32.PACK_AB R27, RZ, R2 ;  /* 0x00000002ff1b723e */ /* 0x000fe400000000ff */
[----:B------:R-:W-:Y:S02]  /*13a0*/  PRMT R25, R29, 0x7610, R25 ;  /* 0x000076101d197816 */ /* 0x000fe40000000019 */
[----:B------:R-:W-:-:S03]  /*13b0*/  PRMT R22, R27, 0x7610, R22 ;  /* 0x000076101b167816 */ /* 0x000fc60000000016 */
[----:B------:R0:W-:Y:S04]  /*13c0*/  STL.U16 [R1+0x4], R25 ;  /* 0x0000041901007387 */ /* 0x0001e80000100400 */
[----:B------:R-:W-:Y:S04]  /*13d0*/  STL.U16 [R1], R22 ;  /* 0x0000001601007387 */ /* 0x000fe80000100400 */
[----:B------:R-:W2:Y:S01]  /*13e0*/  LDL.64 R2, [R1] ;  /* 0x0000000001027983 */ /* 0x000ea20000100a00 */
[----:B0-----:R-:W-:-:S03]  /*13f0*/  IMAD.WIDE.U32 R24, R10, 0x2, R16 ;  /* 0x000000020a187825 */ /* 0x001fc600078e0010 */
[----:B------:R0:W-:Y:S04]  /*1400*/  STG.E.U16 desc[UR14][R4.64], R27 ;  /* 0x0000001b04007986 */ /* 0x0001e8000c10150e */
[----:B------:R1:W-:Y:S01]  /*1410*/  STG.E.U16 desc[UR14][R4.64+0x2], R29 ;  /* 0x0000021d04007986 */ /* 0x0003e2000c10150e */
[----:B0-----:R-:W-:-:S03]  /*1420*/  IMAD.WIDE.U32 R26, R9, 0x2, R24 ;  /* 0x00000002091a7825 */ /* 0x001fc600078e0018 */
[----:B------:R-:W3:Y:S01]  /*1430*/  LDG.E.U16.CONSTANT R24, desc[UR14][R24.64] ;  /* 0x0000000e18187981 */ /* 0x000ee2000c1e9500 */
[----:B-1----:R-:W-:-:S03]  /*1440*/  IMAD.WIDE.U32 R28, R18, 0x4, R12 ;  /* 0x00000004121c7825 */ /* 0x002fc600078e000c */
[----:B------:R3:W4:Y:S01]  /*1450*/  LDG.E.U16.CONSTANT R26, desc[UR14][R26.64] ;  /* 0x0000000e1a1a7981 */ /* 0x000722000c1e9500 */
[----:B------:R-:W-:-:S03]  /*1460*/  IMAD.WIDE.U32 R4, R23, 0x2, R14 ;  /* 0x0000000217047825 */ /* 0x000fc600078e000e */
[----:B--2---:R-:W-:Y:S04]  /*1470*/  STG.E desc[UR14][R28.64], R2 ;  /* 0x000000021c007986 */ /* 0x004fe8000c10190e */
[----:B------:R4:W-:Y:S04]  /*1480*/  STG.E desc[UR14][R28.64+0x4], R3 ;  /* 0x000004031c007986 */ /* 0x0009e8000c10190e */
[----:B------:R-:W2:Y:S04]  /*1490*/  LDG.E.U16 R22, desc[UR14][R4.64] ;  /* 0x0000000e04167981 */ /* 0x000ea8000c1e1500 */
[----:B------:R-:W5:Y:S01]  /*14a0*/  LDG.E.U16 R25, desc[UR14][R4.64+0x2] ;  /* 0x0000020e04197981 */ /* 0x000f62000c1e1500 */
[----:B---3--:R-:W-:-:S02]  /*14b0*/  HADD2.F32 R27, -RZ, R24.H0_H0 ;  /* 0x20000018ff1b7230 */ /* 0x008fc40000004100 */
[----:B----4-:R-:W-:Y:S02]  /*14c0*/  HADD2.F32 R3, -RZ, R26.H0_H0 ;  /* 0x2000001aff037230 */ /* 0x010fe40000004100 */
[----:B--2---:R-:W-:Y:S02]  /*14d0*/  HADD2.F32 R22, -RZ, R22.H0_H0 ;  /* 0x20000016ff167230 */ /* 0x004fe40000004100 */
[----:B-----5:R-:W-:-:S03]  /*14e0*/  HADD2.F32 R24, -RZ, R25.H0_H0 ;  /* 0x20000019ff187230 */ /* 0x020fc60000004100 */
[C---:B------:R-:W-:Y:S01]  /*14f0*/  FMUL.FTZ R29, R22.reuse, R3 ;  /* 0x00000003161d7220 */ /* 0x040fe20000410000 */
[----:B------:R-:W-:Y:S01]  /*1500*/  FMUL.FTZ R2, R22, R27 ;  /* 0x0000001b16027220 */ /* 0x000fe20000410000 */
[----:B------:R-:W-:Y:S01]  /*1510*/  FMUL.FTZ R3, R24, R3 ;  /* 0x0000000318037220 */ /* 0x000fe20000410000 */
        /* <DEDUP_REMOVED lines=42> */
[----:B------:R-:W-:-:S03]  /*17c0*/  FADD.FTZ R2, R3, -R2 ;  /* 0x8000000203027221 */ /* 0x000fc60000010000 */
[----:B------:R-:W-:Y:S02]  /*17d0*/  FADD.FTZ R24, R24, R25 ;  /* 0x0000001918187221 */ /* 0x000fe40000010000 */
[----:B------:R-:W-:-:S03]  /*17e0*/  F2FP.F16.F32.PACK_AB R25, RZ, R2 ;  /* 0x00000002ff19723e */ /* 0x000fc600000000ff */
[----:B------:R-:W-:Y:S02]  /*17f0*/  F2FP.F16.F32.PACK_AB R24, RZ, R24 ;  /* 0x00000018ff18723e */ /* 0x000fe400000000ff */
[----:B------:R-:W-:-:S03]  /*1800*/  PRMT R22, R25, 0x7610, R22 ;  /* 0x0000761019167816 */ /* 0x000fc60000000016 */
[----:B------:R-:W-:Y:S04]  /*1810*/  STL.U16 [R1+0x4], R24 ;  /* 0x0000041801007387 */ /* 0x000fe80000100400 */
[----:B------:R-:W-:Y:S04]  /*1820*/  STL.U16 [R1], R22 ;  /* 0x0000001601007387 */ /* 0x000fe80000100400 */
[----:B------:R-:W2:Y:S01]  /*1830*/  LDL.64 R2, [R1] ;  /* 0x0000000001027983 */ /* 0x000ea20000100a00 */
[----:B------:R-:W-:-:S03]  /*1840*/  PRMT R27, R24, 0x7610, R27 ;  /* 0x00007610181b7816 */ /* 0x000fc6000000001b */
[----:B------:R-:W-:Y:S04]  /*1850*/  STG.E.U16 desc[UR14][R4.64], R25 ;  /* 0x0000001904007986 */ /* 0x000fe8000c10150e */
[----:B------:R0:W-:Y:S01]  /*1860*/  STG.E.U16 desc[UR14][R4.64+0x2], R27 ;  /* 0x0000021b04007986 */ /* 0x0001e2000c10150e */
[----:B------:R-:W-:-:S04]  /*1870*/  IMAD.WIDE.U32 R28, R19, 0x4, R12 ;  /* 0x00000004131c7825 */ /* 0x000fc800078e000c */
[----:B0-----:R-:W-:-:S04]  /*1880*/  IMAD.WIDE.U32 R4, R20, 0x2, R16 ;  /* 0x0000000214047825 */ /* 0x001fc800078e0010 */
[----:B------:R-:W-:Y:S01]  /*1890*/  IMAD.WIDE.U32 R24, R21, 0x2, R14 ;  /* 0x0000000215187825 */ /* 0x000fe200078e000e */
[----:B------:R-:W3:Y:S03]  /*18a0*/  LDG.E.U16.CONSTANT R22, desc[UR14][R4.64] ;  /* 0x0000000e04167981 */ /* 0x000ee6000c1e9500 */
[----:B------:R-:W-:-:S06]  /*18b0*/  IMAD.WIDE.U32 R26, R9, 0x2, R4 ;  /* 0x00000002091a7825 */ /* 0x000fcc00078e0004 */
[----:B------:R-:W4:Y:S04]  /*18c0*/  LDG.E.U16.CONSTANT R26, desc[UR14][R26.64] ;  /* 0x0000000e1a1a7981 */ /* 0x000f28000c1e9500 */
[----:B--2---:R0:W-:Y:S04]  /*18d0*/  STG.E desc[UR14][R28.64], R2 ;  /* 0x000000021c007986 */ /* 0x0041e8000c10190e */
[----:B------:R1:W-:Y:S04]  /*18e0*/  STG.E desc[UR14][R28.64+0x4], R3 ;  /* 0x000004031c007986 */ /* 0x0003e8000c10190e */
[----:B0-----:R-:W2:Y:S04]  /*18f0*/  LDG.E.U16 R2, desc[UR14][R24.64] ;  /* 0x0000000e18027981 */ /* 0x001ea8000c1e1500 */
[----:B-1----:R-:W5:Y:S01]  /*1900*/  LDG.E.U16 R3, desc[UR14][R24.64+0x2] ;  /* 0x0000020e18037981 */ /* 0x002f62000c1e1500 */
[----:B---3--:R-:W-:-:S02]  /*1910*/  HADD2.F32 R5, -RZ, R22.H0_H0 ;  /* 0x20000016ff057230 */ /* 0x008fc40000004100 */
[----:B----4-:R-:W-:Y:S02]  /*1920*/  HADD2.F32 R27, -RZ, R26.H0_H0 ;  /* 0x2000001aff1b7230 */ /* 0x010fe40000004100 */
[----:B--2---:R-:W-:Y:S02]  /*1930*/  HADD2.F32 R22, -RZ, R2.H0_H0 ;  /* 0x20000002ff167230 */ /* 0x004fe40000004100 */
[----:B-----5:R-:W-:-:S03]  /*1940*/  HADD2.F32 R4, -RZ, R3.H0_H0 ;  /* 0x20000003ff047230 */ /* 0x020fc60000004100 */
[C---:B------:R-:W-:Y:S01]  /*1950*/  FMUL.FTZ R2, R22.reuse, R5 ;  /* 0x0000000516027220 */ /* 0x040fe20000410000 */
[-C--:B------:R-:W-:Y:S01]  /*1960*/  FMUL.FTZ R29, R22, R27.reuse ;  /* 0x0000001b161d7220 */ /* 0x080fe20000410000 */
        /* <DEDUP_REMOVED lines=15> */
[----:B------:R0:W-:Y:S04]  /*1a60*/  STL.U16 [R1], R5 ;  /* 0x0000000501007387 */ /* 0x0001e80000100400 */
[----:B------:R-:W2:Y:S01]  /*1a70*/  LDL.64 R2, [R1] ;  /* 0x0000000001027983 */ /* 0x000ea20000100a00 */
[----:B------:R-:W-:Y:S01]  /*1a80*/  IADD3 R6, PT, PT, R11, R6, R11 ;  /* 0x000000060b067210 */ /* 0x000fe20007ffe00b */
[----:B0-----:R-:W-:-:S02]  /*1a90*/  IMAD.WIDE.U32 R4, R21, 0x4, R12 ;  /* 0x0000000415047825 */ /* 0x001fc400078e000c */
[----:B------:R1:W-:Y:S01]  /*1aa0*/  STG.E.U16 desc[UR14][R24.64], R26 ;  /* 0x0000001a18007986 */ /* 0x0003e2000c10150e */
[----:B------:R-:W-:-:S03]  /*1ab0*/  IADD3 R6, PT, PT, R11, R6, R11 ;  /* 0x000000060b067210 */ /* 0x000fc60007ffe00b */
[----:B------:R1:W-:Y:S01]  /*1ac0*/  STG.E.U16 desc[UR14][R24.64+0x2], R27 ;  /* 0x0000021b18007986 */ /* 0x0003e2000c10150e */
[----:B------:R-:W-:Y:S01]  /*1ad0*/  ISETP.GE.AND P0, PT, R6, R9, PT ;  /* 0x000000090600720c */ /* 0x000fe20003f06270 */
[C---:B------:R-:W-:Y:S01]  /*1ae0*/  IMAD R21, R11.reuse, 0x8, R21 ;  /* 0x000000080b157824 */ /* 0x040fe200078e0215 */
[C---:B------:R-:W-:Y:S02]  /*1af0*/  LEA R0, R11.reuse, R0, 0x2 ;  /* 0x000000000b007211 */ /* 0x040fe400078e10ff */
[C---:B------:R-:W-:Y:S02]  /*1b00*/  LEA R19, R11.reuse, R19, 0x3 ;  /* 0x000000130b137211 */ /* 0x040fe400078e18ff */
[C---:B------:R-:W-:Y:S02]  /*1b10*/  LEA R20, R11.reuse, R20, 0x2 ;  /* 0x000000140b147211 */ /* 0x040fe400078e10ff */
[C---:B------:R-:W-:Y:S02]  /*1b20*/  LEA R23, R11.reuse, R23, 0x3 ;  /* 0x000000170b177211 */ /* 0x040fe400078e18ff */
[----:B------:R-:W-:-:S02]  /*1b30*/  LEA R10, R11, R10, 0x2 ;  /* 0x0000000a0b0a7211 */ /* 0x000fc400078e10ff */
[----:B------:R-:W-:Y:S01]  /*1b40*/  LEA R18, R11, R18, 0x3 ;  /* 0x000000120b127211 */ /* 0x000fe200078e18ff */
[----:B--2---:R1:W-:Y:S04]  /*1b50*/  STG.E desc[UR14][R4.64], R2 ;  /* 0x0000000204007986 */ /* 0x0043e8000c10190e */
[----:B------:R1:W-:Y:S01]  /*1b60*/  STG.E desc[UR14][R4.64+0x4], R3 ;  /* 0x0000040304007986 */ /* 0x0003e2000c10190e */
[----:B------:R-:W-:Y:S05]  /*1b70*/  @!P0 BRA `(.L_x_452) ;  /* 0xfffffff400a48947 */ /* 0x000fea000383ffff */
.L_x_448:
[----:B------:R-:W-:Y:S05]  /*1b80*/  BSYNC.RECONVERGENT B0 ;  /* 0x0000000000007941 */ /* 0x000fea0003800200 */
.L_x_447:
        /* <DEDUP_REMOVED lines=19> */
.L_x_454:
        /* <DEDUP_REMOVED lines=15> */
.L_x_453:
[----:B------:R-:W-:Y:S05]  /*1db0*/  EXIT ;  /* 0x000000000000794d */ /* 0x000fea0003800000 */
        .weak           $__internal_14_$__cuda_sm20_div_s64
        .type           $__internal_14_$__cuda_sm20_div_s64,@function
        .size           $__internal_14_$__cuda_sm20_div_s64,(.L_x_512 - $__internal_14_$__cuda_sm20_div_s64)
$__internal_14_$__cuda_sm20_div_s64:
        /* <DEDUP_REMOVED lines=92> */
[----:B------:R-:W-:Y:S11]  /*2380*/  RET.REL.NODEC R4 `(_ZN4vllm38concat_and_cache_mla_rope_fused_kernelIN3c104HalfELb0EffLNS_18Fp8KVCacheDataTypeE0EEEvPKlPT_S7_PKS6_S9_illlliPT2_S5_iiiiPKf) ;  /* 0xffffffdc041c7950 */ /* 0x000ff60003c3ffff */
.L_x_455:
        /* <DEDUP_REMOVED lines=15> */
.L_x_512:


//--------------------- .text._ZN4vllm38concat_and_cache_mla_rope_fused_kernelIN3c104HalfELb1EffLNS_18Fp8KVCacheDataTypeE0EEEvPKlPT_S7_PKS6_S9_illlliPT2_S5_iiiiPKf --------------------------
	.section	.text._ZN4vllm38concat_and_cache_mla_rope_fused_kernelIN3c104HalfELb1EffLNS_18Fp8KVCacheDataTypeE0EEEvPKlPT_S7_PKS6_S9_illlliPT2_S5_iiiiPKf,"ax",@progbits
	.align	128
        .global         _ZN4vllm38concat_and_cache_mla_rope_fused_kernelIN3c104HalfELb1EffLNS_18Fp8KVCacheDataTypeE0EEEvPKlPT_S7_PKS6_S9_illlliPT2_S5_iiiiPKf
        .type           _ZN4vllm38concat_and_cache_mla_rope_fused_kernelIN3c104HalfELb1EffLNS_18Fp8KVCacheDataTypeE0EEEvPKlPT_S7_PKS6_S9_illlliPT2_S5_iiiiPKf,@function
        .size           _ZN4vllm38concat_and_cache_mla_rope_fused_kernelIN3c104HalfELb1EffLNS_18Fp8KVCacheDataTypeE0EEEvPKlPT_S7_PKS6_S9_illlliPT2_S5_iiiiPKf,(.L_x_513 - _ZN4vllm38concat_and_cache_mla_rope_fused_kernelIN3c104HalfELb1EffLNS_18Fp8KVCacheDataTypeE0EEEvPKlPT_S7_PKS6_S9_illlliPT2_S5_iiiiPKf)
        .other          _ZN4vllm38concat_and_cache_mla_rope_fused_kernelIN3c104HalfELb1EffLNS_18Fp8KVCacheDataTypeE0EEEvPKlPT_S7_PKS6_S9_illlliPT2_S5_iiiiPKf,@"STO_CUDA_ENTRY STV_DEFAULT"
_ZN4vllm38concat_and_cache_mla_rope_fused_kernelIN3c104HalfELb1EffLNS_18Fp8KVCacheDataTypeE0EEEvPKlPT_S7_PKS6_S9_illlliPT2_S5_iiiiPKf:
.text._ZN4vllm38concat_and_cache_mla_rope_fused_kernelIN3c104HalfELb1EffLNS_18Fp8KVCacheDataTypeE0EEEvPKlPT_S7_PKS6_S9_illlliPT2_S5_iiiiPKf:
[----:B------:R-:W0:Y:S01]  /*0000*/  LDC R1, c[0x0][0x37c] ;  /* 0x0000df00ff017b82 */ /* 0x000e220000000800 */
[----:B------:R-:W1:Y:S07]  /*0010*/  S2R R0, SR_CTAID.X ;  /* 0x0000000000007919 */ /* 0x000e6e0000002500 */
[----:B------:R-:W1:Y:S01]  /*0020*/  LDC.64 R4, c[0x0][0x380] ;  /* 0x0000e000ff047b82 */ /* 0x000e620000000a00 */
[----:B------:R-:W2:Y:S01]  /*0030*/  LDCU.64 UR12, c[0x0][0x358] ;  /* 0x00006b00ff0c77ac */ /* 0x000ea20008000a00 */
[----:B0-----:R-:W-:-:S06]  /*0040*/  IADD3 R1, PT, PT, R1, -0x8, RZ ;  /* 0xfffffff801017810 */ /* 0x001fcc0007ffe0ff */
        /* <DEDUP_REMOVED lines=33> */
[----:B------:R-:W-:Y:S01]  /*0260*/  HFMA2 R14, -RZ, RZ, 0, 0 ;  /* 0x00000000ff0e7431 */ /* 0x000fe200000001ff */
        /* <DEDUP_REMOVED lines=12> */
.L_x_458:
        /* <DEDUP_REMOVED lines=32> */
[----:B------:R-:W-:Y:S02]  /*0530*/  LEA.HI.X R11, R12, UR17, R13, 0x1, P1 ;  /* 0x000000110c0b7c11 */ /* 0x000fe400088f0c0d */
[----:B------:R-:W-:Y:S01]  /*0540*/  MOV R13, UR8 ;  /* 0x00000008000d7c02 */ /* 0x000fe20008000f00 */
[----:B------:R-:W3:Y:S04]  /*0550*/  LDG.E.U16.CONSTANT R22, desc[UR12][R22.64] ;  /* 0x0000000c16167981 */ /* 0x000ee8000c1e9500 */
[----:B------:R-:W-:Y:S01]  /*0560*/  IMAD.WIDE R12, R13, 0x2, R10 ;  /* 0x000000020d0c7825 */ /* 0x000fe200078e020a */
[----:B------:R-:W4:Y:S04]  /*0570*/  LDG.E.U16 R17, desc[UR12][R10.64] ;  /* 0x0000000c0a117981 */ /* 0x000f28000c1e1500 */
[----:B------:R-:W4:Y:S01]  /*0580*/  LDG.E.U16 R19, desc[UR12][R12.64] ;  /* 0x0000000c0c137981 */ /* 0x000f22000c1e1500 */
[----:B------:R-:W-:-:S05]  /*0590*/  IMAD.IADD R18, R9, 0x1, R18 ;  /* 0x0000000109127824 */ /* 0x000fca00078e0212 */
        /* <DEDUP_REMOVED lines=22> */
.L_x_457:
[----:B0-----:R-:W-:Y:S05]  /*0700*/  BSYNC.RECONVERGENT B0 ;  /* 0x0000000000007941 */ /* 0x001fea0003800200 */
.L_x_456:
[----:B------:R-:W0:Y:S02]  /*0710*/  LDCU UR6, c[0x0][0x3f4] ;  /* 0x00007e80ff0677ac */ /* 0x000e240008000800 */
[----:B0-----:R-:W-:-:S06]  /*0720*/  USHF.R.S32.HI UR10, URZ, 0x1f, UR6 ;  /* 0x0000001fff0a7899 */ /* 0x001fcc0008011406 */
[----:B-----5:R-:W-:-:S04]  /*0730*/  LOP3.LUT R4, R3, UR10, RZ, 0xfc, !PT ;  /* 0x0000000a03047c12 */ /* 0x020fc8000f8efcff */
[----:B------:R-:W-:-:S13]  /*0740*/  ISETP.NE.U32.AND P0, PT, R4, RZ, PT ;  /* 0x000000ff0400720c */ /* 0x000fda0003f05070 */
[----:B------:R-:W-:Y:S05]  /*0750*/  @P0 BRA `(.L_x_459) ;  /* 0x00000000005c0947 */ /* 0x000fea0003800000 */
[----:B------:R-:W0:Y:S01]  /*0760*/  I2F.U32.RP R7, UR6 ;  /* 0x0000000600077d06 */ /* 0x000e220008209000 */
[----:B------:R-:W-:Y:S01]  /*0770*/  ISETP.NE.U32.AND P2, PT, RZ, UR6, PT ;  /* 0x00000006ff007c0c */ /* 0x000fe2000bf45070 */
[----:B------:R-:W-:Y:S01]  /*0780*/  IMAD.MOV.U32 R8, RZ, RZ, RZ ;  /* 0x000000ffff087224 */ /* 0x000fe200078e00ff */
[----:B-1----:R-:W-:-:S05]  /*0790*/  MOV R17, RZ ;  /* 0x000000ff00117202 */ /* 0x002fca0000000f00 */
[----:B0-----:R-:W0:Y:S02]  /*07a0*/  MUFU.RCP R7, R7 ;  /* 0x0000000700077308 */ /* 0x001e240000001000 */
[----:B0-----:R-:W-:-:S06]  /*07b0*/  IADD3 R4, PT, PT, R7, 0xffffffe, RZ ;  /* 0x0ffffffe07047810 */ /* 0x001fcc0007ffe0ff */
[----:B------:R0:W1:Y:S02]  /*07c0*/  F2I.FTZ.U32.TRUNC.NTZ R5, R4 ;  /* 0x0000000400057305 */ /* 0x000064000021f000 */
[----:B0-----:R-:W-:Y:S01]  /*07d0*/  IMAD.MOV.U32 R4, RZ, RZ, RZ ;  /* 0x000000ffff047224 */ /* 0x001fe200078e00ff */
[----:B-1----:R-:W-:-:S05]  /*07e0*/  IADD3 R9, PT, PT, RZ, -R5, RZ ;  /* 0x80000005ff097210 */ /* 0x002fca0007ffe0ff */
[----:B------:R-:W-:-:S04]  /*07f0*/  IMAD R9, R9, UR6, RZ ;  /* 0x0000000609097c24 */ /* 0x000fc8000f8e02ff */
[----:B------:R-:W-:-:S06]  /*0800*/  IMAD.HI.U32 R5, R5, R9, R4 ;  /* 0x0000000905057227 */ /* 0x000fcc00078e0004 */
[----:B------:R-:W-:-:S05]  /*0810*/  IMAD.HI.U32 R16, R5, R2, RZ ;  /* 0x0000000205107227 */ /* 0x000fca00078e00ff */
[----:B------:R-:W-:-:S05]  /*0820*/  IADD3 R5, PT, PT, -R16, RZ, RZ ;  /* 0x000000ff10057210 */ /* 0x000fca0007ffe1ff */
[----:B------:R-:W-:-:S05]  /*0830*/  IMAD R5, R5, UR6, R2 ;  /* 0x0000000605057c24 */ /* 0x000fca000f8e0202 */
[----:B------:R-:W-:-:S13]  /*0840*/  ISETP.GE.U32.AND P0, PT, R5, UR6, PT ;  /* 0x0000000605007c0c */ /* 0x000fda000bf06070 */
[----:B------:R-:W-:Y:S01]  /*0850*/  @P0 IADD3 R5, PT, PT, R5, -UR6, RZ ;  /* 0x8000000605050c10 */ /* 0x000fe2000fffe0ff */
[----:B------:R-:W-:-:S03]  /*0860*/  @P0 VIADD R16, R16, 0x1 ;  /* 0x0000000110100836 */ /* 0x000fc60000000000 */
[----:B------:R-:W-:-:S13]  /*0870*/  ISETP.GE.U32.AND P1, PT, R5, UR6, PT ;  /* 0x0000000605007c0c */ /* 0x000fda000bf26070 */
[----:B------:R-:W-:Y:S02]  /*0880*/  @P1 IADD3 R16, PT, PT, R16, 0x1, RZ ;  /* 0x0000000110101810 */ /* 0x000fe40007ffe0ff */
[----:B------:R-:W-:-:S04]  /*0890*/  @!P2 LOP3.LUT R16, RZ, UR6, RZ, 0x33, !PT ;  /* 0x00000006ff10ac12 */ /* 0x000fc8000f8e33ff */
[----:B------:R-:W-:-:S05]  /*08a0*/  IADD3 R5, PT, PT, -R16, RZ, RZ ;  /* 0x000000ff10057210 */ /* 0x000fca0007ffe1ff */
[----:B------:R-:W-:Y:S01]  /*08b0*/  IMAD R10, R5, UR6, R2 ;  /* 0x00000006050a7c24 */ /* 0x000fe2000f8e0202 */
[----:B------:R-:W-:Y:S06]  /*08c0*/  BRA `(.L_x_460) ;  /* 0x0000000000247947 */ /* 0x000fec0003800000 */
.L_x_459:
[----:B------:R-:W-:-:S07]  /*08d0*/  MOV R4, 0x8f0 ;  /* 0x000008f000047802 */ /* 0x000fce0000000f00 */
[----:B-1----:R-:W-:Y:S05]  /*08e0*/  CALL.REL.NOINC `($__internal_15_$__cuda_sm20_div_s64) ;  /* 0x0000001400c07944 */ /* 0x002fea0003c00000 */
[----:B------:R-:W0:Y:S01]  /*08f0*/  LDC R11, c[0x0][0x3f4] ;  /* 0x0000fd00ff0b7b82 */ /* 0x000e220000000800 */
[----:B------:R-:W-:-:S04]  /*0900*/  IADD3 R5, P0, PT, RZ, -R16, RZ ;  /* 0x80000010ff057210 */ /* 0x000fc80007f1e0ff */
[----:B------:R-:W-:-:S05]  /*0910*/  IADD3.X R4, PT, PT, RZ, ~R17, RZ, P0, !PT ;  /* 0x80000011ff047210 */ /* 0x000fca00007fe4ff */
[-C--:B0-----:R-:W-:Y:S02]  /*0920*/  IMAD R4, R4, R11.reuse, RZ ;  /* 0x0000000b04047224 */ /* 0x081fe400078e02ff */
[----:B------:R-:W-:-:S04]  /*0930*/  IMAD.WIDE.U32 R10, R5, R11, R2 ;  /* 0x0000000b050a7225 */ /* 0x000fc800078e0002 */
[----:B------:R-:W-:-:S04]  /*0940*/  IMAD R5, R5, UR10, R4 ;  /* 0x0000000a05057c24 */ /* 0x000fc8000f8e0204 */
[----:B------:R-:W-:-:S07]  /*0950*/  IMAD.IADD R8, R11, 0x1, R5 ;  /* 0x000000010b087824 */ /* 0x000fce00078e0205 */
.L_x_460:
        /* <DEDUP_REMOVED lines=8> */
[----:B------:R-:W-:Y:S01]  /*09e0*/  IMAD.MOV.U32 R30, RZ, RZ, R6 ;  /* 0x000000ffff1e7224 */ /* 0x000fe200078e0006 */
[----:B------:R-:W2:Y:S01]  /*09f0*/  LDCU.64 UR16, c[0x0][0x3e8] ;  /* 0x00007d00ff1077ac */ /* 0x000ea20008000a00 */
[----:B------:R-:W3:Y:S01]  /*0a00*/  LDCU.64 UR10, c[0x0][0x3c0] ;  /* 0x00007800ff0a77ac */ /* 0x000ee20008000a00 */
[----:B-1----:R-:W-:Y:S02]  /*0a10*/  USHF.R.S32.HI UR7, URZ, 0x1f, UR15 ;  /* 0x0000001fff077899 */ /* 0x002fe4000801140f */
[----:B------:R-:W-:Y:S01]  /*0a20*/  MOV R14, UR15 ;  /* 0x0000000f000e7c02 */ /* 0x000fe20008000f00 */
[----:B--2---:R-:W-:Y:S01]  /*0a30*/  USHF.R.S32.HI UR6, URZ, 0x1f, UR16 ;  /* 0x0000001fff067899 */ /* 0x004fe20008011410 */
[----:B0-----:R-:W0:Y:S01]  /*0a40*/  I2F.U32.RP R7, R9 ;  /* 0x0000000900077306 */ /* 0x001e220000209000 */
[----:B------:R-:W-:Y:S01]  /*0a50*/  IMAD.IADD R4, R6, 0x1, R9 ;  /* 0x0000000106047824 */ /* 0x000fe200078e0209 */
[----:B------:R-:W-:Y:S01]  /*0a60*/  ISETP.NE.U32.AND P2, PT, R9, RZ, PT ;  /* 0x000000ff0900720c */ /* 0x000fe20003f45070 */
[----:B------:R-:W-:-:S03]  /*0a70*/  IMAD.U32 R15, RZ, RZ, UR7 ;  /* 0x00000007ff0f7e24 */ /* 0x000fc6000f8e00ff */
[----:B------:R-:W-:Y:S01]  /*0a80*/  ISETP.GE.U32.AND P0, PT, R4, UR8, PT ;  /* 0x0000000804007c0c */ /* 0x000fe2000bf06070 */
[----:B------:R-:W-:Y:S01]  /*0a90*/  IMAD.WIDE.U32 R14, R16, UR16, R14 ;  /* 0x00000010100e7c25 */ /* 0x000fe2000f8e000e */
[----:B------:R-:W-:Y:S02]  /*0aa0*/  VIMNMX.U32 R5, PT, PT, R4, UR8, !PT ;  /* 0x0000000804057c48 */ /* 0x000fe4000ffe0000 */
[----:B------:R-:W-:-:S04]  /*0ab0*/  SEL R26, RZ, 0x1, P0 ;  /* 0x00000001ff1a7807 */ /* 0x000fc80000000000 */
[----:B------:R-:W-:Y:S01]  /*0ac0*/  IADD3 R4, PT, PT, R5, -R4, -R26 ;  /* 0x8000000405047210 */ /* 0x000fe20007ffe81a */
[----:B0-----:R-:W0:Y:S02]  /*0ad0*/  MUFU.RCP R7, R7 ;  /* 0x0000000700077308 */ /* 0x001e240000001000 */
[----:B0-----:R-:W-:Y:S01]  /*0ae0*/  IADD3 R2, PT, PT, R7, 0xffffffe, RZ ;  /* 0x0ffffffe07027810 */ /* 0x001fe20007ffe0ff */
[----:B------:R-:W-:-:S05]  /*0af0*/  IMAD R7, R17, UR16, RZ ;  /* 0x0000001011077c24 */ /* 0x000fca000f8e02ff */
[----:B------:R0:W1:Y:S02]  /*0b00*/  F2I.FTZ.U32.TRUNC.NTZ R3, R2 ;  /* 0x0000000200037305 */ /* 0x000064000021f000 */
[----:B0-----:R-:W-:Y:S01]  /*0b10*/  HFMA2 R2, -RZ, RZ, 0, 0 ;  /* 0x00000000ff027431 */ /* 0x001fe200000001ff */
[----:B-1----:R-:W-:-:S05]  /*0b20*/  IADD3 R12, PT, PT, RZ, -R3, RZ ;  /* 0x80000003ff0c7210 */ /* 0x002fca0007ffe0ff */
[----:B------:R-:W-:Y:S02]  /*0b30*/  IMAD R11, R12, R9, RZ ;  /* 0x000000090c0b7224 */ /* 0x000fe400078e02ff */
[----:B---3--:R-:W-:-:S04]  /*0b40*/  IMAD.WIDE.U32 R12, R0, UR10, RZ ;  /* 0x0000000a000c7c25 */ /* 0x008fc8000f8e00ff */
[----:B------:R-:W-:-:S04]  /*0b50*/  IMAD.HI.U32 R3, R3, R11, R2 ;  /* 0x0000000b03037227 */ /* 0x000fc800078e0002 */
[----:B------:R-:W-:Y:S01]  /*0b60*/  IMAD R11, R16, UR6, R7 ;  /* 0x00000006100b7c24 */ /* 0x000fe2000f8e0207 */
[----:B------:R-:W-:Y:S01]  /*0b70*/  USHF.R.S32.HI UR6, URZ, 0x1f, UR17 ;  /* 0x0000001fff067899 */ /* 0x000fe20008011411 */
[----:B------:R-:W-:-:S04]  /*0b80*/  IMAD.HI.U32 R5, R3, R4, RZ ;  /* 0x0000000403057227 */ /* 0x000fc800078e00ff */
[----:B------:R-:W-:Y:S01]  /*0b90*/  IMAD.IADD R15, R15, 0x1, R11 ;  /* 0x000000010f0f7824 */ /* 0x000fe200078e020b */
[----:B------:R-:W-:Y:S01]  /*0ba0*/  IADD3 R2, PT, PT, -R5, RZ, RZ ;  /* 0x000000ff05027210 */ /* 0x000fe20007ffe1ff */
[----:B------:R-:W-:Y:S02]  /*0bb0*/  IMAD R7, R0, UR11, R13 ;  /* 0x0000000b00077c24 */ /* 0x000fe4000f8e020d */
[----:B------:R-:W-:-:S04]  /*0bc0*/  IMAD.WIDE.U32 R14, R10, UR17, R14 ;  /* 0x000000110a0e7c25 */ /* 0x000fc8000f8e000e */
[----:B------:R-:W-:Y:S02]  /*0bd0*/  IMAD R4, R9, R2, R4 ;  /* 0x0000000209047224 */ /* 0x000fe400078e0204 */
[----:B------:R-:W0:Y:S03]  /*0be0*/  LDC.64 R2, c[0x0][0x390] ;  /* 0x0000e400ff027b82 */ /* 0x000e260000000a00 */
[----:B------:R-:W-:-:S13]  /*0bf0*/  ISETP.GE.U32.AND P0, PT, R4, R9, PT ;  /* 0x000000090400720c */ /* 0x000fda0003f06070 */
[----:B------:R-:W-:Y:S01]  /*0c00*/  @P0 IMAD.IADD R4, R4, 0x1, -R9 ;  /* 0x0000000104040824 */ /* 0x000fe200078e0a09 */
[----:B------:R-:W-:-:S04]  /*0c10*/  @P0 IADD3 R5, PT, PT, R5, 0x1, RZ ;  /* 0x0000000105050810 */ /* 0x000fc80007ffe0ff */
[----:B------:R-:W-:Y:S02]  /*0c20*/  ISETP.GE.U32.AND P1, PT, R4, R9, PT ;  /* 0x000000090400720c */ /* 0x000fe40003f26070 */
[----:B------:R-:W-:-:S11]  /*0c30*/  SHF.L.U32 R4, R12, 0x1, RZ ;  /* 0x000000010c047819 */ /* 0x000fd600000006ff */
[----:B------:R-:W-:Y:S02]  /*0c40*/  @P1 IADD3 R5, PT, PT, R5, 0x1, RZ ;  /* 0x0000000105051810 */ /* 0x000fe40007ffe0ff */
[----:B------:R-:W-:Y:S02]  /*0c50*/  @!P2 LOP3.LUT R5, RZ, R9, RZ, 0x33, !PT ;  /* 0x00000009ff05a212 */ /* 0x000fe400078e33ff */
[----:B0-----:R-:W-:Y:S02]  /*0c60*/  IADD3 R18, P1, PT, R4, R2, RZ ;  /* 0x0000000204127210 */ /* 0x001fe40007f3e0ff */
[----:B------:R-:W-:Y:S02]  /*0c70*/  IADD3 R26, PT, PT, R26, R5, RZ ;  /* 0x000000051a1a7210 */ /* 0x000fe40007ffe0ff */
[----:B------:R-:W-:Y:S01]  /*0c80*/  SHF.L.U64.HI R5, R12, 0x1, R7 ;  /* 0x000000010c057819 */ /* 0x000fe20000010207 */
[----:B------:R-:W-:Y:S01]  /*0c90*/  IMAD R7, R8, UR17, RZ ;  /* 0x0000001108077c24 */ /* 0x000fe2000f8e02ff */
[----:B------:R-:W-:-:S02]  /*0ca0*/  LOP3.LUT R11, R26, 0x3, RZ, 0xc0, !PT ;  /* 0x000000031a0b7812 */ /* 0x000fc400078ec0ff */
[----:B------:R-:W-:Y:S01]  /*0cb0*/  IADD3.X R19, PT, PT, R5, R3, RZ, P1, !PT ;  /* 0x0000000305137210 */ /* 0x000fe20000ffe4ff */
[----:B------:R-:W-:Y:S01]  /*0cc0*/  IMAD R7, R10, UR6, R7 ;  /* 0x000000060a077c24 */ /* 0x000fe2000f8e0207 */
[----:B------:R-:W-:-:S04]  /*0cd0*/  ISETP.NE.AND P0, PT, R11, 0x3, PT ;  /* 0x000000030b00780c */ /* 0x000fc80003f05270 */
[----:B------:R-:W-:-:S09]  /*0ce0*/  IADD3 R7, PT, PT, R15, R7, RZ ;  /* 0x000000070f077210 */ /* 0x000fd20007ffe0ff */
[----:B------:R-:W-:Y:S05]  /*0cf0*/  @!P0 BRA `(.L_x_464) ;  /* 0x0000000400248947 */ /* 0x000fea0003800000 */
[----:B------:R-:W0:Y:S01]  /*0d00*/  LDCU.64 UR6, c[0x0][0x3d8] ;  /* 0x00007b00ff0677ac */ /* 0x000e220008000a00 */
[----:B------:R-:W-:Y:S01]  /*0d10*/  IMAD.U32 R15, RZ, RZ, UR8 ;  /* 0x00000008ff0f7e24 */ /* 0x000fe2000f8e00ff */
[C---:B------:R-:W-:Y:S01]  /*0d20*/  SHF.L.U64.HI R13, R14.reuse, 0x2, R7 ;  /* 0x000000020e0d7819 */ /* 0x040fe20000010207 */
[----:B------:R-:W-:Y:S01]  /*0d30*/  IMAD.U32 R7, RZ, RZ, UR8 ;  /* 0x00000008ff077e24 */ /* 0x000fe2000f8e00ff */
[----:B------:R-:W1:Y:S01]  /*0d40*/  LDCU.64 UR10, c[0x0][0x3a0] ;  /* 0x00007400ff0a77ac */ /* 0x000e620008000a00 */
[----:B------:R-:W-:Y:S01]  /*0d50*/  SHF.L.U32 R12, R14, 0x2, RZ ;  /* 0x000000020e0c7819 */ /* 0x000fe200000006ff */
[----:B------:R-:W-:Y:S01]  /*0d60*/  IMAD.WIDE R14, R15, 0x2, R4 ;  /* 0x000000020f0e7825 */ /* 0x000fe200078e0204 */
[----:B------:R-:W-:Y:S01]  /*0d70*/  MOV R20, UR14 ;  /* 0x0000000e00147c02 */ /* 0x000fe20008000f00 */
[----:B------:R-:W-:Y:S01]  /*0d80*/  BSSY.RECONVERGENT B2, `(.L_x_464) ;  /* 0x0000040000027945 */ /* 0x000fe20003800200 */
[----:B------:R-:W-:Y:S01]  /*0d90*/  MOV R21, UR9 ;  /* 0x0000000900157c02 */ /* 0x000fe20008000f00 */
[----:B------:R-:W-:Y:S01]  /*0da0*/  IMAD.WIDE.U32 R12, R6, 0x4, R12 ;  /* 0x00000004060c7825 */ /* 0x000fe200078e000c */
[----:B------:R-:W-:-:S02]  /*0db0*/  IADD3 R27, P1, PT, R14, R2, RZ ;  /* 0x000000020e1b7210 */ /* 0x000fc40007f3e0ff */
[----:B------:R-:W-:Y:S01]  /*0dc0*/  IADD3 R2, PT, PT, R26, 0x1, RZ ;  /* 0x000000011a027810 */ /* 0x000fe20007ffe0ff */
[----:B------:R-:W-:Y:S01]  /*0dd0*/  IMAD.WIDE.U32 R4, R7, 0x2, R20 ;  /* 0x0000000207047825 */ /* 0x000fe200078e0014 */
[----:B------:R-:W-:Y:S02]  /*0de0*/  IADD3.X R31, PT, PT, R15, R3, RZ, P1, !PT ;  /* 0x000000030f1f7210 */ /* 0x000fe40000ffe4ff */
[----:B------:R-:W-:Y:S01]  /*0df0*/  LOP3.LUT R2, R2, 0x3, RZ, 0xc0, !PT ;  /* 0x0000000302027812 */ /* 0x000fe200078ec0ff */
[----:B------:R-:W-:Y:S01]  /*0e00*/  IMAD.WIDE.U32 R14, R6, 0x2, RZ ;  /* 0x00000002060e7825 */ /* 0x000fe200078e00ff */
[----:B0-----:R-:W-:Y:S02]  /*0e10*/  IADD3 R28, P0, PT, R12, UR6, RZ ;  /* 0x000000060c1c7c10 */ /* 0x001fe4000ff1e0ff */
[----:B-1----:R-:W-:Y:S01]  /*0e20*/  IADD3 R29, P2, PT, R4, UR10, RZ ;  /* 0x0000000a041d7c10 */ /* 0x002fe2000ff5e0ff */
[----:B------:R-:W-:Y:S01]  /*0e30*/  IMAD.MOV R7, RZ, RZ, -R2 ;  /* 0x000000ffff077224 */ /* 0x000fe200078e0a02 */
[----:B------:R-:W-:Y:S01]  /*0e40*/  IADD3.X R35, PT, PT, R13, UR7, RZ, P0, !PT ;  /* 0x000000070d237c10 */ /* 0x000fe200087fe4ff */
[----:B------:R-:W-:Y:S01]  /*0e50*/  IMAD R30, R2, R9, R6 ;  /* 0x00000009021e7224 */ /* 0x000fe200078e0206 */
[----:B------:R-:W-:-:S09]  /*0e60*/  IADD3.X R33, PT, PT, R5, UR11, RZ, P2, !PT ;  /* 0x0000000b05217c10 */ /* 0x000fd200097fe4ff */
.L_x_465:
[C---:B-1----:R-:W-:Y:S02]  /*0e70*/  IADD3 R2, P0, PT, R14.reuse, UR4, RZ ;  /* 0x000000040e027c10 */ /* 0x042fe4000ff1e0ff */
[C---:B------:R-:W-:Y:S02]  /*0e80*/  IADD3 R20, P2, PT, R14.reuse, R18, RZ ;  /* 0x000000120e147210 */ /* 0x040fe40007f5e0ff */
[C---:B------:R-:W-:Y:S02]  /*0e90*/  IADD3.X R3, PT, PT, R15.reuse, UR5, RZ, P0, !PT ;  /* 0x000000050f037c10 */ /* 0x040fe400087fe4ff */
[C---:B------:R-:W-:Y:S02]  /*0ea0*/  IADD3 R22, P0, PT, R14.reuse, R27, RZ ;  /* 0x0000001b0e167210 */ /* 0x040fe40007f1e0ff */
[----:B------:R-:W-:Y:S01]  /*0eb0*/  IADD3 R4, P1, PT, R14, R29, RZ ;  /* 0x0000001d0e047210 */ /* 0x000fe20007f3e0ff */
[----:B------:R-:W2:Y:S01]  /*0ec0*/  LDG.E.U16.CONSTANT R2, desc[UR12][R2.64] ;  /* 0x0000000c02027981 */ /* 0x000ea2000c1e9500 */
[C---:B------:R-:W-:Y:S01]  /*0ed0*/  IADD3.X R21, PT, PT, R15.reuse, R19, RZ, P2, !PT ;  /* 0x000000130f157210 */ /* 0x040fe200017fe4ff */
[C---:B------:R-:W-:Y:S01]  /*0ee0*/  IMAD.X R23, R15.reuse, 0x1, R31, P0 ;  /* 0x000000010f177824 */ /* 0x040fe200000e061f */
[----:B------:R-:W-:-:S03]  /*0ef0*/  IADD3.X R5, PT, PT, R15, R33, RZ, P1, !PT ;  /* 0x000000210f057210 */ /* 0x000fc60000ffe4ff */
[----:B------:R-:W3:Y:S04]  /*0f00*/  LDG.E.U16 R11, desc[UR12][R20.64] ;  /* 0x0000000c140b7981 */ /* 0x000ee8000c1e1500 */
[----:B------:R-:W4:Y:S04]  /*0f10*/  LDG.E.U16 R12, desc[UR12][R22.64] ;  /* 0x0000000c160c7981 */ /* 0x000f28000c1e1500 */
[----:B------:R-:W5:Y:S01]  /*0f20*/  LDG.E.U16.CONSTANT R4, desc[UR12][R4.64] ;  /* 0x0000000c04047981 */ /* 0x000f62000c1e9500 */
[----:B--2---:R-:W-:Y:S02]  /*0f30*/  HADD2.F32 R24, -RZ, R2.H0_H0 ;  /* 0x20000002ff187230 */ /* 0x004fe40000004100 */
[----:B---3--:R-:W-:-:S02]  /*0f40*/  HADD2.F32 R11, -RZ, R11.H0_H0 ;  /* 0x2000000bff0b7230 */ /* 0x008fc40000004100 */
[----:B----4-:R-:W-:-:S03]  /*0f50*/  HADD2.F32 R13, -RZ, R12.H0_H0 ;  /* 0x2000000cff0d7230 */ /* 0x010fc60000004100 */
[----:B------:R-:W-:Y:S01]  /*0f60*/  FMUL.FTZ R12, R11, R24 ;  /* 0x000000180b0c7220 */ /* 0x000fe20000410000 */
[----:B-----5:R-:W-:Y:S02]  /*0f70*/  HADD2.F32 R32, -RZ, R4.H0_H0 ;  /* 0x20000004ff207230 */ /* 0x020fe40000004100 */
[----:B------:R-:W-:-:S03]  /*0f80*/  FMUL.FTZ R24, R24, R13 ;  /* 0x0000000d18187220 */ /* 0x000fc60000410000 */
[-C--:B------:R-:W-:Y:S01]  /*0f90*/  FMUL.FTZ R11, R11, R32.reuse ;  /* 0x000000200b0b7220 */ /* 0x080fe20000410000 */
        /* <DEDUP_REMOVED lines=13> */
[----:B------:R-:W-:Y:S04]  /*1070*/  STL.U16 [R1+0x4], R11 ;  /* 0x0000040b01007387 */ /* 0x000fe80000100400 */
[----:B------:R0:W-:Y:S04]  /*1080*/  STL.U16 [R1], R5 ;  /* 0x0000000501007387 */ /* 0x0001e80000100400 */
[----:B------:R-:W2:Y:S01]  /*1090*/  LDL.64 R2, [R1] ;  /* 0x0000000001027983 */ /* 0x000ea20000100a00 */
[----:B------:R-:W-:Y:S01]  /*10a0*/  MOV R4, UR8 ;  /* 0x0000000800047c02 */ /* 0x000fe20008000f00 */
[----:B------:R-:W-:Y:S01]  /*10b0*/  IMAD.MOV.U32 R25, RZ, RZ, R35 ;  /* 0x000000ffff197224 */ /* 0x000fe200078e0023 */
[----:B------:R-:W-:Y:S01]  /*10c0*/  MOV R24, R28 ;  /* 0x0000001c00187202 */ /* 0x000fe20000000f00 */
[----:B------:R1:W-:Y:S04]  /*10d0*/  STG.E.U16 desc[UR12][R20.64], R12 ;  /* 0x0000000c14007986 */ /* 0x0003e8000c10150c */
[----:B0-----:R-:W-:Y:S01]  /*10e0*/  IMAD.WIDE R4, R4, 0x4, R24 ;  /* 0x0000000404047825 */ /* 0x001fe200078e0218 */
[----:B------:R1:W-:Y:S01]  /*10f0*/  STG.E.U16 desc[UR12][R22.64], R13 ;  /* 0x0000000d16007986 */ /* 0x0003e2000c10150c */
[----:B------:R-:W-:-:S04]  /*1100*/  IADD3 R7, PT, PT, R7, 0x1, RZ ;  /* 0x0000000107077810 */ /* 0x000fc80007ffe0ff */
[----:B------:R-:W-:Y:S01]  /*1110*/  ISETP.NE.AND P0, PT, R7, RZ, PT ;  /* 0x000000ff0700720c */ /* 0x000fe20003f05270 */
[----:B------:R-:W-:-:S04]  /*1120*/  IMAD.WIDE.U32 R34, R9, 0x4, R24 ;  /* 0x0000000409227825 */ /* 0x000fc800078e0018 */
[----:B------:R-:W-:Y:S01]  /*1130*/  IMAD.WIDE.U32 R14, R9, 0x2, R14 ;  /* 0x00000002090e7825 */ /* 0x000fe200078e000e */
[----:B------:R-:W-:Y:S01]  /*1140*/  MOV R28, R34 ;  /* 0x00000022001c7202 */ /* 0x000fe20000000f00 */
[----:B--2---:R1:W-:Y:S04]  /*1150*/  STG.E desc[UR12][R24.64], R2 ;  /* 0x0000000218007986 */ /* 0x0043e8000c10190c */
[----:B------:R1:W-:Y:S02]  /*1160*/  STG.E desc[UR12][R4.64], R3 ;  /* 0x0000000304007986 */ /* 0x0003e4000c10190c */
[----:B------:R-:W-:Y:S05]  /*1170*/  @P0 BRA `(.L_x_465) ;  /* 0xfffffffc003c0947 */ /* 0x000fea000383ffff */
[----:B------:R-:W-:Y:S05]  /*1180*/  BSYNC.RECONVERGENT B2 ;  /* 0x0000000000027941 */ /* 0x000fea0003800200 */
.L_x_464:
[----:B------:R-:W-:Y:S05]  /*1190*/  BSYNC.RECONVERGENT B1 ;  /* 0x0000000000017941 */ /* 0x000fea0003800200 */
.L_x_463:
[----:B------:R-:W-:-:S13]  /*11a0*/  ISETP.GE.U32.AND P0, PT, R26, 0x3, PT ;  /* 0x000000031a00780c */ /* 0x000fda0003f06070 */
[----:B------:R-:W-:Y:S05]  /*11b0*/  @!P0 BRA `(.L_x_462) ;  /* 0x0000000c00048947 */ /* 0x000fea0003800000 */
[----:B------:R-:W0:Y:S01]  /*11c0*/  LDCU UR11, c[0x0][0x3f0] ;  /* 0x00007e00ff0b77ac */ /* 0x000e220008000800 */
[----:B-1----:R-:W1:Y:S01]  /*11d0*/  LDC.64 R20, c[0x0][0x3d8] ;  /* 0x0000f600ff147b82 */ /* 0x002e620000000a00 */
[C---:B------:R-:W-:Y:S01]  /*11e0*/  SHF.L.U32 R11, R9.reuse, 0x1, RZ ;  /* 0x00000001090b7819 */ /* 0x040fe200000006ff */
[----:B------:R-:W-:Y:S01]  /*11f0*/  IMAD R13, R9, 0x3, R30 ;  /* 0x00000003090d7824 */ /* 0x000fe200078e021e */
[----:B------:R-:W2:Y:S01]  /*1200*/  LDCU.64 UR6, c[0x0][0x3e8] ;  /* 0x00007d00ff0677ac */ /* 0x000ea20008000a00 */
[C---:B------:R-:W-:Y:S01]  /*1210*/  IADD3 R14, PT, PT, R30.reuse, R9, RZ ;  /* 0x000000091e0e7210 */ /* 0x040fe20007ffe0ff */
[C---:B------:R-:W-:Y:S01]  /*1220*/  VIADD R12, R30.reuse, UR8 ;  /* 0x000000081e0c7c36 */ /* 0x040fe20008000000 */
[----:B------:R-:W-:Y:S01]  /*1230*/  IADD3 R15, PT, PT, R30, R11, RZ ;  /* 0x0000000b1e0f7210 */ /* 0x000fe20007ffe0ff */
[----:B0-----:R-:W-:Y:S02]  /*1240*/  USHF.R.S32.HI UR15, URZ, 0x1f, UR11 ;  /* 0x0000001fff0f7899 */ /* 0x001fe4000801140b */
[----:B------:R-:W-:Y:S01]  /*1250*/  IMAD.U32 R2, RZ, RZ, UR11 ;  /* 0x0000000bff027e24 */ /* 0x000fe2000f8e00ff */
[----:B--2---:R-:W-:-:S02]  /*1260*/  USHF.R.S32.HI UR10, URZ, 0x1f, UR6 ;  /* 0x0000001fff0a7899 */ /* 0x004fc40008011406 */
[----:B------:R-:W-:Y:S01]  /*1270*/  IMAD R5, R17, UR6, RZ ;  /* 0x0000000611057c24 */ /* 0x000fe2000f8e02ff */
[----:B------:R-:W-:Y:S01]  /*1280*/  MOV R3, UR15 ;  /* 0x0000000f00037c02 */ /* 0x000fe20008000f00 */
        /* <DEDUP_REMOVED lines=8> */
[----:B-1----:R-:W-:-:S04]  /*1310*/  LEA R20, P0, R2, R20, 0x2 ;  /* 0x0000001402147211 */ /* 0x002fc800078010ff */
[----:B------:R-:W-:-:S09]  /*1320*/  LEA.HI.X R21, R2, R21, R7, 0x2, P0 ;  /* 0x0000001502157211 */ /* 0x000fd200000f1407 */
.L_x_466:
[----:B--2---:R-:W-:Y:S02]  /*1330*/  HFMA2 R5, -RZ, RZ, 0, 1.1920928955078125e-07 ;  /* 0x00000002ff057431 */ /* 0x004fe400000001ff */
[----:B------:R-:W-:Y:S02]  /*1340*/  IMAD.U32 R3, RZ, RZ, UR8 ;  /* 0x00000008ff037e24 */ /* 0x000fe4000f8e00ff */
[----:B------:R-:W-:-:S04]  /*1350*/  IMAD.WIDE R28, R12, 0x2, R18 ;  /* 0x000000020c1c7825 */ /* 0x000fc800078e0212 */
[C---:B------:R-:W-:Y:S01]  /*1360*/  IMAD.WIDE.U32 R4, R30.reuse, R5, UR4 ;  /* 0x000000041e047e25 */ /* 0x040fe2000f8e0005 */
[----:B------:R-:W2:Y:S03]  /*1370*/  LDG.E.U16 R22, desc[UR12][R28.64] ;  /* 0x0000000c1c167981 */ /* 0x000ea6000c1e1500 */
[----:B------:R-:W-:-:S04]  /*1380*/  IMAD.WIDE.U32 R34, R30, 0x2, R18 ;  /* 0x000000021e227825 */ /* 0x000fc800078e0012 */
[----:B------:R-:W-:Y:S01]  /*1390*/  IMAD.WIDE.U32 R2, R3, 0x2, R4 ;  /* 0x0000000203027825 */ /* 0x000fe200078e0004 */
[----:B------:R-:W3:Y:S04]  /*13a0*/  LDG.E.U16 R7, desc[UR12][R34.64] ;  /* 0x0000000c22077981 */ /* 0x000ee8000c1e1500 */
[----:B------:R-:W4:Y:S04]  /*13b0*/  LDG.E.U16.CONSTANT R4, desc[UR12][R4.64] ;  /* 0x0000000c04047981 */ /* 0x000f28000c1e9500 */
[----:B------:R-:W5:Y:S01]  /*13c0*/  LDG.E.U16.CONSTANT R2, desc[UR12][R2.64] ;  /* 0x0000000c02027981 */ /* 0x000f62000c1e9500 */
[----:B--2---:R-:W-:-:S02]  /*13d0*/  HADD2.F32 R25, -RZ, R22.H0_H0 ;  /* 0x20000016ff197230 */ /* 0x004fc40000004100 */
[----:B---3--:R-:W-:Y:S02]  /*13e0*/  HADD2.F32 R7, -RZ, R7.H0_H0 ;  /* 0x20000007ff077230 */ /* 0x008fe40000004100 */
[----:B----4-:R-:W-:Y:S02]  /*13f0*/  HADD2.F32 R22, -RZ, R4.H0_H0 ;  /* 0x20000004ff167230 */ /* 0x010fe40000004100 */
[----:B-----5:R-:W-:-:S03]  /*1400*/  HADD2.F32 R24, -RZ, R2.H0_H0 ;  /* 0x20000002ff187230 */ /* 0x020fc60000004100 */
[----:B------:R-:W-:Y:S01]  /*1410*/  FMUL.FTZ R23, R7, R22 ;  /* 0x0000001607177220 */ /* 0x000fe20000410000 */
[----:B------:R-:W-:Y:S01]  /*1420*/  FMUL.FTZ R22, R22, R25 ;  /* 0x0000001916167220 */ /* 0x000fe20000410000 */
[-C--:B------:R-:W-:Y:S01]  /*1430*/  FMUL.FTZ R26, R25, R24.reuse ;  /* 0x00000018191a7220 */ /* 0x080fe20000410000 */
[----:B------:R-:W-:-:S04]  /*1440*/  FMUL.FTZ R7, R7, R24 ;  /* 0x0000001807077220 */ /* 0x000fc80000410000 */
[----:B------:R-:W-:Y:S02]  /*1450*/  F2FP.F16.F32.PACK_AB R23, R26, R23 ;  /* 0x000000171a17723e */ /* 0x000fe400000000ff */
[----:B------:R-:W-:-:S03]  /*1460*/  F2FP.F16.F32.PACK_AB R22, R7, R22 ;  /* 0x000000160716723e */ /* 0x000fc600000000ff */
[--C-:B------:R-:W-:Y:S02]  /*1470*/  HADD2.F32 R2, -RZ, R23.reuse.H0_H0 ;  /* 0x20000017ff027230 */ /* 0x100fe40000004100 */
[--C-:B------:R-:W-:Y:S02]  /*1480*/  HADD2.F32 R3, -RZ, R22.reuse.H0_H0 ;  /* 0x20000016ff037230 */ /* 0x100fe40000004100 */
[----:B------:R-:W-:Y:S02]  /*1490*/  HADD2.F32 R23, -RZ, R23.H1_H1 ;  /* 0x30000017ff177230 */ /* 0x000fe40000004100 */
[----:B------:R-:W-:-:S03]  /*14a0*/  HADD2.F32 R22, -RZ, R22.H1_H1 ;  /* 0x30000016ff167230 */ /* 0x000fc60000004100 */
[----:B------:R-:W-:Y:S02]  /*14b0*/  FADD.FTZ R2, R2, -R23 ;  /* 0x8000001702027221 */ /* 0x000fe40000010000 */
[----:B------:R-:W-:-:S03]  /*14c0*/  FADD.FTZ R3, R3, R22 ;  /* 0x0000001603037221 */ /* 0x000fc60000010000 */
[----:B------:R-:W-:Y:S02]  /*14d0*/  F2FP.F16.F32.PACK_AB R2, RZ, R2 ;  /* 0x00000002ff02723e */ /* 0x000fe400000000ff */
[----:B------:R-:W-:-:S03]  /*14e0*/  F2FP.F16.F32.PACK_AB R3, RZ, R3 ;  /* 0x00000003ff03723e */ /* 0x000fc600000000ff */
[----:B------:R-:W-:Y:S04]  /*14f0*/  STL.U16 [R1], R2 ;  /* 0x0000000201007387 */ /* 0x000fe80000100400 */
[----:B------:R0:W-:Y:S04]  /*1500*/  STL.U16 [R1+0x4], R3 ;  /* 0x0000040301007387 */ /* 0x0001e80000100400 */
[----:B------:R-:W2:Y:S01]  /*1510*/  LDL.64 R4, [R1] ;  /* 0x0000000001047983 */ /* 0x000ea20000100a00 */
[----:B------:R-:W-:Y:S02]  /*1520*/  MOV R37, 0x2 ;  /* 0x0000000200257802 */ /* 0x000fe40000000f00 */
[----:B------:R-:W-:-:S02]  /*1530*/  MOV R23, UR8 ;  /* 0x0000000800177c02 */ /* 0x000fc40008000f00 */
[----:B------:R-:W-:Y:S01]  /*1540*/  PRMT R25, R2, 0x7610, R25 ;  /* 0x0000761002197816 */ /* 0x000fe20000000019 */
[----:B------:R-:W-:Y:S01]  /*1550*/  IMAD.WIDE.U32 R36, R14, R37, UR4 ;  /* 0x000000040e247e25 */ /* 0x000fe2000f8e0025 */
[----:B------:R-:W-:Y:S02]  /*1560*/  IADD3 R24, P0, PT, R11, R28, RZ ;  /* 0x0000001c0b187210 */ /* 0x000fe40007f1e0ff */
[----:B------:R-:W-:Y:S01]  /*1570*/  PRMT R31, R3, 0x7610, R31 ;  /* 0x00007610031f7816 */ /* 0x000fe2000000001f */
[----:B------:R-:W-:Y:S01]  /*1580*/  IMAD.WIDE.U32 R26, R30, 0x4, R20 ;  /* 0x000000041e1a7825 */ /* 0x000fe200078e0014 */
[----:B------:R1:W-:Y:S03]  /*1590*/  STG.E.U16 desc[UR12][R34.64], R25 ;  /* 0x0000001922007986 */ /* 0x0003e6000c10150c */
[----:B------:R-:W-:Y:S01]  /*15a0*/  IMAD.WIDE.U32 R22, R23, 0x2, R36 ;  /* 0x0000000217167825 */ /* 0x000fe200078e0024 */
[----:B------:R3:W-:Y:S03]  /*15b0*/  STG.E.U16 desc[UR12][R28.64], R31 ;  /* 0x0000001f1c007986 */ /* 0x0007e6000c10150c */
[----:B0-----:R-:W-:Y:S01]  /*15c0*/  IMAD.WIDE R2, R12, 0x4, R20 ;  /* 0x000000040c027825 */ /* 0x001fe200078e0214 */
[----:B------:R-:W4:Y:S03]  /*15d0*/  LDG.E.U16.CONSTANT R7, desc[UR12][R36.64] ;  /* 0x0000000c24077981 */ /* 0x000f26000c1e9500 */
[----:B------:R-:W-:Y:S01]  /*15e0*/  IMAD.WIDE.U32 R32, R14, 0x2, R18 ;  /* 0x000000020e207825 */ /* 0x000fe200078e0012 */
[----:B------:R-:W5:Y:S03]  /*15f0*/  LDG.E.U16.CONSTANT R22, desc[UR12][R22.64] ;  /* 0x0000000c16167981 */ /* 0x000f66000c1e9500 */
[----:B-1----:R-:W-:Y:S01]  /*1600*/  IMAD.X R25, RZ, RZ, R29, P0 ;  /* 0x000000ffff197224 */ /* 0x002fe200000e061d */
[----:B--2---:R0:W-:Y:S04]  /*1610*/  STG.E desc[UR12][R26.64], R4 ;  /* 0x000000041a007986 */ /* 0x0041e8000c10190c */
[----:B------:R1:W-:Y:S04]  /*1620*/  STG.E desc[UR12][R2.64], R5 ;  /* 0x0000000502007986 */ /* 0x0003e8000c10190c */
[----:B------:R-:W2:Y:S04]  /*1630*/  LDG.E.U16 R36, desc[UR12][R32.64] ;  /* 0x0000000c20247981 */ /* 0x000ea8000c1e1500 */
[----:B------:R-:W3:Y:S01]  /*1640*/  LDG.E.U16 R37, desc[UR12][R24.64] ;  /* 0x0000000c18257981 */ /* 0x000ee2000c1e1500 */
[----:B----4-:R-:W-:-:S02]  /*1650*/  HADD2.F32 R7, -RZ, R7.H0_H0 ;  /* 0x20000007ff077230 */ /* 0x010fc40000004100 */
[----:B-----5:R-:W-:Y:S02]  /*1660*/  HADD2.F32 R35, -RZ, R22.H0_H0 ;  /* 0x20000016ff237230 */ /* 0x020fe40000004100 */
[----:B--2---:R-:W-:Y:S02]  /*1670*/  HADD2.F32 R36, -RZ, R36.H0_H0 ;  /* 0x20000024ff247230 */ /* 0x004fe40000004100 */
[----:B---3--:R-:W-:-:S03]  /*1680*/  HADD2.F32 R34, -RZ, R37.H0_H0 ;  /* 0x20000025ff227230 */ /* 0x008fc60000004100 */
[C---:B------:R-:W-:Y:S01]  /*1690*/  FMUL.FTZ R28, R36.reuse, R7 ;  /* 0x00000007241c7220 */ /* 0x040fe20000410000 */
[-C--:B------:R-:W-:Y:S01]  /*16a0*/  FMUL.FTZ R36, R36, R35.reuse ;  /* 0x0000002324247220 */ /* 0x080fe20000410000 */
[----:B------:R-:W-:Y:S01]  /*16b0*/  FMUL.FTZ R29, R34, R35 ;  /* 0x00000023221d7220 */ /* 0x000fe20000410000 */
[----:B------:R-:W-:-:S04]  /*16c0*/  FMUL.FTZ R7, R7, R34 ;  /* 0x0000002207077220 */ /* 0x000fc80000410000 */
[----:B------:R-:W-:Y:S02]  /*16d0*/  F2FP.F16.F32.PACK_AB R28, R29, R28 ;  /* 0x0000001c1d1c723e */ /* 0x000fe400000000ff */
[----:B------:R-:W-:-:S03]  /*16e0*/  F2FP.F16.F32.PACK_AB R7, R36, R7 ;  /* 0x000000072407723e */ /* 0x000fc600000000ff */
[--C-:B0-----:R-:W-:Y:S02]  /*16f0*/  HADD2.F32 R4, -RZ, R28.reuse.H0_H0 ;  /* 0x2000001cff047230 */ /* 0x101fe40000004100 */
[----:B-1----:R-:W-:Y:S02]  /*1700*/  HADD2.F32 R5, -RZ, R28.H1_H1 ;  /* 0x3000001cff057230 */ /* 0x002fe40000004100 */
        /* <DEDUP_REMOVED lines=8> */
[----:B------:R0:W-:Y:S04]  /*1790*/  STL.U16 [R1], R22 ;  /* 0x0000001601007387 */ /* 0x0001e80000100400 */
[----:B------:R-:W2:Y:S01]  /*17a0*/  LDL.64 R4, [R1] ;  /* 0x0000000001047983 */ /* 0x000ea20000100a00 */
[----:B------:R-:W-:Y:S02]  /*17b0*/  HFMA2 R34, -RZ, RZ, 0, 1.1920928955078125e-07 ;  /* 0x00000002ff227431 */ /* 0x000fe400000001ff */
[----:B------:R-:W-:Y:S01]  /*17c0*/  IMAD.SHL.U32 R7, R9, 0x4, RZ ;  /* 0x0000000409077824 */ /* 0x000fe200078e00ff */
[----:B------:R-:W-:Y:S01]  /*17d0*/  MOV R29, UR8 ;  /* 0x00000008001d7c02 */ /* 0x000fe20008000f00 */
[----:B------:R1:W-:Y:S01]  /*17e0*/  STG.E.U16 desc[UR12][R32.64], R27 ;  /* 0x0000001b20007986 */ /* 0x0003e2000c10150c */
[----:B------:R-:W-:-:S02]  /*17f0*/  IMAD.WIDE.U32 R34, R15, R34, UR4 ;  /* 0x000000040f227e25 */ /* 0x000fc4000f8e0022 */
[----:B------:R-:W-:Y:S02]  /*1800*/  IADD3 R2, P0, PT, R2, R7, RZ ;  /* 0x0000000702027210 */ /* 0x000fe40007f1e0ff */
[----:B0-----:R-:W-:Y:S01]  /*1810*/  IADD3 R22, P1, PT, R11, R24, RZ ;  /* 0x000000180b167210 */ /* 0x001fe20007f3e0ff */
[----:B------:R0:W-:Y:S01]  /*1820*/  STG.E.U16 desc[UR12][R24.64], R23 ;  /* 0x0000001718007986 */ /* 0x0001e2000c10150c */
[----:B------:R-:W-:Y:S01]  /*1830*/  IADD3.X R3, PT, PT, RZ, R3, RZ, P0, !PT ;  /* 0x00000003ff037210 */ /* 0x000fe200007fe4ff */
[----:B------:R-:W-:Y:S02]  /*1840*/  IMAD.WIDE.U32 R28, R29, 0x2, R34 ;  /* 0x000000021d1c7825 */ /* 0x000fe400078e0022 */
[----:B------:R-:W3:Y:S02]  /*1850*/  LDG.E.U16.CONSTANT R34, desc[UR12][R34.64] ;  /* 0x0000000c22227981 */ /* 0x000ee4000c1e9500 */
[----:B-1----:R-:W-:Y:S02]  /*1860*/  IMAD.WIDE.U32 R26, R14, 0x4, R20 ;  /* 0x000000040e1a7825 */ /* 0x002fe400078e0014 */
[----:B------:R-:W4:Y:S02]  /*1870*/  LDG.E.U16.CONSTANT R28, desc[UR12][R28.64] ;  /* 0x0000000c1c1c7981 */ /* 0x000f24000c1e9500 */
[----:B------:R-:W-:Y:S01]  /*1880*/  IMAD.WIDE.U32 R32, R15, 0x2, R18 ;  /* 0x000000020f207825 */ /* 0x000fe200078e0012 */
[----:B0-----:R-:W-:Y:S01]  /*1890*/  IADD3.X R23, PT, PT, RZ, R25, RZ, P1, !PT ;  /* 0x00000019ff177210 */ /* 0x001fe20000ffe4ff */
[----:B--2---:R0:W-:Y:S04]  /*18a0*/  STG.E desc[UR12][R26.64], R4 ;  /* 0x000000041a007986 */ /* 0x0041e8000c10190c */
[----:B------:R1:W-:Y:S04]  /*18b0*/  STG.E desc[UR12][R2.64], R5 ;  /* 0x0000000502007986 */ /* 0x0003e8000c10190c */
[----:B------:R-:W2:Y:S04]  /*18c0*/  LDG.E.U16 R31, desc[UR12][R32.64] ;  /* 0x0000000c201f7981 */ /* 0x000ea8000c1e1500 */
[----:B------:R-:W5:Y:S01]  /*18d0*/  LDG.E.U16 R35, desc[UR12][R22.64] ;  /* 0x0000000c16237981 */ /* 0x000f62000c1e1500 */
[----:B---3--:R-:W-:-:S02]  /*18e0*/  HADD2.F32 R34, -RZ, R34.H0_H0 ;  /* 0x20000022ff227230 */ /* 0x008fc40000004100 */
[----:B----4-:R-:W-:Y:S02]  /*18f0*/  HADD2.F32 R28, -RZ, R28.H0_H0 ;  /* 0x2000001cff1c7230 */ /* 0x010fe40000004100 */
[----:B--2---:R-:W-:Y:S02]  /*1900*/  HADD2.F32 R31, -RZ, R31.H0_H0 ;  /* 0x2000001fff1f7230 */ /* 0x004fe40000004100 */
[----:B-----5:R-:W-:-:S03]  /*1910*/  HADD2.F32 R35, -RZ, R35.H0_H0 ;  /* 0x20000023ff237230 */ /* 0x020fc60000004100 */
[----:B------:R-:W-:Y:S02]  /*1920*/  FMUL.FTZ R24, R31, R34 ;  /* 0x000000221f187220 */ /* 0x000fe40000410000 */
[----:B------:R-:W-:Y:S01]  /*1930*/  FMUL.FTZ R34, R34, R35 ;  /* 0x0000002322227220 */ /* 0x000fe20000410000 */
[-C--:B------:R-:W-:Y:S01]  /*1940*/  FMUL.FTZ R35, R35, R28.reuse ;  /* 0x0000001c23237220 */ /* 0x080fe20000410000 */
        /* <DEDUP_REMOVED lines=12> */
[----:B------:R0:W-:Y:S04]  /*1a10*/  STL.U16 [R1+0x4], R24 ;  /* 0x0000041801007387 */ /* 0x0001e80000100400 */
[----:B------:R-:W-:Y:S04]  /*1a20*/  STL.U16 [R1], R25 ;  /* 0x0000001901007387 */ /* 0x000fe80000100400 */
[----:B------:R-:W2:Y:S01]  /*1a30*/  LDL.64 R4, [R1] ;  /* 0x0000000001047983 */ /* 0x000ea20000100a00 */
[----:B------:R-:W-:Y:S01]  /*1a40*/  IMAD.MOV.U32 R28, RZ, RZ, 0x2 ;  /* 0x00000002ff1c7424 */ /* 0x000fe200078e00ff */
[----:B------:R-:W-:-:S03]  /*1a50*/  MOV R35, UR8 ;  /* 0x0000000800237c02 */ /* 0x000fc60008000f00 */
[----:B------:R-:W-:Y:S01]  /*1a60*/  IMAD.WIDE.U32 R28, R13, R28, UR4 ;  /* 0x000000040d1c7e25 */ /* 0x000fe2000f8e001c */
[----:B------:R-:W-:-:S04]  /*1a70*/  IADD3 R2, P0, PT, R7, R2, RZ ;  /* 0x0000000207027210 */ /* 0x000fc80007f1e0ff */
[----:B------:R1:W3:Y:S01]  /*1a80*/  LDG.E.U16.CONSTANT R31, desc[UR12][R28.64] ;  /* 0x0000000c1c1f7981 */ /* 0x0002e2000c1e9500 */
[----:B------:R-:W-:Y:S01]  /*1a90*/  IMAD.WIDE.U32 R34, R35, 0x2, R28 ;  /* 0x0000000223227825 */ /* 0x000fe200078e001c */
[----:B------:R-:W-:Y:S02]  /*1aa0*/  IADD3.X R3, PT, PT, RZ, R3, RZ, P0, !PT ;  /* 0x00000003ff037210 */ /* 0x000fe400007fe4ff */
[----:B------:R4:W-:Y:S04]  /*1ab0*/  STG.E.U16 desc[UR12][R32.64], R27 ;  /* 0x0000001b20007986 */ /* 0x0009e8000c10150c */
[----:B------:R-:W5:Y:S01]  /*1ac0*/  LDG.E.U16.CONSTANT R34, desc[UR12][R34.64] ;  /* 0x0000000c22227981 */ /* 0x000f62000c1e9500 */
[----:B-1----:R-:W-:Y:S02]  /*1ad0*/  PRMT R29, R24, 0x7610, R29 ;  /* 0x00007610181d7816 */ /* 0x002fe4000000001d */
[----:B0-----:R-:W-:-:S03]  /*1ae0*/  IADD3 R24, P1, PT, R11, R22, RZ ;  /* 0x000000160b187210 */ /* 0x001fc60007f3e0ff */
[----:B------:R0:W-:Y:S01]  /*1af0*/  STG.E.U16 desc[UR12][R22.64], R29 ;  /* 0x0000001d16007986 */ /* 0x0001e2000c10150c */
[----:B----4-:R-:W-:-:S04]  /*1b00*/  IMAD.WIDE.U32 R26, R15, 0x4, R20 ;  /* 0x000000040f1a7825 */ /* 0x010fc800078e0014 */
[----:B------:R-:W-:Y:S02]  /*1b10*/  IMAD.X R25, RZ, RZ, R23, P1 ;  /* 0x000000ffff197224 */ /* 0x000fe400008e0617 */
[----:B0-----:R-:W-:Y:S01]  /*1b20*/  IMAD.WIDE.U32 R28, R13, 0x2, R18 ;  /* 0x000000020d1c7825 */ /* 0x001fe200078e0012 */
[----:B--2---:R0:W-:Y:S04]  /*1b30*/  STG.E desc[UR12][R26.64], R4 ;  /* 0x000000041a007986 */ /* 0x0041e8000c10190c */
[----:B------:R1:W-:Y:S04]  /*1b40*/  STG.E desc[UR12][R2.64], R5 ;  /* 0x0000000502007986 */ /* 0x0003e8000c10190c */
[----:B------:R-:W2:Y:S04]  /*1b50*/  LDG.E.U16 R35, desc[UR12][R28.64] ;  /* 0x0000000c1c237981 */ /* 0x000ea8000c1e1500 */
[----:B------:R-:W4:Y:S01]  /*1b60*/  LDG.E.U16 R36, desc[UR12][R24.64] ;  /* 0x0000000c18247981 */ /* 0x000f22000c1e1500 */
[----:B---3--:R-:W-:-:S02]  /*1b70*/  HADD2.F32 R32, -RZ, R31.H0_H0 ;  /* 0x2000001fff207230 */ /* 0x008fc40000004100 */
[----:B-----5:R-:W-:Y:S02]  /*1b80*/  HADD2.F32 R34, -RZ, R34.H0_H0 ;  /* 0x20000022ff227230 */ /* 0x020fe40000004100 */
[----:B--2---:R-:W-:Y:S02]  /*1b90*/  HADD2.F32 R35, -RZ, R35.H0_H0 ;  /* 0x20000023ff237230 */ /* 0x004fe40000004100 */
[----:B----4-:R-:W-:-:S03]  /*1ba0*/  HADD2.F32 R31, -RZ, R36.H0_H0 ;  /* 0x20000024ff1f7230 */ /* 0x010fc60000004100 */
[----:B------:R-:W-:Y:S02]  /*1bb0*/  FMUL.FTZ R22, R35, R32 ;  /* 0x0000002023167220 */ /* 0x000fe40000410000 */
[-C--:B------:R-:W-:Y:S01]  /*1bc0*/  FMUL.FTZ R23, R31, R34.reuse ;  /* 0x000000221f177220 */ /* 0x080fe20000410000 */
[----:B------:R-:W-:Y:S01]  /*1bd0*/  FMUL.FTZ R34, R35, R34 ;  /* 0x0000002223227220 */ /* 0x000fe20000410000 */
[----:B------:R-:W-:-:S03]  /*1be0*/  FMUL.FTZ R31, R32, R31 ;  /* 0x0000001f201f7220 */ /* 0x000fc60000410000 */
        /* <DEDUP_REMOVED lines=10> */
[----:B------:R-:W-:Y:S02]  /*1c90*/  PRMT R23, R27, 0x7610, R23 ;  /* 0x000076101b177816 */ /* 0x000fe40000000017 */
[----:B------:R-:W-:-:S03]  /*1ca0*/  PRMT R26, R31, 0x7610, R26 ;  /* 0x000076101f1a7816 */ /* 0x000fc6000000001a */
[----:B------:R0:W-:Y:S04]  /*1cb0*/  STL.U16 [R1], R23 ;  /* 0x0000001701007387 */ /* 0x0001e80000100400 */
[----:B------:R2:W-:Y:S04]  /*1cc0*/  STL.U16 [R1+0x4], R26 ;  /* 0x0000041a01007387 */ /* 0x0005e80000100400 */
[----:B------:R-:W3:Y:S01]  /*1cd0*/  LDL.64 R4, [R1] ;  /* 0x0000000001047983 */ /* 0x000ee20000100a00 */
[----:B------:R-:W-:Y:S01]  /*1ce0*/  IADD3 R2, P0, PT, R7, R2, RZ ;  /* 0x0000000207027210 */ /* 0x000fe20007f1e0ff */
[----:B0-----:R-:W-:Y:S01]  /*1cf0*/  IMAD.WIDE.U32 R22, R13, 0x4, R20 ;  /* 0x000000040d167825 */ /* 0x001fe200078e0014 */
[----:B------:R-:W-:-:S02]  /*1d00*/  IADD3 R30, PT, PT, R9, R30, R9 ;  /* 0x0000001e091e7210 */ /* 0x000fc40007ffe009 */
[----:B------:R-:W-:Y:S01]  /*1d10*/  IADD3.X R3, PT, PT, RZ, R3, RZ, P0, !PT ;  /* 0x00000003ff037210 */ /* 0x000fe200007fe4ff */
[----:B------:R2:W-:Y:S01]  /*1d20*/  STG.E.U16 desc[UR12][R28.64], R27 ;  /* 0x0000001b1c007986 */ /* 0x0005e2000c10150c */
[----:B------:R-:W-:-:S03]  /*1d30*/  IADD3 R30, PT, PT, R9, R30, R9 ;  /* 0x0000001e091e7210 */ /* 0x000fc60007ffe009 */
[----:B------:R2:W-:Y:S01]  /*1d40*/  STG.E.U16 desc[UR12][R24.64], R31 ;  /* 0x0000001f18007986 */ /* 0x0005e2000c10150c */
[----:B------:R-:W-:Y:S01]  /*1d50*/  ISETP.GE.AND P0, PT, R30, UR8, PT ;  /* 0x000000081e007c0c */ /* 0x000fe2000bf06270 */
[C---:B------:R-:W-:Y:S01]  /*1d60*/  IMAD.IADD R15, R7.reuse, 0x1, R15 ;  /* 0x00000001070f7824 */ /* 0x040fe200078e020f */
[C---:B------:R-:W-:Y:S02]  /*1d70*/  IADD3 R12, PT, PT, R7.reuse, R12, RZ ;  /* 0x0000000c070c7210 */ /* 0x040fe40007ffe0ff */
[C---:B------:R-:W-:Y:S02]  /*1d80*/  IADD3 R13, PT, PT, R7.reuse, R13, RZ ;  /* 0x0000000d070d7210 */ /* 0x040fe40007ffe0ff */
[----:B------:R-:W-:Y:S01]  /*1d90*/  IADD3 R14, PT, PT, R7, R14, RZ ;  /* 0x0000000e070e7210 */ /* 0x000fe20007ffe0ff */
[----:B---3--:R2:W-:Y:S04]  /*1da0*/  STG.E desc[UR12][R22.64], R4 ;  /* 0x0000000416007986 */ /* 0x0085e8000c10190c */
[----:B------:R2:W-:Y:S02]  /*1db0*/  STG.E desc[UR12][R2.64], R5 ;  /* 0x0000000502007986 */ /* 0x0005e4000c10190c */
[----:B------:R-:W-:Y:S05]  /*1dc0*/  @!P0 BRA `(.L_x_466) ;  /* 0xfffffff400588947 */ /* 0x000fea000383ffff */
.L_x_462:
[----:B------:R-:W-:Y:S05]  /*1dd0*/  BSYNC.RECONVERGENT B0 ;  /* 0x0000000000007941 */ /* 0x000fea0003800200 */
.L_x_461:
[----:B------:R-:W0:Y:S02]  /*1de0*/  LDCU UR10, c[0x0][0x3f0] ;  /* 0x00007e00ff0a77ac */ /* 0x000e240008000800 */
[----:B0-----:R-:W-:-:S13]  /*1df0*/  ISETP.GE.AND P0, PT, R6, UR10, PT ;  /* 0x0000000a06007c0c */ /* 0x001fda000bf06270 */
[----:B------:R-:W-:Y:S05]  /*1e00*/  @P0 EXIT ;  /* 0x000000000000094d */ /* 0x000fea0003800000 */
[----:B------:R-:W1:Y:S01]  /*1e10*/  LDCU.64 UR14, c[0x0][0x3e8] ;  /* 0x00007d00ff0e77ac */ /* 0x000e620008000a00 */
[----:B------:R-:W0:Y:S01]  /*1e20*/  LDCU UR4, c[0x0][0x360] ;  /* 0x00006c00ff0477ac */ /* 0x000e220008000800 */
[----:B------:R-:W3:Y:S01]  /*1e30*/  LDCU.64 UR16, c[0x0][0x3d8] ;  /* 0x00007b00ff1077ac */ /* 0x000ee20008000a00 */
[----:B------:R-:W4:Y:S01]  /*1e40*/  LDCU.64 UR6, c[0x0][0x3c8] ;  /* 0x00007900ff0677ac */ /* 0x000f220008000a00 */
[----:B------:R-:W0:Y:S01]  /*1e50*/  LDCU.64 UR8, c[0x0][0x398] ;  /* 0x00007300ff0877ac */ /* 0x000e220008000a00 */
[----:B-12---:R-:W-:Y:S01]  /*1e60*/  IMAD R3, R17, UR14, RZ ;  /* 0x0000000e11037c24 */ /* 0x006fe2000f8e02ff */
[----:B------:R-:W-:-:S06]  /*1e70*/  USHF.R.S32.HI UR5, URZ, 0x1f, UR14 ;  /* 0x0000001fff057899 */ /* 0x000fcc000801140e */
[C---:B------:R-:W-:Y:S01]  /*1e80*/  IMAD R3, R16.reuse, UR5, R3 ;  /* 0x0000000510037c24 */ /* 0x040fe2000f8e0203 */
[----:B------:R-:W-:Y:S01]  /*1e90*/  USHF.R.S32.HI UR5, URZ, 0x1f, UR15 ;  /* 0x0000001fff057899 */ /* 0x000fe2000801140f */
[----:B------:R-:W-:-:S04]  /*1ea0*/  IMAD.WIDE.U32 R16, R16, UR14, RZ ;  /* 0x0000000e10107c25 */ /* 0x000fc8000f8e00ff */
[----:B------:R-:W-:Y:S02]  /*1eb0*/  IMAD.IADD R17, R3, 0x1, R17 ;  /* 0x0000000103117824 */ /* 0x000fe400078e0211 */
[----:B------:R-:W-:-:S04]  /*1ec0*/  IMAD R3, R8, UR15, RZ ;  /* 0x0000000f08037c24 */ /* 0x000fc8000f8e02ff */
[C---:B------:R-:W-:Y:S02]  /*1ed0*/  IMAD R3, R10.reuse, UR5, R3 ;  /* 0x000000050a037c24 */ /* 0x040fe4000f8e0203 */
[----:B------:R-:W-:-:S05]  /*1ee0*/  IMAD.WIDE.U32 R10, R10, UR15, R16 ;  /* 0x0000000f0a0a7c25 */ /* 0x000fca000f8e0010 */
[----:B0--34-:R-:W-:-:S07]  /*1ef0*/  IADD3 R9, PT, PT, R3, R11, RZ ;  /* 0x0000000b03097210 */ /* 0x019fce0007ffe0ff */
.L_x_467:
[----:B------:R-:W-:-:S03]  /*1f00*/  SHF.R.S32.HI R7, RZ, 0x1f, R6 ;  /* 0x0000001fff077819 */ /* 0x000fc60000011406 */
[----:B0-----:R-:W-:-:S04]  /*1f10*/  IMAD.WIDE.U32 R2, R0, UR6, R6 ;  /* 0x0000000600027c25 */ /* 0x001fc8000f8e0006 */
[----:B------:R-:W-:Y:S01]  /*1f20*/  IMAD R3, R0, UR7, R3 ;  /* 0x0000000700037c24 */ /* 0x000fe2000f8e0203 */
[----:B------:R-:W-:-:S04]  /*1f30*/  LEA R4, P0, R2, UR8, 0x1 ;  /* 0x0000000802047c11 */ /* 0x000fc8000f8008ff */
[----:B------:R-:W-:-:S06]  /*1f40*/  LEA.HI.X R5, R2, UR9, R3, 0x1, P0 ;  /* 0x0000000902057c11 */ /* 0x000fcc00080f0c03 */
[----:B------:R-:W2:Y:S01]  /*1f50*/  LDG.E.CONSTANT R5, desc[UR12][R4.64] ;  /* 0x0000000c04057981 */ /* 0x000ea2000c1e9900 */
[C---:B------:R-:W-:Y:S01]  /*1f60*/  IADD3 R3, P0, PT, R6.reuse, R10, RZ ;  /* 0x0000000a06037210 */ /* 0x040fe20007f1e0ff */
[----:B------:R-:W-:-:S03]  /*1f70*/  VIADD R6, R6, UR4 ;  /* 0x0000000406067c36 */ /* 0x000fc60008000000 */
[----:B------:R-:W-:Y:S02]  /*1f80*/  IADD3.X R8, PT, PT, R7, R9, RZ, P0, !PT ;  /* 0x0000000907087210 */ /* 0x000fe400007fe4ff */
[----:B------:R-:W-:-:S04]  /*1f90*/  LEA R2, P0, R3, UR16, 0x2 ;  /* 0x0000001003027c11 */ /* 0x000fc8000f8010ff */
[----:B------:R-:W-:Y:S02]  /*1fa0*/  LEA.HI.X R3, R3, UR17, R8, 0x2, P0 ;  /* 0x0000001103037c11 */ /* 0x000fe400080f1408 */
[----:B------:R-:W-:-:S03]  /*1fb0*/  ISETP.GE.AND P0, PT, R6, UR10, PT ;  /* 0x0000000a06007c0c */ /* 0x000fc6000bf06270 */
[----:B--2---:R0:W-:Y:S10]  /*1fc0*/  STG.E desc[UR12][R2.64], R5 ;  /* 0x0000000502007986 */ /* 0x0041f4000c10190c */
[----:B------:R-:W-:Y:S05]  /*1fd0*/  @!P0 BRA `(.L_x_467) ;  /* 0xfffffffc00c88947 */ /* 0x000fea000383ffff */
[----:B------:R-:W-:Y:S05]  /*1fe0*/  EXIT ;  /* 0x000000000000794d */ /* 0x000fea0003800000 */
        .weak           $__internal_15_$__cuda_sm20_div_s64
        .type           $__internal_15_$__cuda_sm20_div_s64,@function
        .size           $__internal_15_$__cuda_sm20_div_s64,(.L_x_513 - $__internal_15_$__cuda_sm20_div_s64)
$__internal_15_$__cuda_sm20_div_s64:
        /* <DEDUP_REMOVED lines=16> */
[----:B------:R-:W-:Y:S01]  /*20f0*/  IADD3 R13, P0, PT, RZ, -R10, RZ ;  /* 0x8000000aff0d7210 */ /* 0x000fe20007f1e0ff */
[----:B------:R-:W-:Y:S02]  /*2100*/  IMAD.MOV.U32 R11, RZ, RZ, R8 ;  /* 0x000000ffff0b7224 */ /* 0x000fe400078e0008 */
[----:B------:R-:W-:Y:S02]  /*2110*/  IMAD R7, R9, UR6, R7 ;  /* 0x0000000609077c24 */ /* 0x000fe4000f8e0207 */
[----:B------:R-:W-:-:S03]  /*2120*/  IMAD.HI.U32 R10, R8, R13, RZ ;  /* 0x0000000d080a7227 */ /* 0x000fc600078e00ff */
[----:B------:R-:W-:-:S05]  /*2130*/  IADD3.X R7, PT, PT, RZ, ~R7, RZ, P0, !PT ;  /* 0x80000007ff077210 */ /* 0x000fca00007fe4ff */
        /* <DEDUP_REMOVED lines=17> */
[----:B------:R-:W-:Y:S02]  /*2250*/  SEL R14, R9, R3, !P3 ;  /* 0x00000003090e7207 */ /* 0x000fe40005800000 */
[----:B------:R-:W-:Y:S01]  /*2260*/  MOV R9, RZ ;  /* 0x000000ff00097202 */ /* 0x000fe20000000f00 */
        /* <DEDUP_REMOVED lines=19> */
[----:B------:R-:W-:-:S04]  /*23a0*/  ISETP.GE.U32.AND P0, PT, R12, UR6, PT ;  /* 0x000000060c007c0c */ /* 0x000fc8000bf06070 */
        /* <DEDUP_REMOVED lines=14> */
[----:B------:R-:W-:Y:S02]  /*2490*/  LOP3.LUT R7, R3, UR10, RZ, 0x3c, !PT ;  /* 0x0000000a03077c12 */ /* 0x000fe4000f8e3cff */
[----:B------:R-:W-:Y:S02]  /*24a0*/  SEL R17, R17, R8, P0 ;  /* 0x0000000811117207 */ /* 0x000fe40000000000 */
[----:B------:R-:W-:Y:S02]  /*24b0*/  IADD3 R5, P2, PT, RZ, -R16, RZ ;  /* 0x80000010ff057210 */ /* 0x000fe40007f5e0ff */
[----:B------:R-:W-:Y:S02]  /*24c0*/  ISETP.GE.AND P1, PT, R7, RZ, PT ;  /* 0x000000ff0700720c */ /* 0x000fe40003f26270 */
[----:B------:R-:W-:-:S02]  /*24d0*/  ISETP.NE.U32.AND P0, PT, RZ, UR11, PT ;  /* 0x0000000bff007c0c */ /* 0x000fc4000bf05070 */
[-C--:B------:R-:W-:Y:S02]  /*24e0*/  IADD3.X R8, PT, PT, RZ, ~R17.reuse, RZ, P2, !PT ;  /* 0x80000011ff087210 */ /* 0x080fe400017fe4ff */
[----:B------:R-:W-:Y:S01]  /*24f0*/  SEL R16, R5, R16, !P1 ;  /* 0x0000001005107207 */ /* 0x000fe20004800000 */
[----:B------:R-:W-:Y:S01]  /*2500*/  HFMA2 R5, -RZ, RZ, 0, 0 ;  /* 0x00000000ff057431 */ /* 0x000fe200000001ff */
[----:B------:R-:W-:Y:S02]  /*2510*/  ISETP.NE.AND.EX P0, PT, RZ, UR10, PT, P0 ;  /* 0x0000000aff007c0c */ /* 0x000fe4000bf05300 */
[----:B------:R-:W-:Y:S02]  /*2520*/  SEL R17, R8, R17, !P1 ;  /* 0x0000001108117207 */ /* 0x000fe40004800000 */
[----:B------:R-:W-:Y:S02]  /*2530*/  SEL R16, R16, 0xffffffff, P0 ;  /* 0xffffffff10107807 */ /* 0x000fe40000000000 */
[----:B------:R-:W-:Y:S01]  /*2540*/  SEL R17, R17, 0xffffffff, P0 ;  /* 0xffffffff11117807 */ /* 0x000fe20000000000 */
[----:B------:R-:W-:Y:S06]  /*2550*/  RET.REL.NODEC R4 `(_ZN4vllm38concat_and_cache_mla_rope_fused_kernelIN3c104HalfELb1EffLNS_18Fp8KVCacheDataTypeE0EEEvPKlPT_S7_PKS6_S9_illlliPT2_S5_iiiiPKf) ;  /* 0xffffffd804a87950 */ /* 0x000fec0003c3ffff */
.L_x_468:
        /* <DEDUP_REMOVED lines=10> */
.L_x_513:


//--------------------- .text._ZN4vllm38concat_and_cache_mla_rope_fused_kernelIfLb0EffLNS_18Fp8KVCacheDataTypeE0EEEvPKlPT_S5_PKS4_S7_illlliPT2_S3_iiiiPKf --------------------------
	.section	.text._ZN4vllm38concat_and_cache_mla_rope_fused_kernelIfLb0EffLNS_18Fp8KVCacheDataTypeE0EEEvPKlPT_S5_PKS4_S7_illlliPT2_S3_iiiiPKf,"ax",@progbits
	.align	128
        .global         _ZN4vllm38concat_and_cache_mla_rope_fused_kernelIfLb0EffLNS_18Fp8KVCacheDataTypeE0EEEvPKlPT_S5_PKS4_S7_illlliPT2_S3_iiiiPKf
        .type           _ZN4vllm38concat_and_cache_mla_rope_fused_kernelIfLb0EffLNS_18Fp8KVCacheDataTypeE0EEEvPKlPT_S5_PKS4_S7_illlliPT2_S3_iiiiPKf,@function
        .size           _ZN4vllm38concat_and_cache_mla_rope_fused_kernelIfLb0EffLNS_18Fp8KVCacheDataTypeE0EEEvPKlPT_S5_PKS4_S7_illlliPT2_S3_iiiiPKf,(.L_x_514 - _ZN4vllm38concat_and_cache_mla_rope_fused_kernelIfLb0EffLNS_18Fp8KVCacheDataTypeE0EEEvPKlPT_S5_PKS4_S7_illlliPT2_S3_iiiiPKf)
        .other          _ZN4vllm38concat_and_cache_mla_rope_fused_kernelIfLb0EffLNS_18Fp8KVCacheDataTypeE0EEEvPKlPT_S5_PKS4_S7_illlliPT2_S3_iiiiPKf,@"STO_CUDA_ENTRY STV_DEFAULT"
_ZN4vllm38concat_and_cache_mla_rope_fused_kernelIfLb0EffLNS_18Fp8KVCacheDataTypeE0EEEvPKlPT_S5_PKS4_S7_illlliPT2_S3_iiiiPKf:
.text._ZN4vllm38concat_and_cache_mla_rope_fused_kernelIfLb0EffLNS_18Fp8KVCacheDataTypeE0EEEvPKlPT_S5_PKS4_S7_illlliPT2_S3_iiiiPKf:
        /* <DEDUP_REMOVED lines=43> */
.L_x_471:
        /* <DEDUP_REMOVED lines=45> */
.L_x_470:
[----:B------:R-:W-:Y:S05]  /*0580*/  BSYNC.RECONVERGENT B0 ;  /* 0x0000000000007941 */ /* 0x000fea0003800200 */
.L_x_469:
        /* <DEDUP_REMOVED lines=36> */
.L_x_472:
[----:B------:R-:W-:-:S07]  /*07d0*/  MOV R8, 0x7f0 ;  /* 0x000007f000087802 */ /* 0x000fce0000000f00 */
[----:B0-----:R-:W-:Y:S05]  /*07e0*/  CALL.REL.NOINC `($__internal_16_$__cuda_sm20_div_s64) ;  /* 0x0000000c00987944 */ /* 0x001fea0003c00000 */
        /* <DEDUP_REMOVED lines=10> */
.L_x_473:
        /* <DEDUP_REMOVED lines=19> */
[C---:B------:R-:W-:Y:S01]  /*09c0*/  ISETP.GE.U32.AND P0, PT, R8.reuse, UR7, PT ;  /* 0x0000000708007c0c */ /* 0x040fe2000bf06070 */
[----:B------:R-:W-:Y:S01]  /*09d0*/  UIMAD UR10, UR10, UR4, UR12 ;  /* 0x000000040a0a72a4 */ /* 0x000fe2000f8e020c */
[----:B------:R-:W-:Y:S01]  /*09e0*/  VIMNMX.U32 R9, PT, PT, R8, UR7, !PT ;  /* 0x0000000708097c48 */ /* 0x000fe2000ffe0000 */
[----:B------:R-:W-:-:S02]  /*09f0*/  UIMAD UR12, UR6, UR17, URZ ;  /* 0x00000011060c72a4 */ /* 0x000fc4000f8e02ff */
[----:B------:R-:W-:Y:S02]  /*0a00*/  UIADD3 UR9, UPT, UPT, UR9, UR10, URZ ;  /* 0x0000000a09097290 */ /* 0x000fe4000fffe0ff */
[----:B------:R-:W-:Y:S02]  /*0a10*/  USHF.R.S32.HI UR10, URZ, 0x1f, UR17 ;  /* 0x0000001fff0a7899 */ /* 0x000fe40008011411 */
[----:B------:R-:W-:Y:S01]  /*0a20*/  UIMAD.WIDE.U32 UR8, UR11, UR17, UR8 ;  /* 0x000000110b0872a5 */ /* 0x000fe2000f8e0008 */
[----:B-1----:R-:W1:Y:S01]  /*0a30*/  MUFU.RCP R11, R11 ;  /* 0x0000000b000b7308 */ /* 0x002e620000001000 */
[----:B------:R-:W-:-:S04]  /*0a40*/  UIMAD UR10, UR10, UR11, UR12 ;  /* 0x0000000b0a0a72a4 */ /* 0x000fc8000f8e020c */
[----:B------:R-:W-:Y:S01]  /*0a50*/  UIADD3 UR10, UPT, UPT, UR9, UR10, URZ ;  /* 0x0000000a090a7290 */ /* 0x000fe2000fffe0ff */
[----:B-1----:R-:W-:Y:S02]  /*0a60*/  IADD3 R6, PT, PT, R11, 0xffffffe, RZ ;  /* 0x0ffffffe0b067810 */ /* 0x002fe40007ffe0ff */
[----:B------:R-:W-:Y:S02]  /*0a70*/  MOV R11, UR9 ;  /* 0x00000009000b7c02 */ /* 0x000fe40008000f00 */
[----:B------:R1:W2:Y:S02]  /*0a80*/  F2I.FTZ.U32.TRUNC.NTZ R7, R6 ;  /* 0x0000000600077305 */ /* 0x0002a4000021f000 */
[----:B-1----:R-:W-:Y:S02]  /*0a90*/  IMAD.MOV.U32 R6, RZ, RZ, RZ ;  /* 0x000000ffff067224 */ /* 0x002fe400078e00ff */
[----:B--2---:R-:W-:-:S04]  /*0aa0*/  IMAD.MOV R10, RZ, RZ, -R7 ;  /* 0x000000ffff0a7224 */ /* 0x004fc800078e0a07 */
[----:B0-----:R-:W-:Y:S01]  /*0ab0*/  IMAD R13, R10, R3, RZ ;  /* 0x000000030a0d7224 */ /* 0x001fe200078e02ff */
[----:B------:R-:W-:-:S03]  /*0ac0*/  SEL R10, RZ, 0x1, P0 ;  /* 0x00000001ff0a7807 */ /* 0x000fc60000000000 */
[----:B------:R-:W-:Y:S01]  /*0ad0*/  IMAD.HI.U32 R7, R7, R13, R6 ;  /* 0x0000000d07077227 */ /* 0x000fe200078e0006 */
[----:B------:R-:W-:-:S05]  /*0ae0*/  IADD3 R8, PT, PT, R9, -R8, -R10 ;  /* 0x8000000809087210 */ /* 0x000fca0007ffe80a */
[----:B------:R-:W-:-:S05]  /*0af0*/  IMAD.HI.U32 R7, R7, R8, RZ ;  /* 0x0000000807077227 */ /* 0x000fca00078e00ff */
[----:B------:R-:W-:-:S05]  /*0b00*/  IADD3 R6, PT, PT, -R7, RZ, RZ ;  /* 0x000000ff07067210 */ /* 0x000fca0007ffe1ff */
[----:B------:R-:W-:-:S05]  /*0b10*/  IMAD R8, R3, R6, R8 ;  /* 0x0000000603087224 */ /* 0x000fca00078e0208 */
[----:B------:R-:W-:-:S13]  /*0b20*/  ISETP.GE.U32.AND P0, PT, R8, R3, PT ;  /* 0x000000030800720c */ /* 0x000fda0003f06070 */
[----:B------:R-:W-:Y:S01]  /*0b30*/  @P0 IMAD.IADD R8, R8, 0x1, -R3 ;  /* 0x0000000108080824 */ /* 0x000fe200078e0a03 */
[----:B------:R-:W-:-:S04]  /*0b40*/  @P0 IADD3 R7, PT, PT, R7, 0x1, RZ ;  /* 0x0000000107070810 */ /* 0x000fc80007ffe0ff */
[----:B------:R-:W-:Y:S01]  /*0b50*/  ISETP.GE.U32.AND P1, PT, R8, R3, PT ;  /* 0x000000030800720c */ /* 0x000fe20003f26070 */
[----:B----4-:R-:W-:-:S12]  /*0b60*/  IMAD.WIDE.U32 R8, R0, UR18, RZ ;  /* 0x0000001200087c25 */ /* 0x010fd8000f8e00ff */
[----:B------:R-:W-:Y:S01]  /*0b70*/  @P1 VIADD R7, R7, 0x1 ;  /* 0x0000000107071836 */ /* 0x000fe20000000000 */
[----:B------:R-:W-:Y:S02]  /*0b80*/  @!P2 LOP3.LUT R7, RZ, R3, RZ, 0x33, !PT ;  /* 0x00000003ff07a212 */ /* 0x000fe400078e33ff */
[----:B-----5:R-:W-:Y:S02]  /*0b90*/  LEA R16, P1, R8, UR20, 0x2 ;  /* 0x0000001408107c11 */ /* 0x020fe4000f8210ff */
[----:B------:R-:W-:Y:S01]  /*0ba0*/  IADD3 R6, PT, PT, R10, R7, RZ ;  /* 0x000000070a067210 */ /* 0x000fe20007ffe0ff */
[----:B------:R-:W-:Y:S02]  /*0bb0*/  IMAD.U32 R10, RZ, RZ, UR8 ;  /* 0x00000008ff0a7e24 */ /* 0x000fe4000f8e00ff */
[----:B------:R-:W-:Y:S01]  /*0bc0*/  IMAD R7, R0, UR19, R9 ;  /* 0x0000001300077c24 */ /* 0x000fe2000f8e0209 */
[----:B------:R-:W-:Y:S01]  /*0bd0*/  LOP3.LUT R11, R6, 0x3, RZ, 0xc0, !PT ;  /* 0x00000003060b7812 */ /* 0x000fe200078ec0ff */
[----:B------:R-:W-:Y:S01]  /*0be0*/  IMAD.U32 R9, RZ, RZ, UR10 ;  /* 0x0000000aff097e24 */ /* 0x000fe2000f8e00ff */
[----:B------:R-:W-:-:S02]  /*0bf0*/  LEA R18, P2, R10, UR22, 0x2 ;  /* 0x000000160a127c11 */ /* 0x000fc4000f8410ff */
[----:B------:R-:W-:Y:S02]  /*0c00*/  ISETP.NE.AND P0, PT, R11, 0x3, PT ;  /* 0x000000030b00780c */ /* 0x000fe40003f05270 */
[----:B------:R-:W-:Y:S02]  /*0c10*/  LEA.HI.X R17, R8, UR21, R7, 0x2, P1 ;  /* 0x0000001508117c11 */ /* 0x000fe400088f1407 */
[----:B------:R-:W-:Y:S02]  /*0c20*/  LEA.HI.X R19, R10, UR23, R9, 0x2, P2 ;  /* 0x000000170a137c11 */ /* 0x000fe400090f1409 */
[----:B------:R-:W-:-:S07]  /*0c30*/  MOV R9, R2 ;  /* 0x0000000200097202 */ /* 0x000fce0000000f00 */
        /* <DEDUP_REMOVED lines=11> */
.L_x_479:
[----:B------:R-:W-:Y:S01]  /*0cf0*/  IMAD.U32 R23, RZ, RZ, UR7 ;  /* 0x00000007ff177e24 */ /* 0x000fe2000f8e00ff */
[----:B------:R-:W-:Y:S01]  /*0d00*/  IADD3 R10, P0, PT, R4, R16, RZ ;  /* 0x00000010040a7210 */ /* 0x000fe20007f1e0ff */
[----:B------:R0:W2:Y:S02]  /*0d10*/  LDG.E.CONSTANT R13, desc[UR14][R8.64] ;  /* 0x0000000e080d7981 */ /* 0x0000a4000c1e9900 */
[----:B------:R-:W-:Y:S01]  /*0d20*/  IMAD.WIDE.U32 R22, R23, 0x4, R8 ;  /* 0x0000000417167825 */ /* 0x000fe200078e0008 */
[----:B------:R-:W-:-:S05]  /*0d30*/  IADD3.X R11, PT, PT, R5, R17, RZ, P0, !PT ;  /* 0x00000011050b7210 */ /* 0x000fca00007fe4ff */
[----:B------:R-:W3:Y:S04]  /*0d40*/  LDG.E.CONSTANT R22, desc[UR14][R22.64] ;  /* 0x0000000e16167981 */ /* 0x000ee8000c1e9900 */
[----:B------:R-:W3:Y:S04]  /*0d50*/  LDG.E R21, desc[UR14][R10.64+0x4] ;  /* 0x0000040e0a157981 */ /* 0x000ee8000c1e1900 */
[----:B------:R-:W2:Y:S01]  /*0d60*/  LDG.E R20, desc[UR14][R10.64] ;  /* 0x0000000e0a147981 */ /* 0x000ea2000c1e1900 */
[----:B------:R-:W-:Y:S01]  /*0d70*/  IADD3 R7, PT, PT, R7, 0x1, RZ ;  /* 0x0000000107077810 */ /* 0x000fe20007ffe0ff */
[----:B0-----:R-:W-:-:S04]  /*0d80*/  IMAD.WIDE.U32 R8, R3, 0x4, R8 ;  /* 0x0000000403087825 */ /* 0x001fc800078e0008 */
[----:B---3--:R-:W-:-:S04]  /*0d90*/  FMUL.FTZ R24, R22, R21 ;  /* 0x0000001516187220 */ /* 0x008fc80000410000 */
[C---:B--2---:R-:W-:Y:S01]  /*0da0*/  FFMA.FTZ R25, R13.reuse, R20, -R24 ;  /* 0x000000140d197223 */ /* 0x044fe20000010818 */
[----:B------:R-:W-:-:S04]  /*0db0*/  FMUL.FTZ R13, R13, R21 ;  /* 0x000000150d0d7220 */ /* 0x000fc80000410000 */
[----:B------:R-:W-:Y:S01]  /*0dc0*/  FFMA.FTZ R13, R22, R20, R13 ;  /* 0x00000014160d7223 */ /* 0x000fe2000001000d */
[----:B------:R-:W-:Y:S01]  /*0dd0*/  IADD3 R20, P0, PT, R4, R18, RZ ;  /* 0x0000001204147210 */ /* 0x000fe20007f1e0ff */
[----:B------:R0:W-:Y:S04]  /*0de0*/  STG.E desc[UR14][R10.64], R25 ;  /* 0x000000190a007986 */ /* 0x0001e8000c10190e */
[----:B------:R-:W-:Y:S01]  /*0df0*/  IMAD.X R21, R5, 0x1, R19, P0 ;  /* 0x0000000105157824 */ /* 0x000fe200000e0613 */
[----:B------:R0:W-:Y:S04]  /*0e00*/  STG.E desc[UR14][R10.64+0x4], R13 ;  /* 0x0000040d0a007986 */ /* 0x0001e8000c10190e */
[----:B------:R0:W-:Y:S04]  /*0e10*/  STG.E desc[UR14][R20.64], R25 ;  /* 0x0000001914007986 */ /* 0x0001e8000c10190e */
[----:B------:R0:W-:Y:S01]  /*0e20*/  STG.E desc[UR14][R20.64+0x4], R13 ;  /* 0x0000040d14007986 */ /* 0x0001e2000c10190e */
[----:B------:R-:W-:Y:S01]  /*0e30*/  ISETP.NE.AND P0, PT, R7, RZ, PT ;  /* 0x000000ff0700720c */ /* 0x000fe20003f05270 */
[----:B------:R-:W-:-:S12]  /*0e40*/  IMAD.WIDE.U32 R4, R3, 0x8, R4 ;  /* 0x0000000803047825 */ /* 0x000fd800078e0004 */
[----:B0-----:R-:W-:Y:S05]  /*0e50*/  @P0 BRA `(.L_x_479) ;  /* 0xfffffffc00a40947 */ /* 0x001fea000383ffff */
[----:B------:R-:W-:Y:S05]  /*0e60*/  BSYNC.RECONVERGENT B2 ;  /* 0x0000000000027941 */ /* 0x000fea0003800200 */
.L_x_478:
[----:B------:R-:W-:-:S07]  /*0e70*/  IMAD.MOV.U32 R9, RZ, RZ, R12 ;  /* 0x000000ffff097224 */ /* 0x000fce00078e000c */
.L_x_477:
[----:B------:R-:W-:Y:S05]  /*0e80*/  BSYNC.RECONVERGENT B1 ;  /* 0x0000000000017941 */ /* 0x000fea0003800200 */
.L_x_476:
[----:B------:R-:W-:-:S13]  /*0e90*/  ISETP.GE.U32.AND P0, PT, R6, 0x3, PT ;  /* 0x000000030600780c */ /* 0x000fda0003f06070 */
[----:B------:R-:W-:Y:S05]  /*0ea0*/  @!P0 BRA `(.L_x_475) ;  /* 0x0000000400588947 */ /* 0x000fea0003800000 */
[C---:B------:R-:W-:Y:S01]  /*0eb0*/  SHF.L.U32 R10, R9.reuse, 0x1, RZ ;  /* 0x00000001090a7819 */ /* 0x040fe200000006ff */
[----:B------:R-:W-:Y:S01]  /*0ec0*/  IMAD.IADD R6, R9, 0x1, R3 ;  /* 0x0000000109067824 */ /* 0x000fe200078e0203 */
[C---:B------:R-:W-:Y:S01]  /*0ed0*/  LEA R4, R3.reuse, R9, 0x1 ;  /* 0x0000000903047211 */ /* 0x040fe200078e08ff */
[C---:B------:R-:W-:Y:S01]  /*0ee0*/  IMAD R5, R3.reuse, 0x3, R9 ;  /* 0x0000000303057824 */ /* 0x040fe200078e0209 */
[C---:B------:R-:W-:Y:S01]  /*0ef0*/  LEA R8, R3.reuse, R10, 0x2 ;  /* 0x0000000a03087211 */ /* 0x040fe200078e10ff */
[----:B------:R-:W-:Y:S01]  /*0f00*/  IMAD R12, R3, 0x6, R10 ;  /* 0x00000006030c7824 */ /* 0x000fe200078e020a */
[----:B------:R-:W-:-:S07]  /*0f10*/  SHF.L.U32 R7, R6, 0x1, RZ ;  /* 0x0000000106077819 */ /* 0x000fce00000006ff */
.L_x_480:
        /* <DEDUP_REMOVED lines=19> */
[----:B------:R-:W-:Y:S04]  /*1050*/  STG.E desc[UR14][R22.64], R13 ;  /* 0x0000000d16007986 */ /* 0x000fe8000c10190e */
[----:B------:R0:W-:Y:S04]  /*1060*/  STG.E desc[UR14][R22.64+0x4], R11 ;  /* 0x0000040b16007986 */ /* 0x0001e8000c10190e */
        /* <DEDUP_REMOVED lines=9> */
[----:B------:R-:W-:Y:S01]  /*1100*/  MOV R21, UR7 ;  /* 0x0000000700157c02 */ /* 0x000fe20008000f00 */
[----:B------:R-:W-:-:S04]  /*1110*/  IMAD.WIDE.U32 R26, R7, 0x4, R18 ;  /* 0x00000004071a7825 */ /* 0x000fc800078e0012 */
[----:B------:R-:W-:Y:S01]  /*1120*/  IMAD.WIDE.U32 R20, R21, 0x4, R22 ;  /* 0x0000000415147825 */ /* 0x000fe200078e0016 */
[----:B------:R-:W-:Y:S03]  /*1130*/  STG.E desc[UR14][R24.64], R11 ;  /* 0x0000000b18007986 */ /* 0x000fe6000c10190e */
[----:B------:R-:W-:Y:S01]  /*1140*/  IMAD.WIDE.U32 R28, R8, 0x4, R16 ;  /* 0x00000004081c7825 */ /* 0x000fe200078e0010 */
[----:B------:R-:W-:Y:S04]  /*1150*/  STG.E desc[UR14][R24.64+0x4], R13 ;  /* 0x0000040d18007986 */ /* 0x000fe8000c10190e */
[----:B------:R0:W-:Y:S04]  /*1160*/  STG.E desc[UR14][R26.64], R11 ;  /* 0x0000000b1a007986 */ /* 0x0001e8000c10190e */
[----:B------:R1:W-:Y:S04]  /*1170*/  STG.E desc[UR14][R26.64+0x4], R13 ;  /* 0x0000040d1a007986 */ /* 0x0003e8000c10190e */
[----:B------:R-:W2:Y:S04]  /*1180*/  LDG.E.CONSTANT R20, desc[UR14][R20.64] ;  /* 0x0000000e14147981 */ /* 0x000ea8000c1e9900 */
[----:B0-----:R-:W2:Y:S04]  /*1190*/  LDG.E R11, desc[UR14][R28.64+0x4] ;  /* 0x0000040e1c0b7981 */ /* 0x001ea8000c1e1900 */
[----:B------:R-:W3:Y:S04]  /*11a0*/  LDG.E.CONSTANT R22, desc[UR14][R22.64] ;  /* 0x0000000e16167981 */ /* 0x000ee8000c1e9900 */
[----:B------:R-:W4:Y:S01]  /*11b0*/  LDG.E R21, desc[UR14][R28.64] ;  /* 0x0000000e1c157981 */ /* 0x000f22000c1e1900 */
[----:B-1----:R-:W-:-:S02]  /*11c0*/  IMAD.U32 R27, RZ, RZ, UR7 ;  /* 0x00000007ff1b7e24 */ /* 0x002fc4000f8e00ff */
        /* <DEDUP_REMOVED lines=10> */
[----:B------:R1:W-:Y:S04]  /*1270*/  STG.E desc[UR14][R24.64], R11 ;  /* 0x0000000b18007986 */ /* 0x0003e8000c10190e */
[----:B------:R2:W-:Y:S04]  /*1280*/  STG.E desc[UR14][R24.64+0x4], R13 ;  /* 0x0000040d18007986 */ /* 0x0005e8000c10190e */
[----:B------:R-:W0:Y:S04]  /*1290*/  LDG.E.CONSTANT R22, desc[UR14][R22.64] ;  /* 0x0000000e16167981 */ /* 0x000e28000c1e9900 */
[----:B------:R-:W3:Y:S04]  /*12a0*/  LDG.E.CONSTANT R20, desc[UR14][R20.64] ;  /* 0x0000000e14147981 */ /* 0x000ee8000c1e9900 */
[----:B------:R-:W0:Y:S04]  /*12b0*/  LDG.E R23, desc[UR14][R26.64+0x4] ;  /* 0x0000040e1a177981 */ /* 0x000e28000c1e1900 */
[----:B------:R-:W4:Y:S01]  /*12c0*/  LDG.E R21, desc[UR14][R26.64] ;  /* 0x0000000e1a157981 */ /* 0x000f22000c1e1900 */
[C---:B------:R-:W-:Y:S01]  /*12d0*/  LEA R4, R3.reuse, R4, 0x2 ;  /* 0x0000000403047211 */ /* 0x040fe200078e10ff */
[C---:B------:R-:W-:Y:S01]  /*12e0*/  IMAD R5, R3.reuse, 0x4, R5 ;  /* 0x0000000403057824 */ /* 0x040fe200078e0205 */
[C---:B------:R-:W-:Y:S01]  /*12f0*/  LEA R8, R3.reuse, R8, 0x3 ;  /* 0x0000000803087211 */ /* 0x040fe200078e18ff */
[C---:B------:R-:W-:Y:S01]  /*1300*/  IMAD R6, R3.reuse, 0x4, R6 ;  /* 0x0000000403067824 */ /* 0x040fe200078e0206 */
[----:B------:R-:W-:-:S02]  /*1310*/  LEA R7, R3, R7, 0x3 ;  /* 0x0000000703077211 */ /* 0x000fc400078e18ff */
[----:B------:R-:W-:Y:S01]  /*1320*/  LEA R10, R3, R10, 0x3 ;  /* 0x0000000a030a7211 */ /* 0x000fe200078e18ff */
        /* <DEDUP_REMOVED lines=9> */
[----:B------:R2:W-:Y:S04]  /*13c0*/  STG.E desc[UR14][R28.64], R23 ;  /* 0x000000171c007986 */ /* 0x0005e8000c10190e */
[----:B------:R2:W-:Y:S01]  /*13d0*/  STG.E desc[UR14][R28.64+0x4], R11 ;  /* 0x0000040b1c007986 */ /* 0x0005e2000c10190e */
[----:B------:R-:W-:-:S02]  /*13e0*/  ISETP.GE.AND P0, PT, R9, UR7, PT ;  /* 0x0000000709007c0c */ /* 0x000fc4000bf06270 */
[----:B------:R-:W-:-:S11]  /*13f0*/  LEA R12, R3, R12, 0x3 ;  /* 0x0000000c030c7211 */ /* 0x000fd600078e18ff */
[----:B--2---:R-:W-:Y:S05]  /*1400*/  @!P0 BRA `(.L_x_480) ;  /* 0xfffffff800c48947 */ /* 0x004fea000383ffff */
.L_x_475:
[----:B------:R-:W-:Y:S05]  /*1410*/  BSYNC.RECONVERGENT B0 ;  /* 0x0000000000007941 */ /* 0x000fea0003800200 */
.L_x_474:
        /* <DEDUP_REMOVED lines=19> */
.L_x_482:
[----:B------:R-:W-:-:S03]  /*1550*/  SHF.R.S32.HI R3, RZ, 0x1f, R2 ;  /* 0x0000001fff037819 */ /* 0x000fc60000011402 */
[----:B--2-4-:R-:W-:-:S04]  /*1560*/  IMAD.WIDE.U32 R4, R0, UR12, R2 ;  /* 0x0000000c00047c25 */ /* 0x014fc8000f8e0002 */
[----:B------:R-:W-:Y:S01]  /*1570*/  IMAD R5, R0, UR13, R5 ;  /* 0x0000000d00057c24 */ /* 0x000fe2000f8e0205 */
[----:B------:R-:W-:-:S04]  /*1580*/  LEA R6, P0, R4, UR16, 0x2 ;  /* 0x0000001004067c11 */ /* 0x000fc8000f8010ff */
[----:B------:R-:W-:-:S06]  /*1590*/  LEA.HI.X R7, R4, UR17, R5, 0x2, P0 ;  /* 0x0000001104077c11 */ /* 0x000fcc00080f1405 */
[----:B------:R-:W2:Y:S01]  /*15a0*/  LDG.E.CONSTANT R7, desc[UR14][R6.64] ;  /* 0x0000000e06077981 */ /* 0x000ea2000c1e9900 */
[C---:B------:R-:W-:Y:S02]  /*15b0*/  IADD3 R5, P0, PT, R2.reuse, UR8, RZ ;  /* 0x0000000802057c10 */ /* 0x040fe4000ff1e0ff */
[----:B-1----:R-:W-:Y:S02]  /*15c0*/  IADD3 R2, PT, PT, R2, UR5, RZ ;  /* 0x0000000502027c10 */ /* 0x002fe4000fffe0ff */
[----:B------:R-:W-:Y:S02]  /*15d0*/  IADD3.X R8, PT, PT, R3, UR4, RZ, P0, !PT ;  /* 0x0000000403087c10 */ /* 0x000fe400087fe4ff */
[----:B------:R-:W-:-:S04]  /*15e0*/  LEA R4, P0, R5, UR18, 0x2 ;  /* 0x0000001205047c11 */ /* 0x000fc8000f8010ff */
[----:B------:R-:W-:Y:S02]  /*15f0*/  LEA.HI.X R5, R5, UR19, R8, 0x2, P0 ;  /* 0x0000001305057c11 */ /* 0x000fe400080f1408 */
[----:B------:R-:W-:-:S03]  /*1600*/  ISETP.GE.AND P0, PT, R2, UR10, PT ;  /* 0x0000000a02007c0c */ /* 0x000fc6000bf06270 */
[----:B--2---:R2:W-:Y:S10]  /*1610*/  STG.E desc[UR14][R4.64], R7 ;  /* 0x0000000704007986 */ /* 0x0045f4000c10190e */
[----:B------:R-:W-:Y:S05]  /*1620*/  @!P0 BRA `(.L_x_482) ;  /* 0xfffffffc00c88947 */ /* 0x000fea000383ffff */
[----:B------:R-:W-:Y:S05]  /*1630*/  BSYNC.RECONVERGENT B0 ;  /* 0x0000000000007941 */ /* 0x000fea0003800200 */
.L_x_481:
[----:B------:R-:W-:Y:S05]  /*1640*/  EXIT ;  /* 0x000000000000794d */ /* 0x000fea0003800000 */
        .weak           $__internal_16_$__cuda_sm20_div_s64
        .type           $__internal_16_$__cuda_sm20_div_s64,@function
        .size           $__internal_16_$__cuda_sm20_div_s64,(.L_x_514 - $__internal_16_$__cuda_sm20_div_s64)
$__internal_16_$__cuda_sm20_div_s64:
        /* <DEDUP_REMOVED lines=92> */
[----:B------:R-:W-:Y:S11]  /*1c10*/  RET.REL.NODEC R6 `(_ZN4vllm38concat_and_cache_mla_rope_fused_kernelIfLb0EffLNS_18Fp8KVCacheDataTypeE0EEEvPKlPT_S5_PKS4_S7_illlliPT2_S3_iiiiPKf) ;  /* 0xffffffe006f87950 */ /* 0x000ff60003c3ffff */
.L_x_483:
        /* <DEDUP_REMOVED lines=14> */
.L_x_514:


//--------------------- .text._ZN4vllm38concat_and_cache_mla_rope_fused_kernelIfLb1EffLNS_18Fp8KVCacheDataTypeE0EEEvPKlPT_S5_PKS4_S7_illlliPT2_S3_iiiiPKf --------------------------
	.section	.text._ZN4vllm38concat_and_cache_mla_rope_fused_kernelIfLb1EffLNS_18Fp8KVCacheDataTypeE0EEEvPKlPT_S5_PKS4_S7_illlliPT2_S3_iiiiPKf,"ax",@progbits
	.align	128
        .global         _ZN4vllm38concat_and_cache_mla_rope_fused_kernelIfLb1EffLNS_18Fp8KVCacheDataTypeE0EEEvPKlPT_S5_PKS4_S7_illlliPT2_S3_iiiiPKf
        .type           _ZN4vllm38concat_and_cache_mla_rope_fused_kernelIfLb1EffLNS_18Fp8KVCacheDataTypeE0EEEvPKlPT_S5_PKS4_S7_illlliPT2_S3_iiiiPKf,@function
        .size           _ZN4vllm38concat_and_cache_mla_rope_fused_kernelIfLb1EffLNS_18Fp8KVCacheDataTypeE0EEEvPKlPT_S5_PKS4_S7_illlliPT2_S3_iiiiPKf,(.L_x_515 - _ZN4vllm38concat_and_cache_mla_rope_fused_kernelIfLb1EffLNS_18Fp8KVCacheDataTypeE0EEEvPKlPT_S5_PKS4_S7_illlliPT2_S3_iiiiPKf)
        .other          _ZN4vllm38concat_and_cache_mla_rope_fused_kernelIfLb1EffLNS_18Fp8KVCacheDataTypeE0EEEvPKlPT_S5_PKS4_S7_illlliPT2_S3_iiiiPKf,@"STO_CUDA_ENTRY STV_DEFAULT"
_ZN4vllm38concat_and_cache_mla_rope_fused_kernelIfLb1EffLNS_18Fp8KVCacheDataTypeE0EEEvPKlPT_S5_PKS4_S7_illlliPT2_S3_iiiiPKf:
.text._ZN4vllm38concat_and_cache_mla_rope_fused_kernelIfLb1EffLNS_18Fp8KVCacheDataTypeE0EEEvPKlPT_S5_PKS4_S7_illlliPT2_S3_iiiiPKf:
[----:B------:R-:W-:Y:S01]  /*0000*/  LDC R1, c[0x0][0x37c] ;  /* 0x0000df00ff017b82 */ /* 0x000fe20000000800 */
[----:B------:R-:W0:Y:S07]  /*0010*/  S2R R0, SR_CTAID.X ;  /* 0x0000000000007919 */ /* 0x000e2e0000002500 */
[----:B------:R-:W0:Y:S01]  /*0020*/  LDC.64 R4, c[0x0][0x380] ;  /* 0x0000e000ff047b82 */ /* 0x000e220000000a00 */
[----:B------:R-:W1:Y:S07]  /*0030*/  LDCU.64 UR4, c[0x0][0x358] ;  /* 0x00006b00ff0477ac */ /* 0x000e6e0008000a00 */
[----:B------:R-:W2:Y:S01]  /*0040*/  LDC.64 R6, c[0x0][0x3e0] ;  /* 0x0000f800ff067b82 */ /* 0x000ea20000000a00 */
[----:B------:R-:W3:Y:S01]  /*0050*/  S2R R2, SR_TID.X ;  /* 0x0000000000027919 */ /* 0x000ee20000002100 */
[----:B------:R-:W4:Y:S01]  /*0060*/  LDCU UR8, c[0x0][0x3d0] ;  /* 0x00007a00ff0877ac */ /* 0x000f220008000800 */
[----:B------:R-:W3:Y:S05]  /*0070*/  LDCU.64 UR6, c[0x0][0x3a0] ;  /* 0x00007400ff0677ac */ /* 0x000eea0008000a00 */
[----:B------:R-:W4:Y:S01]  /*0080*/  LDC R9, c[0x0][0x3a8] ;  /* 0x0000ea00ff097b82 */ /* 0x000f220000000800 */
[----:B------:R-:W0:Y:S02]  /*0090*/  LDCU.64 UR10, c[0x0][0x388] ;  /* 0x00007100ff0a77ac */ /* 0x000e240008000a00 */
[----:B0-----:R-:W-:-:S06]  /*00a0*/  IMAD.WIDE.U32 R4, R0, 0x8, R4 ;  /* 0x0000000800047825 */ /* 0x001fcc00078e0004 */
[----:B-1----:R-:W3:Y:S01]  /*00b0*/  LDG.E.64.CONSTANT R4, desc[UR4][R4.64] ;  /* 0x0000000404047981 */ /* 0x002ee2000c1e9b00 */
[----:B--2---:R-:W-:-:S04]  /*00c0*/  LEA R6, P0, R0, R6, 0x3 ;  /* 0x0000000600067211 */ /* 0x004fc800078018ff */
[----:B------:R-:W-:-:S06]  /*00d0*/  LEA.HI.X R7, R0, R7, RZ, 0x3, P0 ;  /* 0x0000000700077211 */ /* 0x000fcc00000f1cff */
[----:B------:R-:W5:Y:S01]  /*00e0*/  LDG.E.64.CONSTANT R6, desc[UR4][R6.64] ;  /* 0x0000000406067981 */ /* 0x000f62000c1e9b00 */
[-C--:B----4-:R-:W-:Y:S01]  /*00f0*/  LEA.HI R19, R9, R9.reuse, RZ, 0x1 ;  /* 0x0000000909137211 */ /* 0x090fe200078f08ff */
[----:B------:R-:W-:Y:S01]  /*0100*/  BSSY.RECONVERGENT B0, `(.L_x_484) ;  /* 0x000004b000007945 */ /* 0x000fe20003800200 */
[----:B------:R-:W-:Y:S02]  /*0110*/  SHF.R.S32.HI R3, RZ, 0x1f, R9 ;  /* 0x0000001fff037819 */ /* 0x000fe40000011409 */
[----:B------:R-:W-:Y:S01]  /*0120*/  SHF.R.S32.HI R19, RZ, 0x1, R19 ;  /* 0x00000001ff137819 */ /* 0x000fe20000011413 */
[-C--:B---3--:R-:W-:Y:S02]  /*0130*/  IMAD R10, R5, R9.reuse, RZ ;  /* 0x00000009050a7224 */ /* 0x088fe400078e02ff */
[----:B------:R-:W-:-:S04]  /*0140*/  IMAD.WIDE.U32 R8, R4, R9, RZ ;  /* 0x0000000904087225 */ /* 0x000fc800078e00ff */
[----:B------:R-:W-:Y:S02]  /*0150*/  IMAD R5, R4, R3, R10 ;  /* 0x0000000304057224 */ /* 0x000fe400078e020a */
[----:B------:R-:W-:Y:S01]  /*0160*/  IMAD R3, R19, UR8, RZ ;  /* 0x0000000813037c24 */ /* 0x000fe2000f8e02ff */
[----:B------:R-:W0:Y:S01]  /*0170*/  LDCU.64 UR8, c[0x0][0x3b8] ;  /* 0x00007700ff0877ac */ /* 0x000e220008000a00 */
[----:B------:R-:W-:Y:S02]  /*0180*/  IMAD.IADD R5, R9, 0x1, R5 ;  /* 0x0000000109057824 */ /* 0x000fe400078e0205 */
[----:B------:R-:W-:Y:S01]  /*0190*/  IMAD.SHL.U32 R20, R8, 0x4, RZ ;  /* 0x0000000408147824 */ /* 0x000fe200078e00ff */
[----:B------:R-:W-:Y:S02]  /*01a0*/  ISETP.GE.AND P0, PT, R2, R3, PT ;  /* 0x000000030200720c */ /* 0x000fe40003f06270 */
[----:B------:R-:W-:Y:S02]  /*01b0*/  SHF.L.U64.HI R21, R8, 0x2, R5 ;  /* 0x0000000208157819 */ /* 0x000fe40000010205 */
[----:B------:R-:W-:-:S04]  /*01c0*/  IADD3 R14, P1, PT, R20, UR6, RZ ;  /* 0x00000006140e7c10 */ /* 0x000fc8000ff3e0ff */
[----:B------:R-:W-:-:S05]  /*01d0*/  IADD3.X R15, PT, PT, R21, UR7, RZ, P1, !PT ;  /* 0x00000007150f7c10 */ /* 0x000fca0008ffe4ff */
[----:B------:R-:W-:Y:S05]  /*01e0*/  @P0 BRA `(.L_x_485) ;  /* 0x0000000000f00947 */ /* 0x000fea0003800000 */
[-C--:B------:R-:W-:Y:S01]  /*01f0*/  IABS R8, R19.reuse ;  /* 0x0000001300087213 */ /* 0x080fe20000000000 */
[----:B------:R-:W1:Y:S01]  /*0200*/  LDCU.64 UR6, c[0x0][0x3b0] ;  /* 0x00007600ff0677ac */ /* 0x000e620008000a00 */
[----:B------:R-:W2:Y:S01]  /*0210*/  LDC R9, c[0x0][0x360] ;  /* 0x0000d800ff097b82 */ /* 0x000ea20000000800 */
[----:B------:R-:W-:Y:S01]  /*0220*/  ISETP.NE.AND P0, PT, R19, RZ, PT ;  /* 0x000000ff1300720c */ /* 0x000fe20003f05270 */
[----:B------:R-:W3:Y:S01]  /*0230*/  I2F.RP R12, R8 ;  /* 0x00000008000c7306 */ /* 0x000ee20000209400 */
[----:B------:R-:W-:Y:S01]  /*0240*/  IMAD.MOV.U32 R24, RZ, RZ, R2 ;  /* 0x000000ffff187224 */ /* 0x000fe200078e0002 */
[----:B------:R-:W-:-:S06]  /*0250*/  LOP3.LUT R22, RZ, R19, RZ, 0x33, !PT ;  /* 0x00000013ff167212 */ /* 0x000fcc00078e33ff */
[----:B---3--:R-:W3:Y:S01]  /*0260*/  MUFU.RCP R12, R12 ;  /* 0x0000000c000c7308 */ /* 0x008ee20000001000 */
[----:B-1----:R-:W-:-:S04]  /*0270*/  IMAD.WIDE.U32 R4, R0, UR6, RZ ;  /* 0x0000000600047c25 */ /* 0x002fc8000f8e00ff */
[----:B------:R-:W-:Y:S01]  /*0280*/  IMAD R23, R0, UR7, R5 ;  /* 0x0000000700177c24 */ /* 0x000fe2000f8e0205 */
[----:B---3--:R-:W-:-:S04]  /*0290*/  IADD3 R10, PT, PT, R12, 0xffffffe, RZ ;  /* 0x0ffffffe0c0a7810 */ /* 0x008fc80007ffe0ff */
[----:B------:R1:W3:Y:S02]  /*02a0*/  F2I.FTZ.U32.TRUNC.NTZ R11, R10 ;  /* 0x0000000a000b7305 */ /* 0x0002e4000021f000 */
[----:B-1----:R-:W-:Y:S02]  /*02b0*/  HFMA2 R10, -RZ, RZ, 0, 0 ;  /* 0x00000000ff0a7431 */ /* 0x002fe400000001ff */
[----:B---3--:R-:W-:-:S04]  /*02c0*/  IMAD.MOV R13, RZ, RZ, -R11 ;  /* 0x000000ffff0d7224 */ /* 0x008fc800078e0a0b */
[----:B------:R-:W-:-:S04]  /*02d0*/  IMAD R13, R13, R8, RZ ;  /* 0x000000080d0d7224 */ /* 0x000fc800078e02ff */
[----:B--2---:R-:W-:-:S07]  /*02e0*/  IMAD.HI.U32 R18, R11, R13, R10 ;  /* 0x0000000d0b127227 */ /* 0x004fce00078e000a */
.L_x_486:
[----:B-1----:R-:W-:Y:S02]  /*02f0*/  IABS R10, R19 ;  /* 0x00000013000a7213 */ /* 0x002fe40000000000 */
        /* <DEDUP_REMOVED lines=43> */
.L_x_485:
[----:B0-----:R-:W-:Y:S05]  /*05b0*/  BSYNC.RECONVERGENT B0 ;  /* 0x0000000000007941 */ /* 0x001fea0003800200 */
.L_x_484:
[----:B------:R-:W0:Y:S02]  /*05c0*/  LDCU UR7, c[0x0][0x3f4] ;  /* 0x00007e80ff0777ac */ /* 0x000e240008000800 */
[----:B0-----:R-:W-:-:S06]  /*05d0*/  USHF.R.S32.HI UR6, URZ, 0x1f, UR7 ;  /* 0x0000001fff067899 */ /* 0x001fcc0008011407 */
[----:B-----5:R-:W-:-:S04]  /*05e0*/  LOP3.LUT R3, R7, UR6, RZ, 0xfc, !PT ;  /* 0x0000000607037c12 */ /* 0x020fc8000f8efcff */
[----:B------:R-:W-:-:S13]  /*05f0*/  ISETP.NE.U32.AND P0, PT, R3, RZ, PT ;  /* 0x000000ff0300720c */ /* 0x000fda0003f05070 */
[----:B------:R-:W-:Y:S05]  /*0600*/  @P0 BRA `(.L_x_487) ;  /* 0x00000000005c0947 */ /* 0x000fea0003800000 */
[----:B------:R-:W0:Y:S01]  /*0610*/  I2F.U32.RP R3, UR7 ;  /* 0x0000000700037d06 */ /* 0x000e220008209000 */
[----:B------:R-:W-:Y:S02]  /*0620*/  ISETP.NE.U32.AND P2, PT, RZ, UR7, PT ;  /* 0x00000007ff007c0c */ /* 0x000fe4000bf45070 */
[----:B-1----:R-:W-:-:S05]  /*0630*/  MOV R13, RZ ;  /* 0x000000ff000d7202 */ /* 0x002fca0000000f00 */
[----:B0-----:R-:W0:Y:S02]  /*0640*/  MUFU.RCP R3, R3 ;  /* 0x0000000300037308 */ /* 0x001e240000001000 */
[----:B0-----:R-:W-:Y:S02]  /*0650*/  VIADD R4, R3, 0xffffffe ;  /* 0x0ffffffe03047836 */ /* 0x001fe40000000000 */
[----:B------:R-:W-:-:S04]  /*0660*/  IMAD.MOV.U32 R3, RZ, RZ, RZ ;  /* 0x000000ffff037224 */ /* 0x000fc800078e00ff */
        /* <DEDUP_REMOVED lines=17> */
.L_x_487:
[----:B------:R-:W-:-:S07]  /*0780*/  MOV R8, 0x7a0 ;  /* 0x000007a000087802 */ /* 0x000fce0000000f00 */
[----:B-1----:R-:W-:Y:S05]  /*0790*/  CALL.REL.NOINC `($__internal_17_$__cuda_sm20_div_s64) ;  /* 0x0000000c00dc7944 */ /* 0x002fea0003c00000 */
[----:B------:R-:W0:Y:S01]  /*07a0*/  LDC R5, c[0x0][0x3f4] ;  /* 0x0000fd00ff057b82 */ /* 0x000e220000000800 */
[----:B------:R-:W-:-:S05]  /*07b0*/  IADD3 R8, P0, PT, RZ, -R12, RZ ;  /* 0x8000000cff087210 */ /* 0x000fca0007f1e0ff */
[----:B------:R-:W-:-:S04]  /*07c0*/  IMAD.X R3, RZ, RZ, ~R13, P0 ;  /* 0x000000ffff037224 */ /* 0x000fc800000e0e0d */
[-C--:B0-----:R-:W-:Y:S02]  /*07d0*/  IMAD R3, R3, R5.reuse, RZ ;  /* 0x0000000503037224 */ /* 0x081fe400078e02ff */
[----:B------:R-:W-:-:S04]  /*07e0*/  IMAD.WIDE.U32 R4, R8, R5, R6 ;  /* 0x0000000508047225 */ /* 0x000fc800078e0006 */
[----:B------:R-:W-:-:S05]  /*07f0*/  IMAD R3, R8, UR6, R3 ;  /* 0x0000000608037c24 */ /* 0x000fca000f8e0203 */
[----:B------:R-:W-:-:S07]  /*0800*/  IADD3 R3, PT, PT, R5, R3, RZ ;  /* 0x0000000305037210 */ /* 0x000fce0007ffe0ff */
.L_x_488:
[----:B------:R-:W-:-:S13]  /*0810*/  ISETP.GE.AND P0, PT, R7, RZ, PT ;  /* 0x000000ff0700720c */ /* 0x000fda0003f06270 */
[----:B------:R-:W-:Y:S05]  /*0820*/  @!P0 EXIT ;  /* 0x000000000000894d */ /* 0x000fea0003800000 */
[----:B------:R-:W-:Y:S01]  /*0830*/  ISETP.GE.AND P0, PT, R2, R19, PT ;  /* 0x000000130200720c */ /* 0x000fe20003f06270 */
[----:B------:R-:W-:-:S12]  /*0840*/  BSSY.RECONVERGENT B0, `(.L_x_489) ;  /* 0x00000cb000007945 */ /* 0x000fd80003800200 */
[----:B------:R-:W-:Y:S05]  /*0850*/  @P0 BRA `(.L_x_490) ;  /* 0x0000000c00240947 */ /* 0x000fea0003800000 */
[----:B------:R-:W0:Y:S01]  /*0860*/  LDC R5, c[0x0][0x360] ;  /* 0x0000d800ff057b82 */ /* 0x000e220000000800 */
[----:B------:R-:W1:Y:S01]  /*0870*/  LDCU UR8, c[0x0][0x3f0] ;  /* 0x00007e00ff0877ac */ /* 0x000e620008000800 */
[----:B------:R-:W-:Y:S01]  /*0880*/  BSSY.RECONVERGENT B1, `(.L_x_491) ;  /* 0x0000066000017945 */ /* 0x000fe20003800200 */
[----:B------:R-:W-:Y:S01]  /*0890*/  MOV R30, R2 ;  /* 0x00000002001e7202 */ /* 0x000fe20000000f00 */
[----:B------:R-:W2:Y:S04]  /*08a0*/  LDCU.64 UR10, c[0x0][0x3e8] ;  /* 0x00007d00ff0a77ac */ /* 0x000ea80008000a00 */
[----:B------:R-:W3:Y:S08]  /*08b0*/  LDC.64 R32, c[0x0][0x3d8] ;  /* 0x0000f600ff207b82 */ /* 0x000ef00000000a00 */
[----:B------:R-:W4:Y:S01]  /*08c0*/  LDC.64 R36, c[0x0][0x390] ;  /* 0x0000e400ff247b82 */ /* 0x000f220000000a00 */
[----:B-1----:R-:W-:-:S02]  /*08d0*/  USHF.R.S32.HI UR7, URZ, 0x1f, UR8 ;  /* 0x0000001fff077899 */ /* 0x002fc40008011408 */
[----:B--2---:R-:W-:Y:S01]  /*08e0*/  USHF.R.S32.HI UR6, URZ, 0x1f, UR10 ;  /* 0x0000001fff067899 */ /* 0x004fe2000801140a */
[----:B0-----:R-:W0:Y:S01]  /*08f0*/  I2F.U32.RP R11, R5 ;  /* 0x00000005000b7306 */ /* 0x001e220000209000 */
[----:B------:R-:W-:Y:S01]  /*0900*/  IMAD.IADD R10, R2, 0x1, R5 ;  /* 0x00000001020a7824 */ /* 0x000fe200078e0205 */
[----:B------:R-:W-:-:S04]  /*0910*/  ISETP.NE.U32.AND P2, PT, R5, RZ, PT ;  /* 0x000000ff0500720c */ /* 0x000fc80003f45070 */
[----:B------:R-:W-:Y:S02]  /*0920*/  ISETP.GE.U32.AND P0, PT, R10, R19, PT ;  /* 0x000000130a00720c */ /* 0x000fe40003f06070 */
[----:B------:R-:W-:Y:S01]  /*0930*/  VIMNMX.U32 R7, PT, PT, R19, R10, !PT ;  /* 0x0000000a13077248 */ /* 0x000fe20007fe0000 */
[----:B0-----:R-:W0:Y:S02]  /*0940*/  MUFU.RCP R11, R11 ;  /* 0x0000000b000b7308 */ /* 0x001e240000001000 */
[----:B0-----:R-:W-:Y:S02]  /*0950*/  VIADD R8, R11, 0xffffffe ;  /* 0x0ffffffe0b087836 */ /* 0x001fe40000000000 */
[----:B------:R-:W-:-:S04]  /*0960*/  IMAD R11, R13, UR10, RZ ;  /* 0x0000000a0d0b7c24 */ /* 0x000fc8000f8e02ff */
[----:B------:R0:W1:Y:S01]  /*0970*/  F2I.FTZ.U32.TRUNC.NTZ R9, R8 ;  /* 0x0000000800097305 */ /* 0x000062000021f000 */
[----:B------:R-:W-:Y:S01]  /*0980*/  IMAD R11, R12, UR6, R11 ;  /* 0x000000060c0b7c24 */ /* 0x000fe2000f8e020b */
[----:B------:R-:W-:Y:S01]  /*0990*/  USHF.R.S32.HI UR6, URZ, 0x1f, UR11 ;  /* 0x0000001fff067899 */ /* 0x000fe2000801140b */
[----:B0-----:R-:W-:Y:S01]  /*09a0*/  HFMA2 R8, -RZ, RZ, 0, 0 ;  /* 0x00000000ff087431 */ /* 0x001fe200000001ff */
[----:B-1----:R-:W-:-:S05]  /*09b0*/  IADD3 R6, PT, PT, RZ, -R9, RZ ;  /* 0x80000009ff067210 */ /* 0x002fca0007ffe0ff */
[----:B------:R-:W-:Y:S01]  /*09c0*/  IMAD R17, R6, R5, RZ ;  /* 0x0000000506117224 */ /* 0x000fe200078e02ff */
[----:B------:R-:W-:-:S03]  /*09d0*/  SEL R6, RZ, 0x1, P0 ;  /* 0x00000001ff067807 */ /* 0x000fc60000000000 */
[----:B------:R-:W-:Y:S01]  /*09e0*/  IMAD.HI.U32 R9, R9, R17, R8 ;  /* 0x0000001109097227 */ /* 0x000fe200078e0008 */
[----:B------:R-:W-:-:S05]  /*09f0*/  IADD3 R10, PT, PT, R7, -R10, -R6 ;  /* 0x8000000a070a7210 */ /* 0x000fca0007ffe806 */
[----:B------:R-:W-:Y:S01]  /*0a00*/  IMAD.HI.U32 R7, R9, R10, RZ ;  /* 0x0000000a09077227 */ /* 0x000fe200078e00ff */
[----:B------:R-:W-:-:S03]  /*0a10*/  MOV R9, UR7 ;  /* 0x0000000700097c02 */ /* 0x000fc60008000f00 */
[----:B------:R-:W-:-:S04]  /*0a20*/  IMAD.MOV R8, RZ, RZ, -R7 ;  /* 0x000000ffff087224 */ /* 0x000fc800078e0a07 */
[----:B------:R-:W-:Y:S02]  /*0a30*/  IMAD R10, R5, R8, R10 ;  /* 0x00000008050a7224 */ /* 0x000fe400078e020a */
[----:B------:R-:W-:Y:S01]  /*0a40*/  IMAD.U32 R8, RZ, RZ, UR8 ;  /* 0x00000008ff087e24 */ /* 0x000fe2000f8e00ff */
[----:B------:R-:W0:Y:S02]  /*0a50*/  LDCU.64 UR8, c[0x0][0x3c0] ;  /* 0x00007800ff0877ac */ /* 0x000e240008000a00 */
[----:B------:R-:W-:Y:S01]  /*0a60*/  ISETP.GE.U32.AND P0, PT, R10, R5, PT ;  /* 0x000000050a00720c */ /* 0x000fe20003f06070 */
[----:B------:R-:W-:-:S04]  /*0a70*/  IMAD.WIDE.U32 R8, R12, UR10, R8 ;  /* 0x0000000a0c087c25 */ /* 0x000fc8000f8e0008 */
[----:B------:R-:W-:Y:S02]  /*0a80*/  IMAD.IADD R9, R9, 0x1, R11 ;  /* 0x0000000109097824 */ /* 0x000fe400078e020b */
[----:B------:R-:W-:Y:S02]  /*0a90*/  IMAD R11, R3, UR11, RZ ;  /* 0x0000000b030b7c24 */ /* 0x000fe4000f8e02ff */
[----:B------:R-:W-:-:S04]  /*0aa0*/  IMAD.WIDE.U32 R8, R4, UR11, R8 ;  /* 0x0000000b04087c25 */ /* 0x000fc8000f8e0008 */
[-C--:B------:R-:W-:Y:S01]  /*0ab0*/  @P0 IADD3 R10, PT, PT, R10, -R5.reuse, RZ ;  /* 0x800000050a0a0210 */ /* 0x080fe20007ffe0ff */
[----:B------:R-:W-:Y:S01]  /*0ac0*/  IMAD R11, R4, UR6, R11 ;  /* 0x00000006040b7c24 */ /* 0x000fe2000f8e020b */
[----:B------:R-:W-:Y:S01]  /*0ad0*/  @P0 IADD3 R7, PT, PT, R7, 0x1, RZ ;  /* 0x0000000107070810 */ /* 0x000fe20007ffe0ff */
[----:B0-----:R-:W-:Y:S01]  /*0ae0*/  IMAD.WIDE.U32 R16, R0, UR8, RZ ;  /* 0x0000000800107c25 */ /* 0x001fe2000f8e00ff */
[----:B------:R-:W-:Y:S02]  /*0af0*/  ISETP.GE.U32.AND P1, PT, R10, R5, PT ;  /* 0x000000050a00720c */ /* 0x000fe40003f26070 */
[----:B------:R-:W-:Y:S02]  /*0b00*/  IADD3 R9, PT, PT, R9, R11, RZ ;  /* 0x0000000b09097210 */ /* 0x000fe40007ffe0ff */
[C---:B------:R-:W-:Y:S02]  /*0b10*/  SHF.L.U32 R22, R8.reuse, 0x2, RZ ;  /* 0x0000000208167819 */ /* 0x040fe400000006ff */
[----:B------:R-:W-:-:S07]  /*0b20*/  SHF.L.U64.HI R23, R8, 0x2, R9 ;  /* 0x0000000208177819 */ /* 0x000fce0000010209 */
[----:B------:R-:W-:Y:S01]  /*0b30*/  @P1 VIADD R7, R7, 0x1 ;  /* 0x0000000107071836 */ /* 0x000fe20000000000 */
[----:B------:R-:W-:Y:S02]  /*0b40*/  @!P2 LOP3.LUT R7, RZ, R5, RZ, 0x33, !PT ;  /* 0x00000005ff07a212 */ /* 0x000fe400078e33ff */
[----:B---3--:R-:W-:Y:S02]  /*0b50*/  IADD3 R8, P2, PT, R22, R32, RZ ;  /* 0x0000002016087210 */ /* 0x008fe40007f5e0ff */
[----:B----4-:R-:W-:Y:S01]  /*0b60*/  LEA R10, P1, R16, R36, 0x2 ;  /* 0x00000024100a7211 */ /* 0x010fe200078210ff */
[----:B------:R-:W-:Y:S02]  /*0b70*/  IMAD.IADD R6, R6, 0x1, R7 ;  /* 0x0000000106067824 */ /* 0x000fe400078e0207 */
[----:B------:R-:W-:-:S03]  /*0b80*/  IMAD R7, R0, UR9, R17 ;  /* 0x0000000900077c24 */ /* 0x000fc6000f8e0211 */
[----:B------:R-:W-:Y:S02]  /*0b90*/  LOP3.LUT R9, R6, 0x3, RZ, 0xc0, !PT ;  /* 0x0000000306097812 */ /* 0x000fe400078ec0ff */
[----:B------:R-:W-:Y:S02]  /*0ba0*/  LEA.HI.X R11, R16, R37, R7, 0x2, P1 ;  /* 0x00000025100b7211 */ /* 0x000fe400008f1407 */
[----:B------:R-:W-:Y:S01]  /*0bb0*/  ISETP.NE.AND P0, PT, R9, 0x3, PT ;  /* 0x000000030900780c */ /* 0x000fe20003f05270 */
[----:B------:R-:W-:-:S12]  /*0bc0*/  IMAD.X R9, R23, 0x1, R33, P2 ;  /* 0x0000000117097824 */ /* 0x000fd800010e0621 */
[----:B------:R-:W-:Y:S05]  /*0bd0*/  @!P0 BRA `(.L_x_492) ;  /* 0x0000000000c08947 */ /* 0x000fea0003800000 */
[----:B------:R-:W0:Y:S01]  /*0be0*/  LDCU.64 UR6, c[0x0][0x3a0] ;  /* 0x00007400ff0677ac */ /* 0x000e220008000a00 */
[C---:B------:R-:W-:Y:S01]  /*0bf0*/  SHF.L.U64.HI R17, R16.reuse, 0x2, R7 ;  /* 0x0000000210117819 */ /* 0x040fe20000010207 */
[C---:B------:R-:W-:Y:S01]  /*0c00*/  IMAD.WIDE R22, R19.reuse, 0x4, R22 ;  /* 0x0000000413167825 */ /* 0x040fe200078e0216 */
[----:B------:R-:W-:Y:S03]  /*0c10*/  BSSY.RECONVERGENT B2, `(.L_x_493) ;  /* 0x000002b000027945 */ /* 0x000fe60003800200 */
[----:B------:R-:W-:Y:S01]  /*0c20*/  IMAD.SHL.U32 R16, R16, 0x4, RZ ;  /* 0x0000000410107824 */ /* 0x000fe200078e00ff */
[----:B------:R-:W-:Y:S01]  /*0c30*/  IADD3 R7, P0, PT, R22, R32, RZ ;  /* 0x0000002016077210 */ /* 0x000fe20007f1e0ff */
[----:B------:R-:W-:Y:S01]  /*0c40*/  IMAD.WIDE.U32 R20, R19, 0x4, R20 ;  /* 0x0000000413147825 */ /* 0x000fe200078e0014 */
[----:B------:R-:W-:-:S03]  /*0c50*/  IADD3 R22, PT, PT, R6, 0x1, RZ ;  /* 0x0000000106167810 */ /* 0x000fc60007ffe0ff */
[----:B------:R-:W-:Y:S01]  /*0c60*/  IMAD.WIDE R18, R19, 0x4, R16 ;  /* 0x0000000413127825 */ /* 0x000fe200078e0210 */
[----:B------:R-:W-:-:S03]  /*0c70*/  LOP3.LUT R22, R22, 0x3, RZ, 0xc0, !PT ;  /* 0x0000000316167812 */ /* 0x000fc600078ec0ff */
[----:B------:R-:W-:Y:S01]  /*0c80*/  IMAD.X R33, R23, 0x1, R33, P0 ;  /* 0x0000000117217824 */ /* 0x000fe200000e0621 */
[----:B------:R-:W-:Y:S01]  /*0c90*/  IADD3 R17, P2, PT, R18, R36, RZ ;  /* 0x0000002412117210 */ /* 0x000fe20007f5e0ff */
[----:B------:R-:W-:Y:S01]  /*0ca0*/  IMAD.MOV R34, RZ, RZ, -R22 ;  /* 0x000000ffff227224 */ /* 0x000fe200078e0a16 */
[----:B0-----:R-:W-:Y:S01]  /*0cb0*/  IADD3 R16, P1, PT, R20, UR6, RZ ;  /* 0x0000000614107c10 */ /* 0x001fe2000ff3e0ff */
[----:B------:R-:W-:Y:S01]  /*0cc0*/  IMAD R32, R22, R5, R2 ;  /* 0x0000000516207224 */ /* 0x000fe200078e0202 */
[----:B------:R-:W-:Y:S01]  /*0cd0*/  IADD3.X R37, PT, PT, R19, R37, RZ, P2, !PT ;  /* 0x0000002513257210 */ /* 0x000fe200017fe4ff */
[----:B------:R-:W-:Y:S01]  /*0ce0*/  IMAD.WIDE.U32 R18, R2, 0x4, RZ ;  /* 0x0000000402127825 */ /* 0x000fe200078e00ff */
[----:B------:R-:W-:-:S09]  /*0cf0*/  IADD3.X R35, PT, PT, R21, UR7, RZ, P1, !PT ;  /* 0x0000000715237c10 */ /* 0x000fd20008ffe4ff */
.L_x_494:
[C---:B------:R-:W-:Y:S02]  /*0d00*/  IADD3 R24, P1, PT, R18.reuse, R16, RZ ;  /* 0x0000001012187210 */ /* 0x040fe40007f3e0ff */
[C---:B------:R-:W-:Y:S02]  /*0d10*/  IADD3 R20, P2, PT, R18.reuse, R17, RZ ;  /* 0x0000001112147210 */ /* 0x040fe40007f5e0ff */
[C---:B------:R-:W-:Y:S02]  /*0d20*/  IADD3.X R25, PT, PT, R19.reuse, R35, RZ, P1, !PT ;  /* 0x0000002313197210 */ /* 0x040fe40000ffe4ff */
[C---:B------:R-:W-:Y:S01]  /*0d30*/  IADD3 R22, P1, PT, R18.reuse, R10, RZ ;  /* 0x0000000a12167210 */ /* 0x040fe20007f3e0ff */
[C---:B------:R-:W-:Y:S01]  /*0d40*/  IMAD.X R21, R19.reuse, 0x1, R37, P2 ;  /* 0x0000000113157824 */ /* 0x040fe200010e0625 */
[C---:B------:R-:W-:Y:S01]  /*0d50*/  IADD3 R26, P0, PT, R18.reuse, R14, RZ ;  /* 0x0000000e121a7210 */ /* 0x040fe20007f1e0ff */
[----:B------:R-:W2:Y:S02]  /*0d60*/  LDG.E.CONSTANT R24, desc[UR4][R24.64] ;  /* 0x0000000418187981 */ /* 0x000ea4000c1e9900 */
[C---:B------:R-:W-:Y:S01]  /*0d70*/  IMAD.X R23, R19.reuse, 0x1, R11, P1 ;  /* 0x0000000113177824 */ /* 0x040fe200008e060b */
[----:B------:R-:W-:Y:S01]  /*0d80*/  IADD3.X R27, PT, PT, R19, R15, RZ, P0, !PT ;  /* 0x0000000f131b7210 */ /* 0x000fe200007fe4ff */
[----:B------:R-:W2:Y:S04]  /*0d90*/  LDG.E R31, desc[UR4][R20.64] ;  /* 0x00000004141f7981 */ /* 0x000ea8000c1e1900 */
[----:B------:R-:W3:Y:S04]  /*0da0*/  LDG.E.CONSTANT R26, desc[UR4][R26.64] ;  /* 0x000000041a1a7981 */ /* 0x000ee8000c1e9900 */
[----:B------:R-:W4:Y:S01]  /*0db0*/  LDG.E R29, desc[UR4][R22.64] ;  /* 0x00000004161d7981 */ /* 0x000f22000c1e1900 */
[----:B------:R-:W-:-:S02]  /*0dc0*/  IADD3 R30, P1, PT, R18, R7, RZ ;  /* 0x00000007121e7210 */ /* 0x000fc40007f3e0ff */
[----:B------:R-:W-:Y:S01]  /*0dd0*/  IADD3 R34, PT, PT, R34, 0x1, RZ ;  /* 0x0000000122227810 */ /* 0x000fe20007ffe0ff */
[-C--:B--2---:R-:W-:Y:S01]  /*0de0*/  FMUL.FTZ R28, R24, R31.reuse ;  /* 0x0000001f181c7220 */ /* 0x084fe20000410000 */
[----:B---3--:R-:W-:-:S03]  /*0df0*/  FMUL.FTZ R31, R26, R31 ;  /* 0x0000001f1a1f7220 */ /* 0x008fc60000410000 */
[-C--:B----4-:R-:W-:Y:S01]  /*0e00*/  FFMA.FTZ R36, R26, R29.reuse, -R28 ;  /* 0x0000001d1a247223 */ /* 0x090fe2000001081c */
[----:B------:R-:W-:Y:S01]  /*0e10*/  IADD3 R28, P0, PT, R18, R8, RZ ;  /* 0x00000008121c7210 */ /* 0x000fe20007f1e0ff */
[----:B------:R-:W-:Y:S01]  /*0e20*/  FFMA.FTZ R25, R24, R29, R31 ;  /* 0x0000001d18197223 */ /* 0x000fe2000001001f */
[C---:B------:R-:W-:Y:S02]  /*0e30*/  IMAD.X R31, R19.reuse, 0x1, R33, P1 ;  /* 0x00000001131f7824 */ /* 0x040fe400008e0621 */
[----:B------:R-:W-:Y:S01]  /*0e40*/  IADD3.X R29, PT, PT, R19, R9, RZ, P0, !PT ;  /* 0x00000009131d7210 */ /* 0x000fe200007fe4ff */
[----:B------:R0:W-:Y:S04]  /*0e50*/  STG.E desc[UR4][R22.64], R36 ;  /* 0x0000002416007986 */ /* 0x0001e8000c101904 */
[----:B------:R0:W-:Y:S04]  /*0e60*/  STG.E desc[UR4][R20.64], R25 ;  /* 0x0000001914007986 */ /* 0x0001e8000c101904 */
[----:B------:R0:W-:Y:S04]  /*0e70*/  STG.E desc[UR4][R28.64], R36 ;  /* 0x000000241c007986 */ /* 0x0001e8000c101904 */
[----:B------:R0:W-:Y:S01]  /*0e80*/  STG.E desc[UR4][R30.64], R25 ;  /* 0x000000191e007986 */ /* 0x0001e2000c101904 */
[----:B------:R-:W-:Y:S01]  /*0e90*/  ISETP.NE.AND P0, PT, R34, RZ, PT ;  /* 0x000000ff2200720c */ /* 0x000fe20003f05270 */
[----:B------:R-:W-:-:S12]  /*0ea0*/  IMAD.WIDE.U32 R18, R5, 0x4, R18 ;  /* 0x0000000405127825 */ /* 0x000fd800078e0012 */
[----:B0-----:R-:W-:Y:S05]  /*0eb0*/  @P0 BRA `(.L_x_494) ;  /* 0xfffffffc00900947 */ /* 0x001fea000383ffff */
[----:B------:R-:W-:Y:S05]  /*0ec0*/  BSYNC.RECONVERGENT B2 ;  /* 0x0000000000027941 */ /* 0x000fea0003800200 */
.L_x_493:
[----:B------:R-:W-:-:S07]  /*0ed0*/  IMAD.MOV.U32 R30, RZ, RZ, R32 ;  /* 0x000000ffff1e7224 */ /* 0x000fce00078e0020 */
.L_x_492:
[----:B------:R-:W-:Y:S05]  /*0ee0*/  BSYNC.RECONVERGENT B1 ;  /* 0x0000000000017941 */ /* 0x000fea0003800200 */
.L_x_491:
[----:B------:R-:W-:-:S13]  /*0ef0*/  ISETP.GE.U32.AND P0, PT, R6, 0x3, PT ;  /* 0x000000030600780c */ /* 0x000fda0003f06070 */
[----:B------:R-:W-:Y:S05]  /*0f00*/  @!P0 BRA `(.L_x_490) ;  /* 0x0000000400788947 */ /* 0x000fea0003800000 */
[----:B------:R-:W0:Y:S01]  /*0f10*/  LDC R6, c[0x0][0x3a8] ;  /* 0x0000ea00ff067b82 */ /* 0x000e220000000800 */
[C---:B------:R-:W-:Y:S01]  /*0f20*/  IMAD R7, R5.reuse, 0x3, R30 ;  /* 0x0000000305077824 */ /* 0x040fe200078e021e */
[C---:B------:R-:W-:Y:S01]  /*0f30*/  SHF.L.U32 R37, R5.reuse, 0x2, RZ ;  /* 0x0000000205257819 */ /* 0x040fe200000006ff */
[----:B------:R-:W-:Y:S01]  /*0f40*/  IMAD.IADD R33, R30, 0x1, R5 ;  /* 0x000000011e217824 */ /* 0x000fe200078e0205 */
[----:B0-----:R-:W-:Y:S02]  /*0f50*/  LEA.HI R31, R6, R6, RZ, 0x1 ;  /* 0x00000006061f7211 */ /* 0x001fe400078f08ff */
[----:B------:R-:W-:Y:S02]  /*0f60*/  LEA R6, R5, R30, 0x1 ;  /* 0x0000001e05067211 */ /* 0x000fe400078e08ff */
[----:B------:R-:W-:-:S05]  /*0f70*/  SHF.R.S32.HI R31, RZ, 0x1, R31 ;  /* 0x00000001ff1f7819 */ /* 0x000fca000001141f */
[----:B------:R-:W-:-:S07]  /*0f80*/  IMAD.IADD R35, R31, 0x1, R30 ;  /* 0x000000011f237824 */ /* 0x000fce00078e021e */
.L_x_495:
[----:B------:R-:W-:-:S04]  /*0f90*/  IMAD.WIDE.U32 R26, R30, 0x4, R14 ;  /* 0x000000041e1a7825 */ /* 0x000fc800078e000e */
[----:B------:R-:W-:-:S04]  /*0fa0*/  IMAD.WIDE R18, R35, 0x4, R10 ;  /* 0x0000000423127825 */ /* 0x000fc800078e020a */
[----:B------:R-:W-:Y:S01]  /*0fb0*/  IMAD.WIDE.U32 R24, R31, 0x4, R26 ;  /* 0x000000041f187825 */ /* 0x000fe200078e001a */
[----:B------:R-:W2:Y:S03]  /*0fc0*/  LDG.E R16, desc[UR4][R18.64] ;  /* 0x0000000412107981 */ /* 0x000ea6000c1e1900 */
[----:B------:R-:W-:Y:S01]  /*0fd0*/  IMAD.WIDE.U32 R20, R30, 0x4, R10 ;  /* 0x000000041e147825 */ /* 0x000fe200078e000a */
[----:B------:R-:W3:Y:S04]  /*0fe0*/  LDG.E.CONSTANT R26, desc[UR4][R26.64] ;  /* 0x000000041a1a7981 */ /* 0x000ee8000c1e9900 */
[----:B------:R-:W2:Y:S04]  /*0ff0*/  LDG.E.CONSTANT R24, desc[UR4][R24.64] ;  /* 0x0000000418187981 */ /* 0x000ea8000c1e9900 */
[----:B------:R-:W4:Y:S01]  /*1000*/  LDG.E R17, desc[UR4][R20.64] ;  /* 0x0000000414117981 */ /* 0x000f22000c1e1900 */
[----:B------:R-:W-:-:S04]  /*1010*/  IMAD.WIDE.U32 R28, R33, 0x4, R14 ;  /* 0x00000004211c7825 */ /* 0x000fc800078e000e */
[----:B------:R-:W-:Y:S02]  /*1020*/  IMAD.WIDE.U32 R22, R31, 0x4, R28 ;  /* 0x000000041f167825 */ /* 0x000fe400078e001c */
[----:B------:R-:W5:Y:S04]  /*1030*/  LDG.E.CONSTANT R28, desc[UR4][R28.64] ;  /* 0x000000041c1c7981 */ /* 0x000f68000c1e9900 */
[----:B------:R0:W5:Y:S01]  /*1040*/  LDG.E.CONSTANT R32, desc[UR4][R22.64] ;  /* 0x0000000416207981 */ /* 0x000162000c1e9900 */
[-C--:B--2---:R-:W-:Y:S01]  /*1050*/  FMUL.FTZ R36, R24, R16.reuse ;  /* 0x0000001018247220 */ /* 0x084fe20000410000 */
[----:B---3--:R-:W-:-:S03]  /*1060*/  FMUL.FTZ R16, R26, R16 ;  /* 0x000000101a107220 */ /* 0x008fc60000410000 */
[-C--:B----4-:R-:W-:Y:S01]  /*1070*/  FFMA.FTZ R36, R26, R17.reuse, -R36 ;  /* 0x000000111a247223 */ /* 0x090fe20000010824 */
[----:B------:R-:W-:Y:S01]  /*1080*/  FFMA.FTZ R34, R24, R17, R16 ;  /* 0x0000001118227223 */ /* 0x000fe20000010010 */
[----:B------:R-:W-:Y:S01]  /*1090*/  IADD3 R16, P0, PT, R18, R37, RZ ;  /* 0x0000002512107210 */ /* 0x000fe20007f1e0ff */
[--C-:B------:R-:W-:Y:S02]  /*10a0*/  IMAD.WIDE.U32 R24, R30, 0x4, R8.reuse ;  /* 0x000000041e187825 */ /* 0x100fe400078e0008 */
[----:B------:R-:W-:Y:S01]  /*10b0*/  STG.E desc[UR4][R20.64], R36 ;  /* 0x0000002414007986 */ /* 0x000fe2000c101904 */
[----:B------:R-:W-:Y:S01]  /*10c0*/  IADD3.X R17, PT, PT, RZ, R19, RZ, P0, !PT ;  /* 0x00000013ff117210 */ /* 0x000fe200007fe4ff */
[----:B------:R-:W-:Y:S02]  /*10d0*/  IMAD.WIDE R26, R35, 0x4, R8 ;  /* 0x00000004231a7825 */ /* 0x000fe400078e0208 */
[----:B------:R1:W-:Y:S04]  /*10e0*/  STG.E desc[UR4][R18.64], R34 ;  /* 0x0000002212007986 */ /* 0x0003e8000c101904 */
[----:B------:R-:W-:Y:S04]  /*10f0*/  STG.E desc[UR4][R24.64], R36 ;  /* 0x0000002418007986 */ /* 0x000fe8000c101904 */
[----:B------:R2:W-:Y:S01]  /*1100*/  STG.E desc[UR4][R26.64], R34 ;  /* 0x000000221a007986 */ /* 0x0005e2000c101904 */
[----:B-1----:R-:W-:-:S03]  /*1110*/  IMAD.WIDE.U32 R18, R33, 0x4, R10 ;  /* 0x0000000421127825 */ /* 0x002fc600078e000a */
[----:B------:R-:W5:Y:S04]  /*1120*/  LDG.E R23, desc[UR4][R16.64] ;  /* 0x0000000410177981 */ /* 0x000f68000c1e1900 */
[----:B--2---:R-:W2:Y:S01]  /*1130*/  LDG.E R34, desc[UR4][R18.64] ;  /* 0x0000000412227981 */ /* 0x004ea2000c1e1900 */
[----:B0-----:R-:W-:Y:S01]  /*1140*/  IADD3 R22, P0, PT, R26, R37, RZ ;  /* 0x000000251a167210 */ /* 0x001fe20007f1e0ff */
[----:B------:R-:W-:-:S04]  /*1150*/  IMAD.WIDE.U32 R20, R6, 0x4, R14 ;  /* 0x0000000406147825 */ /* 0x000fc800078e000e */
[----:B------:R-:W-:-:S04]  /*1160*/  IMAD.WIDE.U32 R24, R31, 0x4, R20 ;  /* 0x000000041f187825 */ /* 0x000fc800078e0014 */
[-C--:B-----5:R-:W-:Y:S01]  /*1170*/  FMUL.FTZ R36, R32, R23.reuse ;  /* 0x0000001720247220 */ /* 0x0a0fe20000410000 */
[----:B------:R-:W-:Y:S01]  /*1180*/  FMUL.FTZ R29, R28, R23 ;  /* 0x000000171c1d7220 */ /* 0x000fe20000410000 */
[----:B------:R-:W-:Y:S02]  /*1190*/  IMAD.X R23, RZ, RZ, R27, P0 ;  /* 0x000000ffff177224 */ /* 0x000fe400000e061b */
[----:B------:R-:W-:-:S04]  /*11a0*/  IMAD.WIDE.U32 R26, R33, 0x4, R8 ;  /* 0x00000004211a7825 */ /* 0x000fc800078e0008 */
[----:B--2---:R-:W-:Y:S01]  /*11b0*/  FFMA.FTZ R36, R28, R34, -R36 ;  /* 0x000000221c247223 */ /* 0x004fe20000010824 */
[----:B------:R-:W-:Y:S01]  /*11c0*/  IADD3 R28, P0, PT, R37, R16, RZ ;  /* 0x00000010251c7210 */ /* 0x000fe20007f1e0ff */
[----:B------:R-:W-:Y:S02]  /*11d0*/  FFMA.FTZ R34, R32, R34, R29 ;  /* 0x0000002220227223 */ /* 0x000fe4000001001d */
[----:B------:R0:W2:Y:S01]  /*11e0*/  LDG.E.CONSTANT R32, desc[UR4][R24.64] ;  /* 0x0000000418207981 */ /* 0x0000a2000c1e9900 */
[----:B------:R-:W-:-:S03]  /*11f0*/  IADD3.X R29, PT, PT, RZ, R17, RZ, P0, !PT ;  /* 0x00000011ff1d7210 */ /* 0x000fc600007fe4ff */
[----:B------:R1:W-:Y:S04]  /*1200*/  STG.E desc[UR4][R18.64], R36 ;  /* 0x0000002412007986 */ /* 0x0003e8000c101904 */
[----:B------:R3:W-:Y:S01]  /*1210*/  STG.E desc[UR4][R16.64], R34 ;  /* 0x0000002210007986 */ /* 0x0007e2000c101904 */
[----:B0-----:R-:W-:-:S03]  /*1220*/  IMAD.WIDE.U32 R24, R6, 0x4, R10 ;  /* 0x0000000406187825 */ /* 0x001fc600078e000a */
[----:B------:R0:W-:Y:S04]  /*1230*/  STG.E desc[UR4][R26.64], R36 ;  /* 0x000000241a007986 */ /* 0x0001e8000c101904 */
[----:B------:R4:W-:Y:S04]  /*1240*/  STG.E desc[UR4][R22.64], R34 ;  /* 0x0000002216007986 */ /* 0x0009e8000c101904 */
[----:B-1----:R-:W2:Y:S04]  /*1250*/  LDG.E R19, desc[UR4][R28.64] ;  /* 0x000000041c137981 */ /* 0x002ea8000c1e1900 */
[----:B---3--:R1:W3:Y:S04]  /*1260*/  LDG.E.CONSTANT R16, desc[UR4][R20.64] ;  /* 0x0000000414107981 */ /* 0x0082e8000c1e9900 */
[----:B------:R-:W5:Y:S01]  /*1270*/  LDG.E R17, desc[UR4][R24.64] ;  /* 0x0000000418117981 */ /* 0x000f62000c1e1900 */
[----:B-1----:R-:W-:-:S04]  /*1280*/  IMAD.WIDE.U32 R20, R7, 0x4, R14 ;  /* 0x0000000407147825 */ /* 0x002fc800078e000e */
[----:B0-----:R-:W-:Y:S02]  /*1290*/  IMAD.WIDE.U32 R26, R31, 0x4, R20 ;  /* 0x000000041f1a7825 */ /* 0x001fe400078e0014 */
[----:B------:R-:W5:Y:S04]  /*12a0*/  LDG.E.CONSTANT R20, desc[UR4][R20.64] ;  /* 0x0000000414147981 */ /* 0x000f68000c1e9900 */
[----:B----4-:R0:W4:Y:S02]  /*12b0*/  LDG.E.CONSTANT R34, desc[UR4][R26.64] ;  /* 0x000000041a227981 */ /* 0x010124000c1e9900 */
[----:B0-----:R-:W-:-:S04]  /*12c0*/  IMAD.WIDE.U32 R26, R7, 0x4, R10 ;  /* 0x00000004071a7825 */ /* 0x001fc800078e000a */
[-C--:B--2---:R-:W-:Y:S01]  /*12d0*/  FMUL.FTZ R18, R32, R19.reuse ;  /* 0x0000001320127220 */ /* 0x084fe20000410000 */
[----:B---3--:R-:W-:-:S03]  /*12e0*/  FMUL.FTZ R19, R16, R19 ;  /* 0x0000001310137220 */ /* 0x008fc60000410000 */
[-C--:B-----5:R-:W-:Y:S01]  /*12f0*/  FFMA.FTZ R36, R16, R17.reuse, -R18 ;  /* 0x0000001110247223 */ /* 0x0a0fe20000010812 */
[C---:B------:R-:W-:Y:S01]  /*1300*/  IADD3 R16, P0, PT, R37.reuse, R22, RZ ;  /* 0x0000001625107210 */ /* 0x040fe20007f1e0ff */
[----:B------:R-:W-:Y:S01]  /*1310*/  FFMA.FTZ R32, R32, R17, R19 ;  /* 0x0000001120207223 */ /* 0x000fe20000010013 */
[C---:B------:R-:W-:Y:S01]  /*1320*/  IADD3 R22, P1, PT, R37.reuse, R28, RZ ;  /* 0x0000001c25167210 */ /* 0x040fe20007f3e0ff */
[----:B------:R-:W-:Y:S01]  /*1330*/  IMAD.WIDE.U32 R18, R6, 0x4, R8 ;  /* 0x0000000406127825 */ /* 0x000fe200078e0008 */
[----:B------:R-:W-:Y:S03]  /*1340*/  STG.E desc[UR4][R24.64], R36 ;  /* 0x0000002418007986 */ /* 0x000fe6000c101904 */
[----:B------:R-:W-:Y:S01]  /*1350*/  IMAD.X R17, RZ, RZ, R23, P0 ;  /* 0x000000ffff117224 */ /* 0x000fe200000e0617 */
[----:B------:R-:W-:Y:S01]  /*1360*/  IADD3.X R23, PT, PT, RZ, R29, RZ, P1, !PT ;  /* 0x0000001dff177210 */ /* 0x000fe20000ffe4ff */
[----:B------:R-:W-:Y:S04]  /*1370*/  STG.E desc[UR4][R28.64], R32 ;  /* 0x000000201c007986 */ /* 0x000fe8000c101904 */
[----:B------:R0:W-:Y:S04]  /*1380*/  STG.E desc[UR4][R18.64], R36 ;  /* 0x0000002412007986 */ /* 0x0001e8000c101904 */
[----:B------:R1:W-:Y:S04]  /*1390*/  STG.E desc[UR4][R16.64], R32 ;  /* 0x0000002010007986 */ /* 0x0003e8000c101904 */
[----:B------:R-:W2:Y:S04]  /*13a0*/  LDG.E R21, desc[UR4][R26.64] ;  /* 0x000000041a157981 */ /* 0x000ea8000c1e1900 */
[----:B0-----:R-:W4:Y:S01]  /*13b0*/  LDG.E R19, desc[UR4][R22.64] ;  /* 0x0000000416137981 */ /* 0x001f22000c1e1900 */
[----:B------:R-:W-:-:S02]  /*13c0*/  IADD3 R24, P0, PT, R37, R16, RZ ;  /* 0x0000001025187210 */ /* 0x000fc40007f1e0ff */
[----:B------:R-:W-:-:S04]  /*13d0*/  IADD3 R30, PT, PT, R5, R30, R5 ;  /* 0x0000001e051e7210 */ /* 0x000fc80007ffe005 */
[----:B------:R-:W-:Y:S01]  /*13e0*/  IADD3 R30, PT, PT, R5, R30, R5 ;  /* 0x0000001e051e7210 */ /* 0x000fe20007ffe005 */
[C---:B------:R-:W-:Y:S01]  /*13f0*/  IMAD.IADD R35, R37.reuse, 0x1, R35 ;  /* 0x0000000125237824 */ /* 0x040fe200078e0223 */
[C---:B------:R-:W-:Y:S02]  /*1400*/  IADD3 R6, PT, PT, R37.reuse, R6, RZ ;  /* 0x0000000625067210 */ /* 0x040fe40007ffe0ff */
[----:B------:R-:W-:Y:S01]  /*1410*/  IADD3 R33, PT, PT, R37, R33, RZ ;  /* 0x0000002125217210 */ /* 0x000fe20007ffe0ff */
[-C--:B----4-:R-:W-:Y:S01]  /*1420*/  FMUL.FTZ R25, R34, R19.reuse ;  /* 0x0000001322197220 */ /* 0x090fe20000410000 */
[----:B------:R-:W-:-:S03]  /*1430*/  FMUL.FTZ R19, R20, R19 ;  /* 0x0000001314137220 */ /* 0x000fc60000410000 */
[-C--:B--2---:R-:W-:Y:S01]  /*1440*/  FFMA.FTZ R29, R20, R21.reuse, -R25 ;  /* 0x00000015141d7223 */ /* 0x084fe20000010819 */
[----:B------:R-:W-:Y:S02]  /*1450*/  IMAD.X R25, RZ, RZ, R17, P0 ;  /* 0x000000ffff197224 */ /* 0x000fe400000e0611 */
[----:B------:R-:W-:Y:S01]  /*1460*/  FFMA.FTZ R19, R34, R21, R19 ;  /* 0x0000001522137223 */ /* 0x000fe20000010013 */
[----:B-1----:R-:W-:Y:S01]  /*1470*/  IMAD.WIDE.U32 R16, R7, 0x4, R8 ;  /* 0x0000000407107825 */ /* 0x002fe200078e0008 */
[----:B------:R0:W-:Y:S04]  /*1480*/  STG.E desc[UR4][R26.64], R29 ;  /* 0x0000001d1a007986 */ /* 0x0001e8000c101904 */
[----:B------:R0:W-:Y:S04]  /*1490*/  STG.E desc[UR4][R22.64], R19 ;  /* 0x0000001316007986 */ /* 0x0001e8000c101904 */
[----:B------:R0:W-:Y:S04]  /*14a0*/  STG.E desc[UR4][R16.64], R29 ;  /* 0x0000001d10007986 */ /* 0x0001e8000c101904 */
[----:B------:R0:W-:Y:S01]  /*14b0*/  STG.E desc[UR4][R24.64], R19 ;  /* 0x0000001318007986 */ /* 0x0001e2000c101904 */
[----:B------:R-:W-:Y:S01]  /*14c0*/  ISETP.GE.AND P0, PT, R30, R31, PT ;  /* 0x0000001f1e00720c */ /* 0x000fe20003f06270 */
[----:B------:R-:W-:-:S12]  /*14d0*/  IMAD.IADD R7, R37, 0x1, R7 ;  /* 0x0000000125077824 */ /* 0x000fd800078e0207 */
[----:B0-----:R-:W-:Y:S05]  /*14e0*/  @!P0 BRA `(.L_x_495) ;  /* 0xfffffff800a88947 */ /* 0x001fea000383ffff */
.L_x_490:
[----:B------:R-:W-:Y:S05]  /*14f0*/  BSYNC.RECONVERGENT B0 ;  /* 0x0000000000007941 */ /* 0x000fea0003800200 */
.L_x_489:
[----:B------:R-:W0:Y:S02]  /*1500*/  LDCU UR7, c[0x0][0x3f0] ;  /* 0x00007e00ff0777ac */ /* 0x000e240008000800 */
[----:B0-----:R-:W-:-:S13]  /*1510*/  ISETP.GE.AND P0, PT, R2, UR7, PT ;  /* 0x0000000702007c0c */ /* 0x001fda000bf06270 */
[----:B------:R-:W-:Y:S05]  /*1520*/  @P0 EXIT ;  /* 0x000000000000094d */ /* 0x000fea0003800000 */
[----:B------:R-:W0:Y:S01]  /*1530*/  LDCU.64 UR12, c[0x0][0x3e8] ;  /* 0x00007d00ff0c77ac */ /* 0x000e220008000a00 */
[----:B------:R-:W1:Y:S01]  /*1540*/  LDCU UR6, c[0x0][0x360] ;  /* 0x00006c00ff0677ac */ /* 0x000e620008000800 */
[----:B------:R-:W2:Y:S01]  /*1550*/  LDCU.64 UR14, c[0x0][0x3d8] ;  /* 0x00007b00ff0e77ac */ /* 0x000ea20008000a00 */
[----:B------:R-:W3:Y:S01]  /*1560*/  LDCU.64 UR10, c[0x0][0x398] ;  /* 0x00007300ff0a77ac */ /* 0x000ee20008000a00 */
[----:B0-----:R-:W-:Y:S02]  /*1570*/  USHF.R.S32.HI UR8, URZ, 0x1f, UR12 ;  /* 0x0000001fff087899 */ /* 0x001fe4000801140c */
[----:B------:R-:W-:Y:S02]  /*1580*/  IMAD R5, R13, UR12, RZ ;  /* 0x0000000c0d057c24 */ /* 0x000fe4000f8e02ff */
[----:B------:R-:W-:Y:S02]  /*1590*/  IMAD R3, R3, UR13, RZ ;  /* 0x0000000d03037c24 */ /* 0x000fe4000f8e02ff */
[----:B------:R-:W-:-:S02]  /*15a0*/  IMAD R5, R12, UR8, R5 ;  /* 0x000000080c057c24 */ /* 0x000fc4000f8e0205 */
[----:B------:R-:W-:Y:S01]  /*15b0*/  IMAD.WIDE.U32 R12, R12, UR12, RZ ;  /* 0x0000000c0c0c7c25 */ /* 0x000fe2000f8e00ff */
[----:B------:R-:W-:Y:S02]  /*15c0*/  USHF.R.S32.HI UR12, URZ, 0x1f, UR13 ;  /* 0x0000001fff0c7899 */ /* 0x000fe4000801140d */
[----:B------:R-:W0:Y:S02]  /*15d0*/  LDCU.64 UR8, c[0x0][0x3c8] ;  /* 0x00007900ff0877ac */ /* 0x000e240008000a00 */
[----:B------:R-:W-:Y:S02]  /*15e0*/  IADD3 R13, PT, PT, R5, R13, RZ ;  /* 0x0000000d050d7210 */ /* 0x000fe40007ffe0ff */
[C---:B------:R-:W-:Y:S02]  /*15f0*/  IMAD R3, R4.reuse, UR12, R3 ;  /* 0x0000000c04037c24 */ /* 0x040fe4000f8e0203 */
[----:B------:R-:W-:-:S04]  /*1600*/  IMAD.WIDE.U32 R12, R4, UR13, R12 ;  /* 0x0000000d040c7c25 */ /* 0x000fc8000f8e000c */
[----:B-123--:R-:W-:-:S07]  /*1610*/  IMAD.IADD R9, R3, 0x1, R13 ;  /* 0x0000000103097824 */ /* 0x00efce00078e020d */
.L_x_496:
[----:B------:R-:W-:-:S03]  /*1620*/  SHF.R.S32.HI R3, RZ, 0x1f, R2 ;  /* 0x0000001fff037819 */ /* 0x000fc60000011402 */
[----:B01----:R-:W-:-:S04]  /*1630*/  IMAD.WIDE.U32 R4, R0, UR8, R2 ;  /* 0x0000000800047c25 */ /* 0x003fc8000f8e0002 */
        /* <DEDUP_REMOVED lines=13> */
        .weak           $__internal_17_$__cuda_sm20_div_s64
        .type           $__internal_17_$__cuda_sm20_div_s64,@function
        .size           $__internal_17_$__cuda_sm20_div_s64,(.L_x_515 - $__internal_17_$__cuda_sm20_div_s64)
$__internal_17_$__cuda_sm20_div_s64:
[----:B------:R-:W0:Y:S01]  /*1710*/  LDC R3, c[0x0][0x3f4] ;  /* 0x0000fd00ff037b82 */ /* 0x000e220000000800 */
[----:B------:R-:W-:Y:S02]  /*1720*/  ISETP.LE.AND P0, PT, RZ, UR6, PT ;  /* 0x00000006ff007c0c */ /* 0x000fe4000bf03270 */
[----:B------:R-:W-:Y:S02]  /*1730*/  ISETP.GE.AND P3, PT, R7, RZ, PT ;  /* 0x000000ff0700720c */ /* 0x000fe40003f66270 */
[----:B0-----:R-:W-:-:S04]  /*1740*/  IADD3 R4, P1, PT, RZ, -R3, RZ ;  /* 0x80000003ff047210 */ /* 0x001fc80007f3e0ff */
[----:B------:R-:W-:Y:S02]  /*1750*/  IADD3.X R5, PT, PT, RZ, ~UR6, RZ, P1, !PT ;  /* 0x80000006ff057c10 */ /* 0x000fe40008ffe4ff */
[----:B------:R-:W-:Y:S02]  /*1760*/  SEL R4, R4, R3, !P0 ;  /* 0x0000000304047207 */ /* 0x000fe40004000000 */
[----:B------:R-:W-:-:S04]  /*1770*/  SEL R5, R5, UR6, !P0 ;  /* 0x0000000605057c07 */ /* 0x000fc8000c000000 */
[----:B------:R-:W0:Y:S02]  /*1780*/  I2F.U64.RP R9, R4 ;  /* 0x0000000400097312 */ /* 0x000e240000309000 */
[----:B0-----:R-:W0:Y:S02]  /*1790*/  MUFU.RCP R9, R9 ;  /* 0x0000000900097308 */ /* 0x001e240000001000 */
[----:B0-----:R-:W-:-:S15]  /*17a0*/  VIADD R10, R9, 0x1ffffffe ;  /* 0x1ffffffe090a7836 */ /* 0x001fde0000000000 */
[----:B------:R-:W-:-:S15]  /*17b0*/  NOP ;  /* 0x0000000000007918 */ /* 0x000fde0000000000 */
[----:B------:R-:W-:-:S15]  /*17c0*/  NOP ;  /* 0x0000000000007918 */ /* 0x000fde0000000000 */
[----:B------:R-:W-:-:S15]  /*17d0*/  NOP ;  /* 0x0000000000007918 */ /* 0x000fde0000000000 */
[----:B------:R-:W0:Y:S02]  /*17e0*/  F2I.U64.TRUNC R10, R10 ;  /* 0x0000000a000a7311 */ /* 0x000e24000020d800 */
[----:B0-----:R-:W-:-:S04]  /*17f0*/  IMAD.WIDE.U32 R12, R10, R4, RZ ;  /* 0x000000040a0c7225 */ /* 0x001fc800078e00ff */
[----:B------:R-:W-:Y:S01]  /*1800*/  IMAD R13, R10, R5, R13 ;  /* 0x000000050a0d7224 */ /* 0x000fe200078e020d */
[----:B------:R-:W-:-:S03]  /*1810*/  IADD3 R17, P0, PT, RZ, -R12, RZ ;  /* 0x8000000cff117210 */ /* 0x000fc60007f1e0ff */
[----:B------:R-:W-:Y:S02]  /*1820*/  IMAD R13, R11, R4, R13 ;  /* 0x000000040b0d7224 */ /* 0x000fe400078e020d */
[----:B------:R-:W-:-:S03]  /*1830*/  IMAD.HI.U32 R12, R10, R17, RZ ;  /* 0x000000110a0c7227 */ /* 0x000fc600078e00ff */
[----:B------:R-:W-:Y:S01]  /*1840*/  IADD3.X R23, PT, PT, RZ, ~R13, RZ, P0, !PT ;  /* 0x8000000dff177210 */ /* 0x000fe200007fe4ff */
[----:B------:R-:W-:-:S04]  /*1850*/  IMAD.MOV.U32 R13, RZ, RZ, R10 ;  /* 0x000000ffff0d7224 */ /* 0x000fc800078e000a */
[----:B------:R-:W-:-:S04]  /*1860*/  IMAD.WIDE.U32 R12, P0, R10, R23, R12 ;  /* 0x000000170a0c7225 */ /* 0x000fc8000780000c */
[C---:B------:R-:W-:Y:S02]  /*1870*/  IMAD R25, R11.reuse, R23, RZ ;  /* 0x000000170b197224 */ /* 0x040fe400078e02ff */
[----:B------:R-:W-:-:S04]  /*1880*/  IMAD.HI.U32 R12, P1, R11, R17, R12 ;  /* 0x000000110b0c7227 */ /* 0x000fc8000782000c */
[----:B------:R-:W-:Y:S01]  /*1890*/  IMAD.HI.U32 R9, R11, R23, RZ ;  /* 0x000000170b097227 */ /* 0x000fe200078e00ff */
[----:B------:R-:W-:Y:S02]  /*18a0*/  IADD3 R13, P2, PT, R25, R12, RZ ;  /* 0x0000000c190d7210 */ /* 0x000fe40007f5e0ff */
[----:B------:R-:W-:Y:S02]  /*18b0*/  IADD3 R25, P4, PT, RZ, -R6, RZ ;  /* 0x80000006ff197210 */ /* 0x000fe40007f9e0ff */
[----:B------:R-:W-:Y:S01]  /*18c0*/  IADD3.X R9, PT, PT, R9, R11, RZ, P0, !PT ;  /* 0x0000000b09097210 */ /* 0x000fe200007fe4ff */
[----:B------:R-:W-:Y:S01]  /*18d0*/  IMAD.WIDE.U32 R10, R13, R4, RZ ;  /* 0x000000040d0a7225 */ /* 0x000fe200078e00ff */
[----:B------:R-:W-:Y:S02]  /*18e0*/  SEL R25, R25, R6, !P3 ;  /* 0x0000000619197207 */ /* 0x000fe40005800000 */
[----:B------:R-:W-:Y:S01]  /*18f0*/  IADD3.X R9, PT, PT, RZ, RZ, R9, P2, P1 ;  /* 0x000000ffff097210 */ /* 0x000fe200017e2409 */
[----:B------:R-:W-:Y:S01]  /*1900*/  IMAD R11, R13, R5, R11 ;  /* 0x000000050d0b7224 */ /* 0x000fe200078e020b */
[----:B------:R-:W-:-:S03]  /*1910*/  IADD3 R17, P0, PT, RZ, -R10, RZ ;  /* 0x8000000aff117210 */ /* 0x000fc60007f1e0ff */
[----:B------:R-:W-:Y:S02]  /*1920*/  IMAD R11, R9, R4, R11 ;  /* 0x00000004090b7224 */ /* 0x000fe400078e020b */
[----:B------:R-:W-:-:S04]  /*1930*/  IMAD.HI.U32 R12, R13, R17, RZ ;  /* 0x000000110d0c7227 */ /* 0x000fc800078e00ff */
[----:B------:R-:W-:Y:S01]  /*1940*/  IMAD.X R10, RZ, RZ, ~R11, P0 ;  /* 0x000000ffff0a7224 */ /* 0x000fe200000e0e0b */
[----:B------:R-:W-:-:S03]  /*1950*/  IADD3.X R11, PT, PT, RZ, ~R7, RZ, P4, !PT ;  /* 0x80000007ff0b7210 */ /* 0x000fc600027fe4ff */
[----:B------:R-:W-:-:S04]  /*1960*/  IMAD.WIDE.U32 R12, P0, R13, R10, R12 ;  /* 0x0000000a0d0c7225 */ /* 0x000fc8000780000c */
[----:B------:R-:W-:-:S04]  /*1970*/  IMAD.HI.U32 R13, P1, R9, R17, R12 ;  /* 0x00000011090d7227 */ /* 0x000fc8000782000c */
[CC--:B------:R-:W-:Y:S02]  /*1980*/  IMAD R12, R9.reuse, R10.reuse, RZ ;  /* 0x0000000a090c7224 */ /* 0x0c0fe400078e02ff */
[----:B------:R-:W-:-:S03]  /*1990*/  IMAD.HI.U32 R10, R9, R10, RZ ;  /* 0x0000000a090a7227 */ /* 0x000fc600078e00ff */
[----:B------:R-:W-:Y:S01]  /*19a0*/  IADD3 R13, P2, PT, R12, R13, RZ ;  /* 0x0000000d0c0d7210 */ /* 0x000fe20007f5e0ff */
[----:B------:R-:W-:Y:S01]  /*19b0*/  IMAD.X R9, R10, 0x1, R9, P0 ;  /* 0x000000010a097824 */ /* 0x000fe200000e0609 */
[----:B------:R-:W-:Y:S01]  /*19c0*/  SEL R12, R11, R7, !P3 ;  /* 0x000000070b0c7207 */ /* 0x000fe20005800000 */
[----:B------:R-:W-:Y:S02]  /*19d0*/  HFMA2 R11, -RZ, RZ, 0, 0 ;  /* 0x00000000ff0b7431 */ /* 0x000fe400000001ff */
        /* <DEDUP_REMOVED lines=8> */
[----:B------:R-:W-:-:S03]  /*1a60*/  IMAD.WIDE.U32 R10, R13, R4, RZ ;  /* 0x000000040d0a7225 */ /* 0x000fc600078e00ff */
[----:B------:R-:W-:Y:S01]  /*1a70*/  IADD3.X R9, PT, PT, RZ, R9, RZ, P1, !PT ;  /* 0x00000009ff097210 */ /* 0x000fe20000ffe4ff */
[C---:B------:R-:W-:Y:S01]  /*1a80*/  IMAD R11, R13.reuse, R5, R11 ;  /* 0x000000050d0b7224 */ /* 0x040fe200078e020b */
[----:B------:R-:W-:Y:S02]  /*1a90*/  IADD3 R25, P1, PT, -R10, R25, RZ ;  /* 0x000000190a197210 */ /* 0x000fe40007f3e1ff */
[----:B------:R-:W-:Y:S01]  /*1aa0*/  IADD3 R10, P2, PT, R13, 0x1, RZ ;  /* 0x000000010d0a7810 */ /* 0x000fe20007f5e0ff */
[-C--:B------:R-:W-:Y:S01]  /*1ab0*/  IMAD R11, R9, R4.reuse, R11 ;  /* 0x00000004090b7224 */ /* 0x080fe200078e020b */
[----:B------:R-:W-:-:S03]  /*1ac0*/  ISETP.GE.U32.AND P0, PT, R25, R4, PT ;  /* 0x000000041900720c */ /* 0x000fc60003f06070 */
[----:B------:R-:W-:Y:S01]  /*1ad0*/  IMAD.X R11, R12, 0x1, ~R11, P1 ;  /* 0x000000010c0b7824 */ /* 0x000fe200008e0e0b */
[----:B------:R-:W-:Y:S01]  /*1ae0*/  IADD3 R17, P1, PT, R25, -R4, RZ ;  /* 0x8000000419117210 */ /* 0x000fe20007f3e0ff */
[----:B------:R-:W-:-:S03]  /*1af0*/  IMAD.X R12, RZ, RZ, R9, P2 ;  /* 0x000000ffff0c7224 */ /* 0x000fc600010e0609 */
[CC--:B------:R-:W-:Y:S02]  /*1b00*/  ISETP.GE.U32.AND.EX P0, PT, R11.reuse, R5.reuse, PT, P0 ;  /* 0x000000050b00720c */ /* 0x0c0fe40003f06100 */
[----:B------:R-:W-:Y:S02]  /*1b10*/  IADD3.X R23, PT, PT, R11, ~R5, RZ, P1, !PT ;  /* 0x800000050b177210 */ /* 0x000fe40000ffe4ff */
[----:B------:R-:W-:Y:S02]  /*1b20*/  SEL R17, R17, R25, P0 ;  /* 0x0000001911117207 */ /* 0x000fe40000000000 */
[----:B------:R-:W-:Y:S02]  /*1b30*/  SEL R23, R23, R11, P0 ;  /* 0x0000000b17177207 */ /* 0x000fe40000000000 */
[----:B------:R-:W-:Y:S02]  /*1b40*/  SEL R11, R10, R13, P0 ;  /* 0x0000000d0a0b7207 */ /* 0x000fe40000000000 */
[----:B------:R-:W-:-:S02]  /*1b50*/  ISETP.GE.U32.AND P1, PT, R17, R4, PT ;  /* 0x000000041100720c */ /* 0x000fc40003f26070 */
[----:B------:R-:W-:Y:S02]  /*1b60*/  SEL R4, R12, R9, P0 ;  /* 0x000000090c047207 */ /* 0x000fe40000000000 */
[----:B------:R-:W-:Y:S02]  /*1b70*/  IADD3 R12, P2, PT, R11, 0x1, RZ ;  /* 0x000000010b0c7810 */ /* 0x000fe40007f5e0ff */
[----:B------:R-:W-:Y:S02]  /*1b80*/  ISETP.GE.U32.AND.EX P0, PT, R23, R5, PT, P1 ;  /* 0x000000051700720c */ /* 0x000fe40003f06110 */
[-C--:B------:R-:W-:Y:S02]  /*1b90*/  IADD3.X R13, PT, PT, RZ, R4.reuse, RZ, P2, !PT ;  /* 0x00000004ff0d7210 */ /* 0x080fe400017fe4ff */
[----:B------:R-:W-:Y:S02]  /*1ba0*/  SEL R12, R12, R11, P0 ;  /* 0x0000000b0c0c7207 */ /* 0x000fe40000000000 */
[----:B------:R-:W-:-:S02]  /*1bb0*/  SEL R13, R13, R4, P0 ;  /* 0x000000040d0d7207 */ /* 0x000fc40000000000 */
[----:B------:R-:W-:Y:S02]  /*1bc0*/  IADD3 R5, P2, PT, RZ, -R12, RZ ;  /* 0x8000000cff057210 */ /* 0x000fe40007f5e0ff */
[----:B------:R-:W-:Y:S02]  /*1bd0*/  LOP3.LUT R9, R7, UR6, RZ, 0x3c, !PT ;  /* 0x0000000607097c12 */ /* 0x000fe4000f8e3cff */
[----:B------:R-:W-:Y:S01]  /*1be0*/  ISETP.NE.U32.AND P0, PT, R3, RZ, PT ;  /* 0x000000ff0300720c */ /* 0x000fe20003f05070 */
[----:B------:R-:W-:Y:S01]  /*1bf0*/  IMAD.X R4, RZ, RZ, ~R13, P2 ;  /* 0x000000ffff047224 */ /* 0x000fe200010e0e0d */
[----:B------:R-:W-:Y:S02]  /*1c00*/  ISETP.GE.AND P1, PT, R9, RZ, PT ;  /* 0x000000ff0900720c */ /* 0x000fe40003f26270 */
[----:B------:R-:W-:Y:S02]  /*1c10*/  MOV R9, 0x0 ;  /* 0x0000000000097802 */ /* 0x000fe40000000f00 */
[----:B------:R-:W-:-:S02]  /*1c20*/  ISETP.NE.AND.EX P0, PT, RZ, UR6, PT, P0 ;  /* 0x00000006ff007c0c */ /* 0x000fc4000bf05300 */
[----:B------:R-:W-:Y:S02]  /*1c30*/  SEL R12, R5, R12, !P1 ;  /* 0x0000000c050c7207 */ /* 0x000fe40004800000 */
[----:B------:R-:W-:Y:S02]  /*1c40*/  SEL R13, R4, R13, !P1 ;  /* 0x0000000d040d7207 */ /* 0x000fe40004800000 */
[----:B------:R-:W-:Y:S02]  /*1c50*/  SEL R12, R12, 0xffffffff, P0 ;  /* 0xffffffff0c0c7807 */ /* 0x000fe40000000000 */
[----:B------:R-:W-:Y:S01]  /*1c60*/  SEL R13, R13, 0xffffffff, P0 ;  /* 0xffffffff0d0d7807 */ /* 0x000fe20000000000 */
[----:B------:R-:W-:Y:S06]  /*1c70*/  RET.REL.NODEC R8 `(_ZN4vllm38concat_and_cache_mla_rope_fused_kernelIfLb1EffLNS_18Fp8KVCacheDataTypeE0EEEvPKlPT_S5_PKS4_S7_illlliPT2_S3_iiiiPKf) ;  /* 0xffffffe008e07950 */ /* 0x000fec0003c3ffff */
.L_x_497:
        /* <DEDUP_REMOVED lines=16> */
.L_x_515:


//--------------------- .nv.global.init           --------------------------
	.section	.nv.global.init,"aw",@progbits
.nv.global.init:
	.type		$str$5,@object
	.size		$str$5,($str$6 - $str$5)
$str$5:
        /*0000*/ 	.byte	0x66, 0x61, 0x6c, 0x73, 0x65, 0x00
	.type		$str$6,@object
	.size		$str$6,(__unnamed_1 - $str$6)
$str$6:
        /*0006*/ 	.byte	0x2f, 0x74, 0x6d, 0x70, 0x2f, 0x6f, 0x73, 0x73, 0x5f, 0x6b, 0x65, 0x72, 0x6e, 0x65, 0x6c, 0x73
        /*0016*/ 	.byte	0x5f, 0x73, 0x72, 0x63, 0x2f, 0x76, 0x6c, 0x6c, 0x6d, 0x2f, 0x63, 0x73, 0x72, 0x63, 0x2f, 0x71
        /*0026*/ 	.byte	0x75, 0x61, 0x6e, 0x74, 0x69, 0x7a, 0x61, 0x74, 0x69, 0x6f, 0x6e, 0x2f, 0x77, 0x38, 0x61, 0x38
        /*0036*/ 	.byte	0x2f, 0x66, 0x70, 0x38, 0x2f, 0x6e, 0x76, 0x69, 0x64, 0x69, 0x61, 0x2f, 0x71, 0x75, 0x61, 0x6e
        /*0046*/ 	.byte	0x74, 0x5f, 0x75, 0x74, 0x69, 0x6c, 0x73, 0x2e, 0x63, 0x75, 0x68, 0x00
	.type		__unnamed_1,@object
	.size		__unnamed_1,(__unnamed_4 - __unnamed_1)
__unnamed_1:
        /*0052*/ 	.byte	0x54, 0x6f, 0x75, 0x74, 0x20, 0x76, 0x6c, 0x6c, 0x6d, 0x3a, 0x3a, 0x66, 0x70, 0x38, 0x3a, 0x3a
        /* <DEDUP_REMOVED lines=9> */
        /*00f2*/ 	.byte	0x00
	.type		__unnamed_4,@object
	.size		__unnamed_4,(__unnamed_3 - __unnamed_4)
__unnamed_4:
        /* <DEDUP_REMOVED lines=11> */
	.type		__unnamed_3,@object
	.size		__unnamed_3,(__unnamed_6 - __unnamed_3)
__unnamed_3:
        /* <DEDUP_REMOVED lines=10> */
        /*0234*/ 	.byte	0x46, 0x70, 0x38, 0x45, 0x34, 0x4d, 0x33, 0x5d, 0x00
	.type		__unnamed_6,@object
	.size		__unnamed_6,(__unnamed_5 - __unnamed_6)
__unnamed_6:
        /* <DEDUP_REMOVED lines=11> */
	.type		__unnamed_5,@object
	.size		__unnamed_5,(__unnamed_2 - __unnamed_5)
__unnamed_5:
        /* <DEDUP_REMOVED lines=10> */
        /*0386*/ 	.byte	0x6b, 0x46, 0x70, 0x38, 0x45, 0x35, 0x4d, 0x32, 0x5d, 0x00
	.type		__unnamed_2,@object
	.size		__unnamed_2,(.L_1 - __unnamed_2)
__unnamed_2:
        /* <DEDUP_REMOVED lines=11> */
.L_1:


//--------------------- .nv.shared.reserved.0     --------------------------
	.section	.nv.shared.reserved.0,"aw",@nobits
	.weak		__nv_reservedSMEM_offset_0_alias
	.size		__nv_reservedSMEM_offset_0_alias, 0, 64
	.other		__nv_reservedSMEM_offset_0_alias,@"STO_CUDA_RESERVED_SHARED STV_DEFAULT"
__nv_reservedSMEM_offset_0_alias:
	.zero		0
	.zero		64


//--------------------- .nv.global                --------------------------
	.section	.nv.global,"aw",@nobits
.nv.global:
	.type		_ZN53_INTERNAL_d3d5827a_22_cache_kernels_fused_cu_2644ba6d4cuda3std3__48in_placeE,@object
	.size		_ZN53_INTERNAL_d3d5827a_22_cache_kernels_fused_cu_2644ba6d4cuda3std3__48in_placeE,(_ZN53_INTERNAL_d3d5827a_22_cache_kernels_fused_cu_2644ba6d4cuda3std6ranges3__45__cpo8distanceE - _ZN53_INTERNAL_d3d5827a_22_cache_kernels_fused_cu_2644ba6d4cuda3std3__48in_placeE)
_ZN53_INTERNAL_d3d5827a_22_cache_kernels_fused_cu_2644ba6d4cuda3std3__48in_placeE:
	.zero		1
	.type		_ZN53_INTERNAL_d3d5827a_22_cache_kernels_fused_cu_2644ba6d4cuda3std6ranges3__45__cpo8distanceE,@object
	.size		_ZN53_INTERNAL_d3d5827a_22_cache_kernels_fused_cu_2644ba6d4cuda3std6ranges3__45__cpo8distanceE,(_ZN53_INTERNAL_d3d5827a_22_cache_kernels_fused_cu_2644ba6d4cuda3std3__45__cpo6cbeginE - _ZN53_INTERNAL_d3d5827a_22_cache_kernels_fused_cu_2644ba6d4cuda3std6ranges3__45__cpo8distanceE)
_ZN53_INTERNAL_d3d5827a_22_cache_kernels_fused_cu_2644ba6d4cuda3std6ranges3__45__cpo8distanceE:
	.zero		1
	.type		_ZN53_INTERNAL_d3d5827a_22_cache_kernels_fused_cu_2644ba6d4cuda3std3__45__cpo6cbeginE,@object
	.size		_ZN53_INTERNAL_d3d5827a_22_cache_kernels_fused_cu_2644ba6d4cuda3std3__45__cpo6cbeginE,(_ZN53_INTERNAL_d3d5827a_22_cache_kernels_fused_cu_2644ba6d4cuda3std6ranges3__45__cpo7advanceE - _ZN53_INTERNAL_d3d5827a_22_cache_kernels_fused_cu_2644ba6d4cuda3std3__45__cpo6cbeginE)
_ZN53_INTERNAL_d3d5827a_22_cache_kernels_fused_cu_2644ba6d4cuda3std3__45__cpo6cbeginE:
	.zero		1
	.type		_ZN53_INTERNAL_d3d5827a_22_cache_kernels_fused_cu_2644ba6d4cuda3std6ranges3__45__cpo7advanceE,@object
	.size		_ZN53_INTERNAL_d3d5827a_22_cache_kernels_fused_cu_2644ba6d4cuda3std6ranges3__45__cpo7advanceE,(_ZN53_INTERNAL_d3d5827a_22_cache_kernels_fused_cu_2644ba6d4cuda3std3__45__cpo7crbeginE - _ZN53_INTERNAL_d3d5827a_22_cache_kernels_fused_cu_2644ba6d4cuda3std6ranges3__45__cpo7advanceE)
_ZN53_INTERNAL_d3d5827a_22_cache_kernels_fused_cu_2644ba6d4cuda3std6ranges3__45__cpo7advanceE:
	.zero		1
	.type		_ZN53_INTERNAL_d3d5827a_22_cache_kernels_fused_cu_2644ba6d4cuda3std3__45__cpo7crbeginE,@object
	.size		_ZN53_INTERNAL_d3d5827a_22_cache_kernels_fused_cu_2644ba6d4cuda3std3__45__cpo7crbeginE,(_ZN53_INTERNAL_d3d5827a_22_cache_kernels_fused_cu_2644ba6d4cuda3std6ranges3__45__cpo4dataE - _ZN53_INTERNAL_d3d5827a_22_cache_kernels_fused_cu_2644ba6d4cuda3std3__45__cpo7crbeginE)
_ZN53_INTERNAL_d3d5827a_22_cache_kernels_fused_cu_2644ba6d4cuda3std3__45__cpo7crbeginE:
	.zero		1
	.type		_ZN53_INTERNAL_d3d5827a_22_cache_kernels_fused_cu_2644ba6d4cuda3std6ranges3__45__cpo4dataE,@object
	.size		_ZN53_INTERNAL_d3d5827a_22_cache_kernels_fused_cu_2644ba6d4cuda3std6ranges3__45__cpo4dataE,(_ZN53_INTERNAL_d3d5827a_22_cache_kernels_fused_cu_2644ba6d4cuda3std6ranges3__45__cpo5beginE - _ZN53_INTERNAL_d3d5827a_22_cache_kernels_fused_cu_2644ba6d4cuda3std6ranges3__45__cpo4dataE)
_ZN53_INTERNAL_d3d5827a_22_cache_kernels_fused_cu_2644ba6d4cuda3std6ranges3__45__cpo4dataE:
	.zero		1
	.type		_ZN53_INTERNAL_d3d5827a_22_cache_kernels_fused_cu_2644ba6d4cuda3std6ranges3__45__cpo5beginE,@object
	.size		_ZN53_INTERNAL_d3d5827a_22_cache_kernels_fused_cu_2644ba6d4cuda3std6ranges3__45__cpo5beginE,(_ZN53_INTERNAL_d3d5827a_22_cache_kernels_fused_cu_2644ba6d4cuda3std3__455_GLOBAL__N__d3d5827a_22_cache_kernels_fused_cu_2644ba6d6ignoreE - _ZN53_INTERNAL_d3d5827a_22_cache_kernels_fused_cu_2644ba6d4cuda3std6ranges3__45__cpo5beginE)
_ZN53_INTERNAL_d3d5827a_22_cache_kernels_fused_cu_2644ba6d4cuda3std6ranges3__45__cpo5beginE:
	.zero		1
	.type		_ZN53_INTERNAL_d3d5827a_22_cache_kernels_fused_cu_2644ba6d4cuda3std3__455_GLOBAL__N__d3d5827a_22_cache_kernels_fused_cu_2644ba6d6ignoreE,@object
	.size		_ZN53_INTERNAL_d3d5827a_22_cache_kernels_fused_cu_2644ba6d4cuda3std3__455_GLOBAL__N__d3d5827a_22_cache_kernels_fused_cu_2644ba6d6ignoreE,(_ZN53_INTERNAL_d3d5827a_22_cache_kernels_fused_cu_2644ba6d4cuda3std6ranges3__45__cpo4sizeE - _ZN53_INTERNAL_d3d5827a_22_cache_kernels_fused_cu_2644ba6d4cuda3std3__455_GLOBAL__N__d3d5827a_22_cache_kernels_fused_cu_2644ba6d6ignoreE)
_ZN53_INTERNAL_d3d5827a_22_cache_kernels_fused_cu_2644ba6d4cuda3std3__455_GLOBAL__N__d3d5827a_22_cache_kernels_fused_cu_2644ba6d6ignoreE:
	.zero		1
	.type		_ZN53_INTERNAL_d3d5827a_22_cache_kernels_fused_cu_2644ba6d4cuda3std6ranges3__45__cpo4sizeE,@object
	.size		_ZN53_INTERNAL_d3d5827a_22_cache_kernels_fused_cu_2644ba6d4cuda3std6ranges3__45__cpo4sizeE,(_ZN53_INTERNAL_d3d5827a_22_cache_kernels_fused_cu_2644ba6d4cuda3std3__45__cpo5beginE - _ZN53_INTERNAL_d3d5827a_22_cache_kernels_fused_cu_2644ba6d4cuda3std6ranges3__45__cpo4sizeE)
_ZN53_INTERNAL_d3d5827a_22_cache_kernels_fused_cu_2644ba6d4cuda3std6ranges3__45__cpo4sizeE:
	.zero		1
	.type		_ZN53_INTERNAL_d3d5827a_22_cache_kernels_fused_cu_2644ba6d4cuda3std3__45__cpo5beginE,@object
	.size		_ZN53_INTERNAL_d3d5827a_22_cache_kernels_fused_cu_2644ba6d4cuda3std3__45__cpo5beginE,(_ZN53_INTERNAL_d3d5827a_22_cache_kernels_fused_cu_2644ba6d4cuda3std6ranges3__45__cpo6cbeginE - _ZN53_INTERNAL_d3d5827a_22_cache_kernels_fused_cu_2644ba6d4cuda3std3__45__cpo5beginE)
_ZN53_INTERNAL_d3d5827a_22_cache_kernels_fused_cu_2644ba6d4cuda3std3__45__cpo5beginE:
	.zero		1
	.type		_ZN53_INTERNAL_d3d5827a_22_cache_kernels_fused_cu_2644ba6d4cuda3std6ranges3__45__cpo6cbeginE,@object
	.size		_ZN53_INTERNAL_d3d5827a_22_cache_kernels_fused_cu_2644ba6d4cuda3std6ranges3__45__cpo6cbeginE,(_ZN53_INTERNAL_d3d5827a_22_cache_kernels_fused_cu_2644ba6d4cuda3std3__45__cpo6rbeginE - _ZN53_INTERNAL_d3d5827a_22_cache_kernels_fused_cu_2644ba6d4cuda3std6ranges3__45__cpo6cbeginE)
_ZN53_INTERNAL_d3d5827a_22_cache_kernels_fused_cu_2644ba6d4cuda3std6ranges3__45__cpo6cbeginE:
	.zero		1
	.type		_ZN53_INTERNAL_d3d5827a_22_cache_kernels_fused_cu_2644ba6d4cuda3std3__45__cpo6rbeginE,@object
	.size		_ZN53_INTERNAL_d3d5827a_22_cache_kernels_fused_cu_2644ba6d4cuda3std3__45__cpo6rbeginE,(_ZN53_INTERNAL_d3d5827a_22_cache_kernels_fused_cu_2644ba6d4cuda3std6ranges3__45__cpo4nextE - _ZN53_INTERNAL_d3d5827a_22_cache_kernels_fused_cu_2644ba6d4cuda3std3__45__cpo6rbeginE)
_ZN53_INTERNAL_d3d5827a_22_cache_kernels_fused_cu_2644ba6d4cuda3std3__45__cpo6rbeginE:
	.zero		1
	.type		_ZN53_INTERNAL_d3d5827a_22_cache_kernels_fused_cu_2644ba6d4cuda3std6ranges3__45__cpo4nextE,@object
	.size		_ZN53_INTERNAL_d3d5827a_22_cache_kernels_fused_cu_2644ba6d4cuda3std6ranges3__45__cpo4nextE,(_ZN53_INTERNAL_d3d5827a_22_cache_kernels_fused_cu_2644ba6d4cuda3std6ranges3__45__cpo4swapE - _ZN53_INTERNAL_d3d5827a_22_cache_kernels_fused_cu_2644ba6d4cuda3std6ranges3__45__cpo4nextE)
_ZN53_INTERNAL_d3d5827a_22_cache_kernels_fused_cu_2644ba6d4cuda3std6ranges3__45__cpo4nextE:
	.zero		1
	.type		_ZN53_INTERNAL_d3d5827a_22_cache_kernels_fused_cu_2644ba6d4cuda3std6ranges3__45__cpo4swapE,@object
	.size		_ZN53_INTERNAL_d3d5827a_22_cache_kernels_fused_cu_2644ba6d4cuda3std6ranges3__45__cpo4swapE,(_ZN53_INTERNAL_d3d5827a_22_cache_kernels_fused_cu_2644ba6d4cuda3std3__420unreachable_sentinelE - _ZN53_INTERNAL_d3d5827a_22_cache_kernels_fused_cu_2644ba6d4cuda3std6ranges3__45__cpo4swapE)
_ZN53_INTERNAL_d3d5827a_22_cache_kernels_fused_cu_2644ba6d4cuda3std6ranges3__45__cpo4swapE:
	.zero		1
	.type		_ZN53_INTERNAL_d3d5827a_22_cache_kernels_fused_cu_2644ba6d4cuda3std3__420unreachable_sentinelE,@object
	.size		_ZN53_INTERNAL_d3d5827a_22_cache_kernels_fused_cu_2644ba6d4cuda3std3__420unreachable_sentinelE,(_ZN53_INTERNAL_d3d5827a_22_cache_kernels_fused_cu_2644ba6d6thrust24THRUST_300001_SM_1030_NS6system6detail10sequential3seqE - _ZN53_INTERNAL_d3d5827a_22_cache_kernels_fused_cu_2644ba6d4cuda3std3__420unreachable_sentinelE)
_ZN53_INTERNAL_d3d5827a_22_cache_kernels_fused_cu_2644ba6d4cuda3std3__420unreachable_sentinelE:
	.zero		1
	.type		_ZN53_INTERNAL_d3d5827a_22_cache_kernels_fused_cu_2644ba6d6thrust24THRUST_300001_SM_1030_NS6system6detail10sequential3seqE,@object
	.size		_ZN53_INTERNAL_d3d5827a_22_cache_kernels_fused_cu_2644ba6d6thrust24THRUST_300001_SM_1030_NS6system6detail10sequential3seqE,(_ZN53_INTERNAL_d3d5827a_22_cache_kernels_fused_cu_2644ba6d4cuda3std3__45__cpo4cendE - _ZN53_INTERNAL_d3d5827a_22_cache_kernels_fused_cu_2644ba6d6thrust24THRUST_300001_SM_1030_NS6system6detail10sequential3seqE)
_ZN53_INTERNAL_d3d5827a_22_cache_kernels_fused_cu_2644ba6d6thrust24THRUST_300001_SM_1030_NS6system6detail10sequential3seqE:
	.zero		1
	.type		_ZN53_INTERNAL_d3d5827a_22_cache_kernels_fused_cu_2644ba6d4cuda3std3__45__cpo4cendE,@object
	.size		_ZN53_INTERNAL_d3d5827a_22_cache_kernels_fused_cu_2644ba6d4cuda3std3__45__cpo4cendE,(_ZN53_INTERNAL_d3d5827a_22_cache_kernels_fused_cu_2644ba6d4cuda3std6ranges3__45__cpo9iter_swapE - _ZN53_INTERNAL_d3d5827a_22_cache_kernels_fused_cu_2644ba6d4cuda3std3__45__cpo4cendE)
_ZN53_INTERNAL_d3d5827a_22_cache_kernels_fused_cu_2644ba6d4cuda3std3__45__cpo4cendE:
	.zero		1
	.type		_ZN53_INTERNAL_d3d5827a_22_cache_kernels_fused_cu_2644ba6d4cuda3std6ranges3__45__cpo9iter_swapE,@object
	.size		_ZN53_INTERNAL_d3d5827a_22_cache_kernels_fused_cu_2644ba6d4cuda3std6ranges3__45__cpo9iter_swapE,(_ZN53_INTERNAL_d3d5827a_22_cache_kernels_fused_cu_2644ba6d4cuda3std3__45__cpo5crendE - _ZN53_INTERNAL_d3d5827a_22_cache_kernels_fused_cu_2644ba6d4cuda3std6ranges3__45__cpo9iter_swapE)
_ZN53_INTERNAL_d3d5827a_22_cache_kernels_fused_cu_2644ba6d4cuda3std6ranges3__45__cpo9iter_swapE:
	.zero		1
	.type		_ZN53_INTERNAL_d3d5827a_22_cache_kernels_fused_cu_2644ba6d4cuda3std3__45__cpo5crendE,@object
	.size		_ZN53_INTERNAL_d3d5827a_22_cache_kernels_fused_cu_2644ba6d4cuda3std3__45__cpo5crendE,(_ZN53_INTERNAL_d3d5827a_22_cache_kernels_fused_cu_2644ba6d4cuda3std6ranges3__45__cpo5cdataE - _ZN53_INTERNAL_d3d5827a_22_cache_kernels_fused_cu_2644ba6d4cuda3std3__45__cpo5crendE)
_ZN53_INTERNAL_d3d5827a_22_cache_kernels_fused_cu_2644ba6d4cuda3std3__45__cpo5crendE:
	.zero		1
	.type		_ZN53_INTERNAL_d3d5827a_22_cache_kernels_fused_cu_2644ba6d4cuda3std6ranges3__45__cpo5cdataE,@object
	.size		_ZN53_INTERNAL_d3d5827a_22_cache_kernels_fused_cu_2644ba6d4cuda3std6ranges3__45__cpo5cdataE,(_ZN53_INTERNAL_d3d5827a_22_cache_kernels_fused_cu_2644ba6d4cuda3std6ranges3__45__cpo3endE - _ZN53_INTERNAL_d3d5827a_22_cache_kernels_fused_cu_2644ba6d4cuda3std6ranges3__45__cpo5cdataE)
_ZN53_INTERNAL_d3d5827a_22_cache_kernels_fused_cu_2644ba6d4cuda3std6ranges3__45__cpo5cdataE:
	.zero		1
	.type		_ZN53_INTERNAL_d3d5827a_22_cache_kernels_fused_cu_2644ba6d4cuda3std6ranges3__45__cpo3endE,@object
	.size		_ZN53_INTERNAL_d3d5827a_22_cache_kernels_fused_cu_2644ba6d4cuda3std6ranges3__45__cpo3endE,(_ZN53_INTERNAL_d3d5827a_22_cache_kernels_fused_cu_2644ba6d4cuda3std3__419piecewise_constructE - _ZN53_INTERNAL_d3d5827a_22_cache_kernels_fused_cu_2644ba6d4cuda3std6ranges3__45__cpo3endE)
_ZN53_INTERNAL_d3d5827a_22_cache_kernels_fused_cu_2644ba6d4cuda3std6ranges3__45__cpo3endE:
	.zero		1
	.type		_ZN53_INTERNAL_d3d5827a_22_cache_kernels_fused_cu_2644ba6d4cuda3std3__419piecewise_constructE,@object
	.size		_ZN53_INTERNAL_d3d5827a_22_cache_kernels_fused_cu_2644ba6d4cuda3std3__419piecewise_constructE,(_ZN53_INTERNAL_d3d5827a_22_cache_kernels_fused_cu_2644ba6d4cuda3std6ranges3__45__cpo5ssizeE - _ZN53_INTERNAL_d3d5827a_22_cache_kernels_fused_cu_2644ba6d4cuda3std3__419piecewise_constructE)
_ZN53_INTERNAL_d3d5827a_22_cache_kernels_fused_cu_2644ba6d4cuda3std3__419piecewise_constructE:
	.zero		1
	.type		_ZN53_INTERNAL_d3d5827a_22_cache_kernels_fused_cu_2644ba6d4cuda3std6ranges3__45__cpo5ssizeE,@object
	.size		_ZN53_INTERNAL_d3d5827a_22_cache_kernels_fused_cu_2644ba6d4cuda3std6ranges3__45__cpo5ssizeE,(_ZN53_INTERNAL_d3d5827a_22_cache_kernels_fused_cu_2644ba6d4cuda3std3__45__cpo3endE - _ZN53_INTERNAL_d3d5827a_22_cache_kernels_fused_cu_2644ba6d4cuda3std6ranges3__45__cpo5ssizeE)
_ZN53_INTERNAL_d3d5827a_22_cache_kernels_fused_cu_2644ba6d4cuda3std6ranges3__45__cpo5ssizeE:
	.zero		1
	.type		_ZN53_INTERNAL_d3d5827a_22_cache_kernels_fused_cu_2644ba6d4cuda3std3__45__cpo3endE,@object
	.size		_ZN53_INTERNAL_d3d5827a_22_cache_kernels_fused_cu_2644ba6d4cuda3std3__45__cpo3endE,(_ZN53_INTERNAL_d3d5827a_22_cache_kernels_fused_cu_2644ba6d4cuda3std6ranges3__45__cpo4cendE - _ZN53_INTERNAL_d3d5827a_22_cache_kernels_fused_cu_2644ba6d4cuda3std3__45__cpo3endE)
_ZN53_INTERNAL_d3d5827a_22_cache_kernels_fused_cu_2644ba6d4cuda3std3__45__cpo3endE:
	.zero		1
	.type		_ZN53_INTERNAL_d3d5827a_22_cache_kernels_fused_cu_2644ba6d4cuda3std6ranges3__45__cpo4cendE,@object
	.size		_ZN53_INTERNAL_d3d5827a_22_cache_kernels_fused_cu_2644ba6d4cuda3std6ranges3__45__cpo4cendE,(_ZN53_INTERNAL_d3d5827a_22_cache_kernels_fused_cu_2644ba6d4cuda3std3__45__cpo4rendE - _ZN53_INTERNAL_d3d5827a_22_cache_kernels_fused_cu_2644ba6d4cuda3std6ranges3__45__cpo4cendE)
_ZN53_INTERNAL_d3d5827a_22_cache_kernels_fused_cu_2644ba6d4cuda3std6ranges3__45__cpo4cendE:
	.zero		1
	.type		_ZN53_INTERNAL_d3d5827a_22_cache_kernels_fused_cu_2644ba6d4cuda3std3__45__cpo4rendE,@object
	.size		_ZN53_INTERNAL_d3d5827a_22_cache_kernels_fused_cu_2644ba6d4cuda3std3__45__cpo4rendE,(_ZN53_INTERNAL_d3d5827a_22_cache_kernels_fused_cu_2644ba6d4cuda3std6ranges3__45__cpo4prevE - _ZN53_INTERNAL_d3d5827a_22_cache_kernels_fused_cu_2644ba6d4cuda3std3__45__cpo4rendE)
_ZN53_INTERNAL_d3d5827a_22_cache_kernels_fused_cu_2644ba6d4cuda3std3__45__cpo4rendE:
	.zero		1
	.type		_ZN53_INTERNAL_d3d5827a_22_cache_kernels_fused_cu_2644ba6d4cuda3std6ranges3__45__cpo4prevE,@object
	.size		_ZN53_INTERNAL_d3d5827a_22_cache_kernels_fused_cu_2644ba6d4cuda3std6ranges3__45__cpo4prevE,(_ZN53_INTERNAL_d3d5827a_22_cache_kernels_fused_cu_2644ba6d4cuda3std6ranges3__45__cpo9iter_moveE - _ZN53_INTERNAL_d3d5827a_22_cache_kernels_fused_cu_2644ba6d4cuda3std6ranges3__45__cpo4prevE)
_ZN53_INTERNAL_d3d5827a_22_cache_kernels_fused_cu_2644ba6d4cuda3std6ranges3__45__cpo4prevE:
	.zero		1
	.type		_ZN53_INTERNAL_d3d5827a_22_cache_kernels_fused_cu_2644ba6d4cuda3std6ranges3__45__cpo9iter_moveE,@object
	.size		_ZN53_INTERNAL_d3d5827a_22_cache_kernels_fused_cu_2644ba6d4cuda3std6ranges3__45__cpo9iter_moveE,(.L_19 - _ZN53_INTERNAL_d3d5827a_22_cache_kernels_fused_cu_2644ba6d4cuda3std6ranges3__45__cpo9iter_moveE)
_ZN53_INTERNAL_d3d5827a_22_cache_kernels_fused_cu_2644ba6d4cuda3std6ranges3__45__cpo9iter_moveE:
	.zero		1
.L_19:


//--------------------- .nv.constant0._ZN4vllm38concat_and_cache_mla_rope_fused_kernelIN3c108BFloat16ELb0E13__nv_bfloat16hLNS_18Fp8KVCacheDataTypeE2EEEvPKlPT_S8_PKS7_SA_illlliPT2_S6_iiiiPKf --------------------------
	.section	.nv.constant0._ZN4vllm38concat_and_cache_mla_rope_fused_kernelIN3c108BFloat16ELb0E13__nv_bfloat16hLNS_18Fp8KVCacheDataTypeE2EEEvPKlPT_S8_PKS7_SA_illlliPT2_S6_iiiiPKf,"a",@progbits
	.sectionflags	@""
	.align	4
.nv.constant0._ZN4vllm38concat_and_cache_mla_rope_fused_kernelIN3c108BFloat16ELb0E13__nv_bfloat16hLNS_18Fp8KVCacheDataTypeE2EEEvPKlPT_S8_PKS7_SA_illlliPT2_S6_iiiiPKf:
	.zero		1024


//--------------------- .nv.constant0._ZN4vllm38concat_and_cache_mla_rope_fused_kernelIN3c108BFloat16ELb1E13__nv_bfloat16hLNS_18Fp8KVCacheDataTypeE2EEEvPKlPT_S8_PKS7_SA_illlliPT2_S6_iiiiPKf --------------------------
	.section	.nv.constant0._ZN4vllm38concat_and_cache_mla_rope_fused_kernelIN3c108BFloat16ELb1E13__nv_bfloat16hLNS_18Fp8KVCacheDataTypeE2EEEvPKlPT_S8_PKS7_SA_illlliPT2_S6_iiiiPKf,"a",@progbits
	.sectionflags	@""
	.align	4
.nv.constant0._ZN4vllm38concat_and_cache_mla_rope_fused_kernelIN3c108BFloat16ELb1E13__nv_bfloat16hLNS_18Fp8KVCacheDataTypeE2EEEvPKlPT_S8_PKS7_SA_illlliPT2_S6_iiiiPKf:
	.zero		1024


//--------------------- .nv.constant0._ZN4vllm38concat_and_cache_mla_rope_fused_kernelIN3c104HalfELb0E13__nv_bfloat16hLNS_18Fp8KVCacheDataTypeE2EEEvPKlPT_S8_PKS7_SA_illlliPT2_S6_iiiiPKf --------------------------
	.section	.nv.constant0._ZN4vllm38concat_and_cache_mla_rope_fused_kernelIN3c104HalfELb0E13__nv_bfloat16hLNS_18Fp8KVCacheDataTypeE2EEEvPKlPT_S8_PKS7_SA_illlliPT2_S6_iiiiPKf,"a",@progbits
	.sectionflags	@""
	.align	4
.nv.constant0._ZN4vllm38concat_and_cache_mla_rope_fused_kernelIN3c104HalfELb0E13__nv_bfloat16hLNS_18Fp8KVCacheDataTypeE2EEEvPKlPT_S8_PKS7_SA_illlliPT2_S6_iiiiPKf:
	.zero		1024


//--------------------- .nv.constant0._ZN4vllm38concat_and_cache_mla_rope_fused_kernelIN3c104HalfELb1E13__nv_bfloat16hLNS_18Fp8KVCacheDataTypeE2EEEvPKlPT_S8_PKS7_SA_illlliPT2_S6_iiiiPKf --------------------------
	.section	.nv.constant0._ZN4vllm38concat_and_cache_mla_rope_fused_kernelIN3c104HalfELb1E13__nv_bfloat16hLNS_18Fp8KVCacheDataTypeE2EEEvPKlPT_S8_PKS7_SA_illlliPT2_S6_iiiiPKf,"a",@progbits
	.sectionflags	@""
	.align	4
.nv.constant0._ZN4vllm38concat_and_cache_mla_rope_fused_kernelIN3c104HalfELb1E13__nv_bfloat16hLNS_18Fp8KVCacheDataTypeE2EEEvPKlPT_S8_PKS7_SA_illlliPT2_S6_iiiiPKf:
	.zero		1024


//--------------------- .nv.constant0._ZN4vllm38concat_and_cache_mla_rope_fused_kernelIfLb0E13__nv_bfloat16hLNS_18Fp8KVCacheDataTypeE2EEEvPKlPT_S6_PKS5_S8_illlliPT2_S4_iiiiPKf --------------------------
	.section	.nv.constant0._ZN4vllm38concat_and_cache_mla_rope_fused_kernelIfLb0E13__nv_bfloat16hLNS_18Fp8KVCacheDataTypeE2EEEvPKlPT_S6_PKS5_S8_illlliPT2_S4_iiiiPKf,"a",@progbits
	.sectionflags	@""
	.align	4
.nv.constant0._ZN4vllm38concat_and_cache_mla_rope_fused_kernelIfLb0E13__nv_bfloat16hLNS_18Fp8KVCacheDataTypeE2EEEvPKlPT_S6_PKS5_S8_illlliPT2_S4_iiiiPKf:
	.zero		1024


//--------------------- .nv.constant0._ZN4vllm38concat_and_cache_mla_rope_fused_kernelIfLb1E13__nv_bfloat16hLNS_18Fp8KVCacheDataTypeE2EEEvPKlPT_S6_PKS5_S8_illlliPT2_S4_iiiiPKf --------------------------
	.section	.nv.constant0._ZN4vllm38concat_and_cache_mla_rope_fused_kernelIfLb1E13__nv_bfloat16hLNS_18Fp8KVCacheDataTypeE2EEEvPKlPT_S6_PKS5_S8_illlliPT2_S4_iiiiPKf,"a",@progbits
	.sectionflags	@""
	.align	4
.nv.constant0._ZN4vllm38concat_and_cache_mla_rope_fused_kernelIfLb1E13__nv_bfloat16hLNS_18Fp8KVCacheDataTypeE2EEEvPKlPT_S6_PKS5_S8_illlliPT2_S4_iiiiPKf:
	.zero		1024


//--------------------- .nv.constant0._ZN4vllm38concat_and_cache_mla_rope_fused_kernelIN3c108BFloat16ELb0EthLNS_18Fp8KVCacheDataTypeE2EEEvPKlPT_S7_PKS6_S9_illlliPT2_S5_iiiiPKf --------------------------
	.section	.nv.constant0._ZN4vllm38concat_and_cache_mla_rope_fused_kernelIN3c108BFloat16ELb0EthLNS_18Fp8KVCacheDataTypeE2EEEvPKlPT_S7_PKS6_S9_illlliPT2_S5_iiiiPKf,"a",@progbits
	.sectionflags	@""
	.align	4
.nv.constant0._ZN4vllm38concat_and_cache_mla_rope_fused_kernelIN3c108BFloat16ELb0EthLNS_18Fp8KVCacheDataTypeE2EEEvPKlPT_S7_PKS6_S9_illlliPT2_S5_iiiiPKf:
	.zero		1024


//--------------------- .nv.constant0._ZN4vllm38concat_and_cache_mla_rope_fused_kernelIN3c108BFloat16ELb1EthLNS_18Fp8KVCacheDataTypeE2EEEvPKlPT_S7_PKS6_S9_illlliPT2_S5_iiiiPKf --------------------------
	.section	.nv.constant0._ZN4vllm38concat_and_cache_mla_rope_fused_kernelIN3c108BFloat16ELb1EthLNS_18Fp8KVCacheDataTypeE2EEEvPKlPT_S7_PKS6_S9_illlliPT2_S5_iiiiPKf,"a",@progbits
	.sectionflags	@""
	.align	4
.nv.constant0._ZN4vllm38concat_and_cache_mla_rope_fused_kernelIN3c108BFloat16ELb1EthLNS_18Fp8KVCacheDataTypeE2EEEvPKlPT_S7_PKS6_S9_illlliPT2_S5_iiiiPKf:
	.zero		1024


//--------------------- .nv.constant0._ZN4vllm38concat_and_cache_mla_rope_fused_kernelIN3c104HalfELb0EthLNS_18Fp8KVCacheDataTypeE2EEEvPKlPT_S7_PKS6_S9_illlliPT2_S5_iiiiPKf --------------------------
	.section	.nv.constant0._ZN4vllm38concat_and_cache_mla_rope_fused_kernelIN3c104HalfELb0EthLNS_18Fp8KVCacheDataTypeE2EEEvPKlPT_S7_PKS6_S9_illlliPT2_S5_iiiiPKf,"a",@progbits
	.sectionflags	@""
	.align	4
.nv.constant0._ZN4vllm38concat_and_cache_mla_rope_fused_kernelIN3c104HalfELb0EthLNS_18Fp8KVCacheDataTypeE2EEEvPKlPT_S7_PKS6_S9_illlliPT2_S5_iiiiPKf:
	.zero		1024


//--------------------- .nv.constant0._ZN4vllm38concat_and_cache_mla_rope_fused_kernelIN3c104HalfELb1EthLNS_18Fp8KVCacheDataTypeE2EEEvPKlPT_S7_PKS6_S9_illlliPT2_S5_iiiiPKf --------------------------
	.section	.nv.constant0._ZN4vllm38concat_and_cache_mla_rope_fused_kernelIN3c104HalfELb1EthLNS_18Fp8KVCacheDataTypeE2EEEvPKlPT_S7_PKS6_S9_illlliPT2_S5_iiiiPKf,"a",@progbits
	.sectionflags	@""
	.align	4
.nv.constant0._ZN4vllm38concat_and_cache_mla_rope_fused_kernelIN3c104HalfELb1EthLNS_18Fp8KVCacheDataTypeE2EEEvPKlPT_S7_PKS6_S9_illlliPT2_S5_iiiiPKf:
	.zero		1024


//--------------------- .nv.constant0._ZN4vllm38concat_and_cache_mla_rope_fused_kernelIfLb0EthLNS_18Fp8KVCacheDataTypeE2EEEvPKlPT_S5_PKS4_S7_illlliPT2_S3_iiiiPKf --------------------------
	.section	.nv.constant0._ZN4vllm38concat_and_cache_mla_rope_fused_kernelIfLb0EthLNS_18Fp8KVCacheDataTypeE2EEEvPKlPT_S5_PKS4_S7_illlliPT2_S3_iiiiPKf,"a",@progbits
	.sectionflags	@""
	.align	4
.nv.constant0._ZN4vllm38concat_and_cache_mla_rope_fused_kernelIfLb0EthLNS_18Fp8KVCacheDataTypeE2EEEvPKlPT_S5_PKS4_S7_illlliPT2_S3_iiiiPKf:
	.zero		1024


//--------------------- .nv.constant0._ZN4vllm38concat_and_cache_mla_rope_fused_kernelIfLb1EthLNS_18Fp8KVCacheDataTypeE2EEEvPKlPT_S5_PKS4_S7_illlliPT2_S3_iiiiPKf --------------------------
	.section	.nv.constant0._ZN4vllm38concat_and_cache_mla_rope_fused_kernelIfLb1EthLNS_18Fp8KVCacheDataTypeE2EEEvPKlPT_S5_PKS4_S7_illlliPT2_S3_iiiiPKf,"a",@progbits
	.sectionflags	@""
	.align	4
.nv.constant0._ZN4vllm38concat_and_cache_mla_rope_fused_kernelIfLb1EthLNS_18Fp8KVCacheDataTypeE2EEEvPKlPT_S5_PKS4_S7_illlliPT2_S3_iiiiPKf:
	.zero		1024


//--------------------- .nv.constant0._ZN4vllm38concat_and_cache_mla_rope_fused_kernelIN3c108BFloat16ELb0EfhLNS_18Fp8KVCacheDataTypeE2EEEvPKlPT_S7_PKS6_S9_illlliPT2_S5_iiiiPKf --------------------------
	.section	.nv.constant0._ZN4vllm38concat_and_cache_mla_rope_fused_kernelIN3c108BFloat16ELb0EfhLNS_18Fp8KVCacheDataTypeE2EEEvPKlPT_S7_PKS6_S9_illlliPT2_S5_iiiiPKf,"a",@progbits
	.sectionflags	@""
	.align	4
.nv.constant0._ZN4vllm38concat_and_cache_mla_rope_fused_kernelIN3c108BFloat16ELb0EfhLNS_18Fp8KVCacheDataTypeE2EEEvPKlPT_S7_PKS6_S9_illlliPT2_S5_iiiiPKf:
	.zero		1024


//--------------------- .nv.constant0._ZN4vllm38concat_and_cache_mla_rope_fused_kernelIN3c108BFloat16ELb1EfhLNS_18Fp8KVCacheDataTypeE2EEEvPKlPT_S7_PKS6_S9_illlliPT2_S5_iiiiPKf --------------------------
	.section	.nv.constant0._ZN4vllm38concat_and_cache_mla_rope_fused_kernelIN3c108BFloat16ELb1EfhLNS_18Fp8KVCacheDataTypeE2EEEvPKlPT_S7_PKS6_S9_illlliPT2_S5_iiiiPKf,"a",@progbits
	.sectionflags	@""
	.align	4
.nv.constant0._ZN4vllm38concat_and_cache_mla_rope_fused_kernelIN3c108BFloat16ELb1EfhLNS_18Fp8KVCacheDataTypeE2EEEvPKlPT_S7_PKS6_S9_illlliPT2_S5_iiiiPKf:
	.zero		1024


//--------------------- .nv.constant0._ZN4vllm38concat_and_cache_mla_rope_fused_kernelIN3c104HalfELb0EfhLNS_18Fp8KVCacheDataTypeE2EEEvPKlPT_S7_PKS6_S9_illlliPT2_S5_iiiiPKf --------------------------
	.section	.nv.constant0._ZN4vllm38concat_and_cache_mla_rope_fused_kernelIN3c104HalfELb0EfhLNS_18Fp8KVCacheDataTypeE2EEEvPKlPT_S7_PKS6_S9_illlliPT2_S5_iiiiPKf,"a",@progbits
	.sectionflags	@""
	.align	4
.nv.constant0._ZN4vllm38concat_and_cache_mla_rope_fused_kernelIN3c104HalfELb0EfhLNS_18Fp8KVCacheDataTypeE2EEEvPKlPT_S7_PKS6_S9_illlliPT2_S5_iiiiPKf:
	.zero		1024


//--------------------- .nv.constant0._ZN4vllm38concat_and_cache_mla_rope_fused_kernelIN3c104HalfELb1EfhLNS_18Fp8KVCacheDataTypeE2EEEvPKlPT_S7_PKS6_S9_illlliPT2_S5_iiiiPKf --------------------------
	.section	.nv.constant0._ZN4vllm38concat_and_cache_mla_rope_fused_kernelIN3c104HalfELb1EfhLNS_18Fp8KVCacheDataTypeE2EEEvPKlPT_S7_PKS6_S9_illlliPT2_S5_iiiiPKf,"a",@progbits
	.sectionflags	@""
	.align	4
.nv.constant0._ZN4vllm38concat_and_cache_mla_rope_fused_kernelIN3c104HalfELb1EfhLNS_18Fp8KVCacheDataTypeE2EEEvPKlPT_S7_PKS6_S9_illlliPT2_S5_iiiiPKf:
	.zero		1024


//--------------------- .nv.constant0._ZN4vllm38concat_and_cache_mla_rope_fused_kernelIfLb0EfhLNS_18Fp8KVCacheDataTypeE2EEEvPKlPT_S5_PKS4_S7_illlliPT2_S3_iiiiPKf --------------------------
	.section	.nv.constant0._ZN4vllm38concat_and_cache_mla_rope_fused_kernelIfLb0EfhLNS_18Fp8KVCacheDataTypeE2EEEvPKlPT_S5_PKS4_S7_illlliPT2_S3_iiiiPKf,"a",@progbits
	.sectionflags	@""
	.align	4
.nv.constant0._ZN4vllm38concat_and_cache_mla_rope_fused_kernelIfLb0EfhLNS_18Fp8KVCacheDataTypeE2EEEvPKlPT_S5_PKS4_S7_illlliPT2_S3_iiiiPKf:
	.zero		1024


//--------------------- .nv.constant0._ZN4vllm38concat_and_cache_mla_rope_fused_kernelIfLb1EfhLNS_18Fp8KVCacheDataTypeE2EEEvPKlPT_S5_PKS4_S7_illlliPT2_S3_iiiiPKf --------------------------
	.section	.nv.constant0._ZN4vllm38concat_and_cache_mla_rope_fused_kernelIfLb1EfhLNS_18Fp8KVCacheDataTypeE2EEEvPKlPT_S5_PKS4_S7_illlliPT2_S3_iiiiPKf,"a",@progbits
	.sectionflags	@""
	.align	4
.nv.constant0._ZN4vllm38concat_and_cache_mla_rope_fused_kernelIfLb1EfhLNS_18Fp8KVCacheDataTypeE2EEEvPKlPT_S5_PKS4_S7_illlliPT2_S3_iiiiPKf:
	.zero		1024


//--------------------- .nv.constant0._ZN4vllm38concat_and_cache_mla_rope_fused_kernelIN3c108BFloat16ELb0E13__nv_bfloat16hLNS_18Fp8KVCacheDataTypeE1EEEvPKlPT_S8_PKS7_SA_illlliPT2_S6_iiiiPKf --------------------------
	.section	.nv.constant0._ZN4vllm38concat_and_cache_mla_rope_fused_kernelIN3c108BFloat16ELb0E13__nv_bfloat16hLNS_18Fp8KVCacheDataTypeE1EEEvPKlPT_S8_PKS7_SA_illlliPT2_S6_iiiiPKf,"a",@progbits
	.sectionflags	@""
	.align	4
.nv.constant0._ZN4vllm38concat_and_cache_mla_rope_fused_kernelIN3c108BFloat16ELb0E13__nv_bfloat16hLNS_18Fp8KVCacheDataTypeE1EEEvPKlPT_S8_PKS7_SA_illlliPT2_S6_iiiiPKf:
	.zero		1024


//--------------------- .nv.constant0._ZN4vllm38concat_and_cache_mla_rope_fused_kernelIN3c108BFloat16ELb1E13__nv_bfloat16hLNS_18Fp8KVCacheDataTypeE1EEEvPKlPT_S8_PKS7_SA_illlliPT2_S6_iiiiPKf --------------------------
	.section	.nv.constant0._ZN4vllm38concat_and_cache_mla_rope_fused_kernelIN3c108BFloat16ELb1E13__nv_bfloat16hLNS_18Fp8KVCacheDataTypeE1EEEvPKlPT_S8_PKS7_SA_illlliPT2_S6_iiiiPKf,"a",@progbits
	.sectionflags	@""
	.align	4
.nv.constant0._ZN4vllm38concat_and_cache_mla_rope_fused_kernelIN3c108BFloat16ELb1E13__nv_bfloat16hLNS_18Fp8KVCacheDataTypeE1EEEvPKlPT_S8_PKS7_SA_illlliPT2_S6_iiiiPKf:
	.zero		1024


//--------------------- .nv.constant0._ZN4vllm38concat_and_cache_mla_rope_fused_kernelIN3c104HalfELb0E13__nv_bfloat16hLNS_18Fp8KVCacheDataTypeE1EEEvPKlPT_S8_PKS7_SA_illlliPT2_S6_iiiiPKf --------------------------
	.section	.nv.constant0._ZN4vllm38concat_and_cache_mla_rope_fused_kernelIN3c104HalfELb0E13__nv_bfloat16hLNS_18Fp8KVCacheDataTypeE1EEEvPKlPT_S8_PKS7_SA_illlliPT2_S6_iiiiPKf,"a",@progbits
	.sectionflags	@""
	.align	4
.nv.constant0._ZN4vllm38concat_and_cache_mla_rope_fused_kernelIN3c104HalfELb0E13__nv_bfloat16hLNS_18Fp8KVCacheDataTypeE1EEEvPKlPT_S8_PKS7_SA_illlliPT2_S6_iiiiPKf:
	.zero		1024


//--------------------- .nv.constant0._ZN4vllm38concat_and_cache_mla_rope_fused_kernelIN3c104HalfELb1E13__nv_bfloat16hLNS_18Fp8KVCacheDataTypeE1EEEvPKlPT_S8_PKS7_SA_illlliPT2_S6_iiiiPKf --------------------------
	.section	.nv.constant0._ZN4vllm38concat_and_cache_mla_rope_fused_kernelIN3c104HalfELb1E13__nv_bfloat16hLNS_18Fp8KVCacheDataTypeE1EEEvPKlPT_S8_PKS7_SA_illlliPT2_S6_iiiiPKf,"a",@progbits
	.sectionflags	@""
	.align	4
.nv.constant0._ZN4vllm38concat_and_cache_mla_rope_fused_kernelIN3c104HalfELb1E13__nv_bfloat16hLNS_18Fp8KVCacheDataTypeE1EEEvPKlPT_S8_PKS7_SA_illlliPT2_S6_iiiiPKf:
	.zero		1024


//--------------------- .nv.constant0._ZN4vllm38concat_and_cache_mla_rope_fused_kernelIfLb0E13__nv_bfloat16hLNS_18Fp8KVCacheDataTypeE1EEEvPKlPT_S6_PKS5_S8_illlliPT2_S4_iiiiPKf --------------------------
	.section	.nv.constant0._ZN4vllm38concat_and_cache_mla_rope_fused_kernelIfLb0E13__nv_bfloat16hLNS_18Fp8KVCacheDataTypeE1EEEvPKlPT_S6_PKS5_S8_illlliPT2_S4_iiiiPKf,"a",@progbits
	.sectionflags	@""
	.align	4
.nv.constant0._ZN4vllm38concat_and_cache_mla_rope_fused_kernelIfLb0E13__nv_bfloat16hLNS_18Fp8KVCacheDataTypeE1EEEvPKlPT_S6_PKS5_S8_illlliPT2_S4_iiiiPKf:
	.zero		1024


//--------------------- .nv.constant0._ZN4vllm38concat_and_cache_mla_rope_fused_kernelIfLb1E13__nv_bfloat16hLNS_18Fp8KVCacheDataTypeE1EEEvPKlPT_S6_PKS5_S8_illlliPT2_S4_iiiiPKf --------------------------
	.section	.nv.constant0._ZN4vllm38concat_and_cache_mla_rope_fused_kernelIfLb1E13__nv_bfloat16hLNS_18Fp8KVCacheDataTypeE1EEEvPKlPT_S6_PKS5_S8_illlliPT2_S4_iiiiPKf,"a",@progbits
	.sectionflags	@""
	.align	4
.nv.constant0._ZN4vllm38concat_and_cache_mla_rope_fused_kernelIfLb1E13__nv_bfloat16hLNS_18Fp8KVCacheDataTypeE1EEEvPKlPT_S6_PKS5_S8_illlliPT2_S4_iiiiPKf:
	.zero		1024


//--------------------- .nv.constant0._ZN4vllm38concat_and_cache_mla_rope_fused_kernelIN3c108BFloat16ELb0EthLNS_18Fp8KVCacheDataTypeE1EEEvPKlPT_S7_PKS6_S9_illlliPT2_S5_iiiiPKf --------------------------
	.section	.nv.constant0._ZN4vllm38concat_and_cache_mla_rope_fused_kernelIN3c108BFloat16ELb0EthLNS_18Fp8KVCacheDataTypeE1EEEvPKlPT_S7_PKS6_S9_illlliPT2_S5_iiiiPKf,"a",@progbits
	.sectionflags	@""
	.align	4
.nv.constant0._ZN4vllm38concat_and_cache_mla_rope_fused_kernelIN3c108BFloat16ELb0EthLNS_18Fp8KVCacheDataTypeE1EEEvPKlPT_S7_PKS6_S9_illlliPT2_S5_iiiiPKf:
	.zero		1024


//--------------------- .nv.constant0._ZN4vllm38concat_and_cache_mla_rope_fused_kernelIN3c108BFloat16ELb1EthLNS_18Fp8KVCacheDataTypeE1EEEvPKlPT_S7_PKS6_S9_illlliPT2_S5_iiiiPKf --------------------------
	.section	.nv.constant0._ZN4vllm38concat_and_cache_mla_rope_fused_kernelIN3c108BFloat16ELb1EthLNS_18Fp8KVCacheDataTypeE1EEEvPKlPT_S7_PKS6_S9_illlliPT2_S5_iiiiPKf,"a",@progbits
	.sectionflags	@""
	.align	4
.nv.constant0._ZN4vllm38concat_and_cache_mla_rope_fused_kernelIN3c108BFloat16ELb1EthLNS_18Fp8KVCacheDataTypeE1EEEvPKlPT_S7_PKS6_S9_illlliPT2_S5_iiiiPKf:
	.zero		1024


//--------------------- .nv.constant0._ZN4vllm38concat_and_cache_mla_rope_fused_kernelIN3c104HalfELb0EthLNS_18Fp8KVCacheDataTypeE1EEEvPKlPT_S7_PKS6_S9_illlliPT2_S5_iiiiPKf --------------------------
	.section	.nv.constant0._ZN4vllm38concat_and_cache_mla_rope_fused_kernelIN3c104HalfELb0EthLNS_18Fp8KVCacheDataTypeE1EEEvPKlPT_S7_PKS6_S9_illlliPT2_S5_iiiiPKf,"a",@progbits
	.sectionflags	@""
	.align	4
.nv.constant0._ZN4vllm38concat_and_cache_mla_rope_fused_kernelIN3c104HalfELb0EthLNS_18Fp8KVCacheDataTypeE1EEEvPKlPT_S7_PKS6_S9_illlliPT2_S5_iiiiPKf:
	.zero		1024


//--------------------- .nv.constant0._ZN4vllm38concat_and_cache_mla_rope_fused_kernelIN3c104HalfELb1EthLNS_18Fp8KVCacheDataTypeE1EEEvPKlPT_S7_PKS6_S9_illlliPT2_S5_iiiiPKf --------------------------
	.section	.nv.constant0._ZN4vllm38concat_and_cache_mla_rope_fused_kernelIN3c104HalfELb1EthLNS_18Fp8KVCacheDataTypeE1EEEvPKlPT_S7_PKS6_S9_illlliPT2_S5_iiiiPKf,"a",@progbits
	.sectionflags	@""
	.align	4
.nv.constant0._ZN4vllm38concat_and_cache_mla_rope_fused_kernelIN3c104HalfELb1EthLNS_18Fp8KVCacheDataTypeE1EEEvPKlPT_S7_PKS6_S9_illlliPT2_S5_iiiiPKf:
	.zero		1024


//--------------------- .nv.constant0._ZN4vllm38concat_and_cache_mla_rope_fused_kernelIfLb0EthLNS_18Fp8KVCacheDataTypeE1EEEvPKlPT_S5_PKS4_S7_illlliPT2_S3_iiiiPKf --------------------------
	.section	.nv.constant0._ZN4vllm38concat_and_cache_mla_rope_fused_kernelIfLb0EthLNS_18Fp8KVCacheDataTypeE1EEEvPKlPT_S5_PKS4_S7_illlliPT2_S3_iiiiPKf,"a",@progbits
	.sectionflags	@""
	.align	4
.nv.constant0._ZN4vllm38concat_and_cache_mla_rope_fused_kernelIfLb0EthLNS_18Fp8KVCacheDataTypeE1EEEvPKlPT_S5_PKS4_S7_illlliPT2_S3_iiiiPKf:
	.zero		1024


//--------------------- .nv.constant0._ZN4vllm38concat_and_cache_mla_rope_fused_kernelIfLb1EthLNS_18Fp8KVCacheDataTypeE1EEEvPKlPT_S5_PKS4_S7_illlliPT2_S3_iiiiPKf --------------------------
	.section	.nv.constant0._ZN4vllm38concat_and_cache_mla_rope_fused_kernelIfLb1EthLNS_18Fp8KVCacheDataTypeE1EEEvPKlPT_S5_PKS4_S7_illlliPT2_S3_iiiiPKf,"a",@progbits
	.sectionflags	@""
	.align	4
.nv.constant0._ZN4vllm38concat_and_cache_mla_rope_fused_kernelIfLb1EthLNS_18Fp8KVCacheDataTypeE1EEEvPKlPT_S5_PKS4_S7_illlliPT2_S3_iiiiPKf:
	.zero		1024


//--------------------- .nv.constant0._ZN4vllm38concat_and_cache_mla_rope_fused_kernelIN3c108BFloat16ELb0EfhLNS_18Fp8KVCacheDataTypeE1EEEvPKlPT_S7_PKS6_S9_illlliPT2_S5_iiiiPKf --------------------------
	.section	.nv.constant0._ZN4vllm38concat_and_cache_mla_rope_fused_kernelIN3c108BFloat16ELb0EfhLNS_18Fp8KVCacheDataTypeE1EEEvPKlPT_S7_PKS6_S9_illlliPT2_S5_iiiiPKf,"a",@progbits
	.sectionflags	@""
	.align	4
.nv.constant0._ZN4vllm38concat_and_cache_mla_rope_fused_kernelIN3c108BFloat16ELb0EfhLNS_18Fp8KVCacheDataTypeE1EEEvPKlPT_S7_PKS6_S9_illlliPT2_S5_iiiiPKf:
	.zero		1024


//--------------------- .nv.constant0._ZN4vllm38concat_and_cache_mla_rope_fused_kernelIN3c108BFloat16ELb1EfhLNS_18Fp8KVCacheDataTypeE1EEEvPKlPT_S7_PKS6_S9_illlliPT2_S5_iiiiPKf --------------------------
	.section	.nv.constant0._ZN4vllm38concat_and_cache_mla_rope_fused_kernelIN3c108BFloat16ELb1EfhLNS_18Fp8KVCacheDataTypeE1EEEvPKlPT_S7_PKS6_S9_illlliPT2_S5_iiiiPKf,"a",@progbits
	.sectionflags	@""
	.align	4
.nv.constant0._ZN4vllm38concat_and_cache_mla_rope_fused_kernelIN3c108BFloat16ELb1EfhLNS_18Fp8KVCacheDataTypeE1EEEvPKlPT_S7_PKS6_S9_illlliPT2_S5_iiiiPKf:
	.zero		1024


//--------------------- .nv.constant0._ZN4vllm38concat_and_cache_mla_rope_fused_kernelIN3c104HalfELb0EfhLNS_18Fp8KVCacheDataTypeE1EEEvPKlPT_S7_PKS6_S9_illlliPT2_S5_iiiiPKf --------------------------
	.section	.nv.constant0._ZN4vllm38concat_and_cache_mla_rope_fused_kernelIN3c104HalfELb0EfhLNS_18Fp8KVCacheDataTypeE1EEEvPKlPT_S7_PKS6_S9_illlliPT2_S5_iiiiPKf,"a",@progbits
	.sectionflags	@""
	.align	4
.nv.constant0._ZN4vllm38concat_and_cache_mla_rope_fused_kernelIN3c104HalfELb0EfhLNS_18Fp8KVCacheDataTypeE1EEEvPKlPT_S7_PKS6_S9_illlliPT2_S5_iiiiPKf:
	.zero		1024


//--------------------- .nv.constant0._ZN4vllm38concat_and_cache_mla_rope_fused_kernelIN3c104HalfELb1EfhLNS_18Fp8KVCacheDataTypeE1EEEvPKlPT_S7_PKS6_S9_illlliPT2_S5_iiiiPKf --------------------------
	.section	.nv.constant0._ZN4vllm38concat_and_cache_mla_rope_fused_kernelIN3c104HalfELb1EfhLNS_18Fp8KVCacheDataTypeE1EEEvPKlPT_S7_PKS6_S9_illlliPT2_S5_iiiiPKf,"a",@progbits
	.sectionflags	@""
	.align	4
.nv.constant0._ZN4vllm38concat_and_cache_mla_rope_fused_kernelIN3c104HalfELb1EfhLNS_18Fp8KVCacheDataTypeE1EEEvPKlPT_S7_PKS6_S9_illlliPT2_S5_iiiiPKf:
	.zero		1024


//--------------------- .nv.constant0._ZN4vllm38concat_and_cache_mla_rope_fused_kernelIfLb0EfhLNS_18Fp8KVCacheDataTypeE1EEEvPKlPT_S5_PKS4_S7_illlliPT2_S3_iiiiPKf --------------------------
	.section	.nv.constant0._ZN4vllm38concat_and_cache_mla_rope_fused_kernelIfLb0EfhLNS_18Fp8KVCacheDataTypeE1EEEvPKlPT_S5_PKS4_S7_illlliPT2_S3_iiiiPKf,"a",@progbits
	.sectionflags	@""
	.align	4
.nv.constant0._ZN4vllm38concat_and_cache_mla_rope_fused_kernelIfLb0EfhLNS_18Fp8KVCacheDataTypeE1EEEvPKlPT_S5_PKS4_S7_illlliPT2_S3_iiiiPKf:
	.zero		1024


//--------------------- .nv.constant0._ZN4vllm38concat_and_cache_mla_rope_fused_kernelIfLb1EfhLNS_18Fp8KVCacheDataTypeE1EEEvPKlPT_S5_PKS4_S7_illlliPT2_S3_iiiiPKf --------------------------
	.section	.nv.constant0._ZN4vllm38concat_and_cache_mla_rope_fused_kernelIfLb1EfhLNS_18Fp8KVCacheDataTypeE1EEEvPKlPT_S5_PKS4_S7_illlliPT2_S3_iiiiPKf,"a",@progbits
	.sectionflags	@""
	.align	4
.nv.constant0._ZN4vllm38concat_and_cache_mla_rope_fused_kernelIfLb1EfhLNS_18Fp8KVCacheDataTypeE1EEEvPKlPT_S5_PKS4_S7_illlliPT2_S3_iiiiPKf:
	.zero		1024


//--------------------- .nv.constant0._ZN4vllm38concat_and_cache_mla_rope_fused_kernelIN3c108BFloat16ELb0E13__nv_bfloat16S3_LNS_18Fp8KVCacheDataTypeE0EEEvPKlPT_S8_PKS7_SA_illlliPT2_S6_iiiiPKf --------------------------
	.section	.nv.constant0._ZN4vllm38concat_and_cache_mla_rope_fused_kernelIN3c108BFloat16ELb0E13__nv_bfloat16S3_LNS_18Fp8KVCacheDataTypeE0EEEvPKlPT_S8_PKS7_SA_illlliPT2_S6_iiiiPKf,"a",@progbits
	.sectionflags	@""
	.align	4
.nv.constant0._ZN4vllm38concat_and_cache_mla_rope_fused_kernelIN3c108BFloat16ELb0E13__nv_bfloat16S3_LNS_18Fp8KVCacheDataTypeE0EEEvPKlPT_S8_PKS7_SA_illlliPT2_S6_iiiiPKf:
	.zero		1024


//--------------------- .nv.constant0._ZN4vllm38concat_and_cache_mla_rope_fused_kernelIN3c108BFloat16ELb1E13__nv_bfloat16S3_LNS_18Fp8KVCacheDataTypeE0EEEvPKlPT_S8_PKS7_SA_illlliPT2_S6_iiiiPKf --------------------------
	.section	.nv.constant0._ZN4vllm38concat_and_cache_mla_rope_fused_kernelIN3c108BFloat16ELb1E13__nv_bfloat16S3_LNS_18Fp8KVCacheDataTypeE0EEEvPKlPT_S8_PKS7_SA_illlliPT2_S6_iiiiPKf,"a",@progbits
	.sectionflags	@""
	.align	4
.nv.constant0._ZN4vllm38concat_and_cache_mla_rope_fused_kernelIN3c108BFloat16ELb1E13__nv_bfloat16S3_LNS_18Fp8KVCacheDataTypeE0EEEvPKlPT_S8_PKS7_SA_illlliPT2_S6_iiiiPKf:
	.zero		1024


//--------------------- .nv.constant0._ZN4vllm38concat_and_cache_mla_rope_fused_kernelIN3c104HalfELb0E13__nv_bfloat16S3_LNS_18Fp8KVCacheDataTypeE0EEEvPKlPT_S8_PKS7_SA_illlliPT2_S6_iiiiPKf --------------------------
	.section	.nv.constant0._ZN4vllm38concat_and_cache_mla_rope_fused_kernelIN3c104HalfELb0E13__nv_bfloat16S3_LNS_18Fp8KVCacheDataTypeE0EEEvPKlPT_S8_PKS7_SA_illlliPT2_S6_iiiiPKf,"a",@progbits
	.sectionflags	@""
	.align	4
.nv.constant0._ZN4vllm38concat_and_cache_mla_rope_fused_kernelIN3c104HalfELb0E13__nv_bfloat16S3_LNS_18Fp8KVCacheDataTypeE0EEEvPKlPT_S8_PKS7_SA_illlliPT2_S6_iiiiPKf:
	.zero		1024


//--------------------- .nv.constant0._ZN4vllm38concat_and_cache_mla_rope_fused_kernelIN3c104HalfELb1E13__nv_bfloat16S3_LNS_18Fp8KVCacheDataTypeE0EEEvPKlPT_S8_PKS7_SA_illlliPT2_S6_iiiiPKf --------------------------
	.section	.nv.constant0._ZN4vllm38concat_and_cache_mla_rope_fused_kernelIN3c104HalfELb1E13__nv_bfloat16S3_LNS_18Fp8KVCacheDataTypeE0EEEvPKlPT_S8_PKS7_SA_illlliPT2_S6_iiiiPKf,"a",@progbits
	.sectionflags	@""
	.align	4
.nv.constant0._ZN4vllm38concat_and_cache_mla_rope_fused_kernelIN3c104HalfELb1E13__nv_bfloat16S3_LNS_18Fp8KVCacheDataTypeE0EEEvPKlPT_S8_PKS7_SA_illlliPT2_S6_iiiiPKf:
	.zero		1024


//--------------------- .nv.constant0._ZN4vllm38concat_and_cache_mla_rope_fused_kernelIfLb0E13__nv_bfloat16S1_LNS_18Fp8KVCacheDataTypeE0EEEvPKlPT_S6_PKS5_S8_illlliPT2_S4_iiiiPKf --------------------------
	.section	.nv.constant0._ZN4vllm38concat_and_cache_mla_rope_fused_kernelIfLb0E13__nv_bfloat16S1_LNS_18Fp8KVCacheDataTypeE0EEEvPKlPT_S6_PKS5_S8_illlliPT2_S4_iiiiPKf,"a",@progbits
	.sectionflags	@""
	.align	4
.nv.constant0._ZN4vllm38concat_and_cache_mla_rope_fused_kernelIfLb0E13__nv_bfloat16S1_LNS_18Fp8KVCacheDataTypeE0EEEvPKlPT_S6_PKS5_S8_illlliPT2_S4_iiiiPKf:
	.zero		1024


//--------------------- .nv.constant0._ZN4vllm38concat_and_cache_mla_rope_fused_kernelIfLb1E13__nv_bfloat16S1_LNS_18Fp8KVCacheDataTypeE0EEEvPKlPT_S6_PKS5_S8_illlliPT2_S4_iiiiPKf --------------------------
	.section	.nv.constant0._ZN4vllm38concat_and_cache_mla_rope_fused_kernelIfLb1E13__nv_bfloat16S1_LNS_18Fp8KVCacheDataTypeE0EEEvPKlPT_S6_PKS5_S8_illlliPT2_S4_iiiiPKf,"a",@progbits
	.sectionflags	@""
	.align	4
.nv.constant0._ZN4vllm38concat_and_cache_mla_rope_fused_kernelIfLb1E13__nv_bfloat16S1_LNS_18Fp8KVCacheDataTypeE0EEEvPKlPT_S6_PKS5_S8_illlliPT2_S4_iiiiPKf:
	.zero		1024


//--------------------- .nv.constant0._ZN4vllm38concat_and_cache_mla_rope_fused_kernelIN3c108BFloat16ELb0EttLNS_18Fp8KVCacheDataTypeE0EEEvPKlPT_S7_PKS6_S9_illlliPT2_S5_iiiiPKf --------------------------
	.section	.nv.constant0._ZN4vllm38concat_and_cache_mla_rope_fused_kernelIN3c108BFloat16ELb0EttLNS_18Fp8KVCacheDataTypeE0EEEvPKlPT_S7_PKS6_S9_illlliPT2_S5_iiiiPKf,"a",@progbits
	.sectionflags	@""
	.align	4
.nv.constant0._ZN4vllm38concat_and_cache_mla_rope_fused_kernelIN3c108BFloat16ELb0EttLNS_18Fp8KVCacheDataTypeE0EEEvPKlPT_S7_PKS6_S9_illlliPT2_S5_iiiiPKf:
	.zero		1024


//--------------------- .nv.constant0._ZN4vllm38concat_and_cache_mla_rope_fused_kernelIN3c108BFloat16ELb1EttLNS_18Fp8KVCacheDataTypeE0EEEvPKlPT_S7_PKS6_S9_illlliPT2_S5_iiiiPKf --------------------------
	.section	.nv.constant0._ZN4vllm38concat_and_cache_mla_rope_fused_kernelIN3c108BFloat16ELb1EttLNS_18Fp8KVCacheDataTypeE0EEEvPKlPT_S7_PKS6_S9_illlliPT2_S5_iiiiPKf,"a",@progbits
	.sectionflags	@""
	.align	4
.nv.constant0._ZN4vllm38concat_and_cache_mla_rope_fused_kernelIN3c108BFloat16ELb1EttLNS_18Fp8KVCacheDataTypeE0EEEvPKlPT_S7_PKS6_S9_illlliPT2_S5_iiiiPKf:
	.zero		1024


//--------------------- .nv.constant0._ZN4vllm38concat_and_cache_mla_rope_fused_kernelIN3c104HalfELb0EttLNS_18Fp8KVCacheDataTypeE0EEEvPKlPT_S7_PKS6_S9_illlliPT2_S5_iiiiPKf --------------------------
	.section	.nv.constant0._ZN4vllm38concat_and_cache_mla_rope_fused_kernelIN3c104HalfELb0EttLNS_18Fp8KVCacheDataTypeE0EEEvPKlPT_S7_PKS6_S9_illlliPT2_S5_iiiiPKf,"a",@progbits
	.sectionflags	@""
	.align	4
.nv.constant0._ZN4vllm38concat_and_cache_mla_rope_fused_kernelIN3c104HalfELb0EttLNS_18Fp8KVCacheDataTypeE0EEEvPKlPT_S7_PKS6_S9_illlliPT2_S5_iiiiPKf:
	.zero		1024


//--------------------- .nv.constant0._ZN4vllm38concat_and_cache_mla_rope_fused_kernelIN3c104HalfELb1EttLNS_18Fp8KVCacheDataTypeE0EEEvPKlPT_S7_PKS6_S9_illlliPT2_S5_iiiiPKf --------------------------
	.section	.nv.constant0._ZN4vllm38concat_and_cache_mla_rope_fused_kernelIN3c104HalfELb1EttLNS_18Fp8KVCacheDataTypeE0EEEvPKlPT_S7_PKS6_S9_illlliPT2_S5_iiiiPKf,"a",@progbits
	.sectionflags	@""
	.align	4
.nv.constant0._ZN4vllm38concat_and_cache_mla_rope_fused_kernelIN3c104HalfELb1EttLNS_18Fp8KVCacheDataTypeE0EEEvPKlPT_S7_PKS6_S9_illlliPT2_S5_iiiiPKf:
	.zero		1024


//--------------------- .nv.constant0._ZN4vllm38concat_and_cache_mla_rope_fused_kernelIfLb0EttLNS_18Fp8KVCacheDataTypeE0EEEvPKlPT_S5_PKS4_S7_illlliPT2_S3_iiiiPKf --------------------------
	.section	.nv.constant0._ZN4vllm38concat_and_cache_mla_rope_fused_kernelIfLb0EttLNS_18Fp8KVCacheDataTypeE0EEEvPKlPT_S5_PKS4_S7_illlliPT2_S3_iiiiPKf,"a",@progbits
	.sectionflags	@""
	.align	4
.nv.constant0._ZN4vllm38concat_and_cache_mla_rope_fused_kernelIfLb0EttLNS_18Fp8KVCacheDataTypeE0EEEvPKlPT_S5_PKS4_S7_illlliPT2_S3_iiiiPKf:
	.zero		1024


//--------------------- .nv.constant0._ZN4vllm38concat_and_cache_mla_rope_fused_kernelIfLb1EttLNS_18Fp8KVCacheDataTypeE0EEEvPKlPT_S5_PKS4_S7_illlliPT2_S3_iiiiPKf --------------------------
	.section	.nv.constant0._ZN4vllm38concat_and_cache_mla_rope_fused_kernelIfLb1EttLNS_18Fp8KVCacheDataTypeE0EEEvPKlPT_S5_PKS4_S7_illlliPT2_S3_iiiiPKf,"a",@progbits
	.sectionflags	@""
	.align	4
.nv.constant0._ZN4vllm38concat_and_cache_mla_rope_fused_kernelIfLb1EttLNS_18Fp8KVCacheDataTypeE0EEEvPKlPT_S5_PKS4_S7_illlliPT2_S3_iiiiPKf:
	.zero		1024


//--------------------- .nv.constant0._ZN4vllm38concat_and_cache_mla_rope_fused_kernelIN3c108BFloat16ELb0EffLNS_18Fp8KVCacheDataTypeE0EEEvPKlPT_S7_PKS6_S9_illlliPT2_S5_iiiiPKf --------------------------
	.section	.nv.constant0._ZN4vllm38concat_and_cache_mla_rope_fused_kernelIN3c108BFloat16ELb0EffLNS_18Fp8KVCacheDataTypeE0EEEvPKlPT_S7_PKS6_S9_illlliPT2_S5_iiiiPKf,"a",@progbits
	.sectionflags	@""
	.align	4
.nv.constant0._ZN4vllm38concat_and_cache_mla_rope_fused_kernelIN3c108BFloat16ELb0EffLNS_18Fp8KVCacheDataTypeE0EEEvPKlPT_S7_PKS6_S9_illlliPT2_S5_iiiiPKf:
	.zero		1024


//--------------------- .nv.constant0._ZN4vllm38concat_and_cache_mla_rope_fused_kernelIN3c108BFloat16ELb1EffLNS_18Fp8KVCacheDataTypeE0EEEvPKlPT_S7_PKS6_S9_illlliPT2_S5_iiiiPKf --------------------------
	.section	.nv.constant0._ZN4vllm38concat_and_cache_mla_rope_fused_kernelIN3c108BFloat16ELb1EffLNS_18Fp8KVCacheDataTypeE0EEEvPKlPT_S7_PKS6_S9_illlliPT2_S5_iiiiPKf,"a",@progbits
	.sectionflags	@""
	.align	4
.nv.constant0._ZN4vllm38concat_and_cache_mla_rope_fused_kernelIN3c108BFloat16ELb1EffLNS_18Fp8KVCacheDataTypeE0EEEvPKlPT_S7_PKS6_S9_illlliPT2_S5_iiiiPKf:
	.zero		1024


//--------------------- .nv.constant0._ZN4vllm38concat_and_cache_mla_rope_fused_kernelIN3c104HalfELb0EffLNS_18Fp8KVCacheDataTypeE0EEEvPKlPT_S7_PKS6_S9_illlliPT2_S5_iiiiPKf --------------------------
	.section	.nv.constant0._ZN4vllm38concat_and_cache_mla_rope_fused_kernelIN3c104HalfELb0EffLNS_18Fp8KVCacheDataTypeE0EEEvPKlPT_S7_PKS6_S9_illlliPT2_S5_iiiiPKf,"a",@progbits
	.sectionflags	@""
	.align	4
.nv.constant0._ZN4vllm38concat_and_cache_mla_rope_fused_kernelIN3c104HalfELb0EffLNS_18Fp8KVCacheDataTypeE0EEEvPKlPT_S7_PKS6_S9_illlliPT2_S5_iiiiPKf:
	.zero		1024


//--------------------- .nv.constant0._ZN4vllm38concat_and_cache_mla_rope_fused_kernelIN3c104HalfELb1EffLNS_18Fp8KVCacheDataTypeE0EEEvPKlPT_S7_PKS6_S9_illlliPT2_S5_iiiiPKf --------------------------
	.section	.nv.constant0._ZN4vllm38concat_and_cache_mla_rope_fused_kernelIN3c104HalfELb1EffLNS_18Fp8KVCacheDataTypeE0EEEvPKlPT_S7_PKS6_S9_illlliPT2_S5_iiiiPKf,"a",@progbits
	.sectionflags	@""
	.align	4
.nv.constant0._ZN4vllm38concat_and_cache_mla_rope_fused_kernelIN3c104HalfELb1EffLNS_18Fp8KVCacheDataTypeE0EEEvPKlPT_S7_PKS6_S9_illlliPT2_S5_iiiiPKf:
	.zero		1024


//--------------------- .nv.constant0._ZN4vllm38concat_and_cache_mla_rope_fused_kernelIfLb0EffLNS_18Fp8KVCacheDataTypeE0EEEvPKlPT_S5_PKS4_S7_illlliPT2_S3_iiiiPKf --------------------------
	.section	.nv.constant0._ZN4vllm38concat_and_cache_mla_rope_fused_kernelIfLb0EffLNS_18Fp8KVCacheDataTypeE0EEEvPKlPT_S5_PKS4_S7_illlliPT2_S3_iiiiPKf,"a",@progbits
	.sectionflags	@""
	.align	4
.nv.constant0._ZN4vllm38concat_and_cache_mla_rope_fused_kernelIfLb0EffLNS_18Fp8KVCacheDataTypeE0EEEvPKlPT_S5_PKS4_S7_illlliPT2_S3_iiiiPKf:
	.zero		1024


//--------------------- .nv.constant0._ZN4vllm38concat_and_cache_mla_rope_fused_kernelIfLb1EffLNS_18Fp8KVCacheDataTypeE0EEEvPKlPT_S5_PKS4_S7_illlliPT2_S3_iiiiPKf --------------------------
	.section	.nv.constant0._ZN4vllm38concat_and_cache_mla_rope_fused_kernelIfLb1EffLNS_18Fp8KVCacheDataTypeE0EEEvPKlPT_S5_PKS4_S7_illlliPT2_S3_iiiiPKf,"a",@progbits
	.sectionflags	@""
	.align	4
.nv.constant0._ZN4vllm38concat_and_cache_mla_rope_fused_kernelIfLb1EffLNS_18Fp8KVCacheDataTypeE0EEEvPKlPT_S5_PKS4_S7_illlliPT2_S3_iiiiPKf:
	.zero		1024


//--------------------- SYMBOLS --------------------------

	.type		.nv.reservedSmem.offset0,@object
	.size		.nv.reservedSmem.offset0,0x4
	.type		__assertfail,@function
